def matmul_kernel(
    a_ptr,
    b_ptr,
    c_ptr,
    M,
    N,
    K,
    stride_am,
    stride_ak,
    stride_bk,
    stride_bn,
    stride_cm,
    stride_cn,
    BLOCK_M: tl.constexpr,
    BLOCK_N: tl.constexpr,
    BLOCK_K: tl.constexpr,
    GROUP_M: tl.constexpr,
):
    pid = tl.program_id(axis=0)
    num_pid_m = tl.cdiv(M, BLOCK_M)
    num_pid_n = tl.cdiv(N, BLOCK_N)
    num_pid_in_group = GROUP_M * num_pid_n
    group_id = pid // num_pid_in_group
    first_pid_m = group_id * GROUP_M
    group_size_m = min(num_pid_m - first_pid_m, GROUP_M)
    pid_m = first_pid_m + ((pid % num_pid_in_group) % group_size_m)
    pid_n = (pid % num_pid_in_group) // group_size_m

    offs_am = (pid_m * BLOCK_M + tl.arange(0, BLOCK_M)) % M
    offs_bn = (pid_n * BLOCK_N + tl.arange(0, BLOCK_N)) % N
    offs_k = tl.arange(0, BLOCK_K)
    a_ptrs = a_ptr + offs_am[:, None] * stride_am + offs_k[None, :] * stride_ak
    b_ptrs = b_ptr + offs_k[:, None] * stride_bk + offs_bn[None, :] * stride_bn

    acc = tl.zeros((BLOCK_M, BLOCK_N), dtype=tl.float32)
    for kk in range(0, tl.cdiv(K, BLOCK_K)):
        a = tl.load(a_ptrs, mask=offs_k[None, :] < K - kk * BLOCK_K, other=0.0)
        b = tl.load(b_ptrs, mask=offs_k[:, None] < K - kk * BLOCK_K, other=0.0)
        acc = tl.dot(a, b, acc)
        a_ptrs += BLOCK_K * stride_ak
        b_ptrs += BLOCK_K * stride_bk

    c = acc.to(c_ptr.dtype.element_ty)
    offs_cm = pid_m * BLOCK_M + tl.arange(0, BLOCK_M)
    offs_cn = pid_n * BLOCK_N + tl.arange(0, BLOCK_N)
    c_ptrs = c_ptr + offs_cm[:, None] * stride_cm + offs_cn[None, :] * stride_cn
    mask = (offs_cm[:, None] < M) & (offs_cn[None, :] < N)
    tl.store(c_ptrs, c, mask=mask)

# config = {"BLOCK_K": 256, "BLOCK_M": 512, "BLOCK_N": 128, "GROUP_M": 8, "arch": "sm_90", "dtype": "fp8e4m3", "num_ctas": 1, "num_stages": 3, "num_warps": 4}
# arch = sm_90


// ===== COMPILED SASS (sm_90a) =====

	.target	sm_90a

	.elftype	@"ET_EXEC"


//--------------------- .note.nv.tkinfo           --------------------------
	.section	.note.nv.tkinfo,"",@"SHT_NOTE"
	.sectionflags	@"SHF_NOTE_NV_TKINFO"
	.tkinfo
        /*0018*/ 	.word	0x00000002
        /*0030*/ 	.string	""
        /*0030*/ 	.string	"ptxas"
        /*0030*/ 	.string	"Cuda compilation tools, release 13.0, V13.0.88"
        /*0030*/ 	.string	"Build cuda_13.0.r13.0/compiler.36424714_0"
        /*0030*/ 	.string	"-v  -suppress-debug-info  -lineinfo  -arch sm_90a "



//--------------------- .note.nv.cuinfo           --------------------------
	.section	.note.nv.cuinfo,"",@"SHT_NOTE"
	.sectionflags	@"SHF_NOTE_NV_CUINFO"
        /*0018*/ 	.short	0x0002
        /*001a*/ 	.short	0x005a
        /*001c*/ 	.short	0x0082
	.zero		2


//--------------------- .nv.info                  --------------------------
	.section	.nv.info,"",@"SHT_CUDA_INFO"
	.align	4


	//----- nvinfo : EIATTR_REGCOUNT
	.align		4
        /*0000*/ 	.byte	0x04, 0x2f
        /*0002*/ 	.short	(.L_1 - .L_0)
	.align		4
.L_0:
        /*0004*/ 	.word	index@(matmul_kernel)
        /*0008*/ 	.word	0x000000ff


	//----- nvinfo : EIATTR_FRAME_SIZE
	.align		4
.L_1:
        /*000c*/ 	.byte	0x04, 0x11
        /*000e*/ 	.short	(.L_3 - .L_2)
	.align		4
.L_2:
        /*0010*/ 	.word	index@(matmul_kernel)
        /*0014*/ 	.word	0x00005030


	//----- nvinfo : EIATTR_MIN_STACK_SIZE
	.align		4
.L_3:
        /*0018*/ 	.byte	0x04, 0x12
        /*001a*/ 	.short	(.L_5 - .L_4)
	.align		4
.L_4:
        /*001c*/ 	.word	index@(matmul_kernel)
        /*0020*/ 	.word	0x00005030
.L_5:


//--------------------- .nv.compat                --------------------------
	.section	.nv.compat,"",@"SHT_CUDA_COMPAT_INFO"
	.align	4
        /*0000*/ 	.byte	0x02, 0x09, 0x01, 0x00, 0x02, 0x02, 0x04, 0x00, 0x02, 0x05, 0x05, 0x00, 0x03, 0x07, 0x01, 0x01
        /*0010*/ 	.byte	0x02, 0x03, 0x00, 0x00, 0x02, 0x06, 0x01, 0x00, 0x04, 0x0b, 0x08, 0x00, 0x00, 0x00, 0x00, 0x00
        /*0020*/ 	.byte	0x00, 0x00, 0x00, 0x00


//--------------------- .nv.info.matmul_kernel    --------------------------
	.section	.nv.info.matmul_kernel,"",@"SHT_CUDA_INFO"
	.sectionflags	@""
	.align	4


	//----- nvinfo : EIATTR_CUDA_API_VERSION
	.align		4
        /*0000*/ 	.byte	0x04, 0x37
        /*0002*/ 	.short	(.L_7 - .L_6)
.L_6:
        /*0004*/ 	.word	0x00000082


	//----- nvinfo : EIATTR_KPARAM_INFO
	.align		4
.L_7:
        /*0008*/ 	.byte	0x04, 0x17
        /*000a*/ 	.short	(.L_9 - .L_8)
.L_8:
        /*000c*/ 	.word	0x00000000
        /*0010*/ 	.short	0x000d
        /*0012*/ 	.short	0x0048
        /*0014*/ 	.byte	0x00, 0xf4, 0x21, 0x00


	//----- nvinfo : EIATTR_KPARAM_INFO
	.align		4
.L_9:
        /*0018*/ 	.byte	0x04, 0x17
        /*001a*/ 	.short	(.L_11 - .L_10)
.L_10:
        /*001c*/ 	.word	0x00000000
        /*0020*/ 	.short	0x000c
        /*0022*/ 	.short	0x0040
        /*0024*/ 	.byte	0x00, 0xf4, 0x21, 0x00


	//----- nvinfo : EIATTR_KPARAM_INFO
	.align		4
.L_11:
        /*0028*/ 	.byte	0x04, 0x17
        /*002a*/ 	.short	(.L_13 - .L_12)
.L_12:
        /*002c*/ 	.word	0x00000000
        /*0030*/ 	.short	0x000b
        /*0032*/ 	.short	0x0038
        /*0034*/ 	.byte	0x00, 0xf0, 0x11, 0x00


	//----- nvinfo : EIATTR_KPARAM_INFO
	.align		4
.L_13:
        /*0038*/ 	.byte	0x04, 0x17
        /*003a*/ 	.short	(.L_15 - .L_14)
.L_14:
        /*003c*/ 	.word	0x00000000
        /*0040*/ 	.short	0x000a
        /*0042*/ 	.short	0x0034
        /*0044*/ 	.byte	0x00, 0xf0, 0x11, 0x00


	//----- nvinfo : EIATTR_KPARAM_INFO
	.align		4
.L_15:
        /*0048*/ 	.byte	0x04, 0x17
        /*004a*/ 	.short	(.L_17 - .L_16)
.L_16:
        /*004c*/ 	.word	0x00000000
        /*0050*/ 	.short	0x0009
        /*0052*/ 	.short	0x0030
        /*0054*/ 	.byte	0x00, 0xf0, 0x11, 0x00


	//----- nvinfo : EIATTR_KPARAM_INFO
	.align		4
.L_17:
        /*0058*/ 	.byte	0x04, 0x17
        /*005a*/ 	.short	(.L_19 - .L_18)
.L_18:
        /*005c*/ 	.word	0x00000000
        /*0060*/ 	.short	0x0008
        /*0062*/ 	.short	0x002c
        /*0064*/ 	.byte	0x00, 0xf0, 0x11, 0x00


	//----- nvinfo : EIATTR_KPARAM_INFO
	.align		4
.L_19:
        /*0068*/ 	.byte	0x04, 0x17
        /*006a*/ 	.short	(.L_21 - .L_20)
.L_20:
        /*006c*/ 	.word	0x00000000
        /*0070*/ 	.short	0x0007
        /*0072*/ 	.short	0x0028
        /*0074*/ 	.byte	0x00, 0xf0, 0x11, 0x00


	//----- nvinfo : EIATTR_KPARAM_INFO
	.align		4
.L_21:
        /*0078*/ 	.byte	0x04, 0x17
        /*007a*/ 	.short	(.L_23 - .L_22)
.L_22:
        /*007c*/ 	.word	0x00000000
        /*0080*/ 	.short	0x0006
        /*0082*/ 	.short	0x0024
        /*0084*/ 	.byte	0x00, 0xf0, 0x11, 0x00


	//----- nvinfo : EIATTR_KPARAM_INFO
	.align		4
.L_23:
        /*0088*/ 	.byte	0x04, 0x17
        /*008a*/ 	.short	(.L_25 - .L_24)
.L_24:
        /*008c*/ 	.word	0x00000000
        /*0090*/ 	.short	0x0005
        /*0092*/ 	.short	0x0020
        /*0094*/ 	.byte	0x00, 0xf0, 0x11, 0x00


	//----- nvinfo : EIATTR_KPARAM_INFO
	.align		4
.L_25:
        /*0098*/ 	.byte	0x04, 0x17
        /*009a*/ 	.short	(.L_27 - .L_26)
.L_26:
        /*009c*/ 	.word	0x00000000
        /*00a0*/ 	.short	0x0004
        /*00a2*/ 	.short	0x001c
        /*00a4*/ 	.byte	0x00, 0xf0, 0x11, 0x00


	//----- nvinfo : EIATTR_KPARAM_INFO
	.align		4
.L_27:
        /*00a8*/ 	.byte	0x04, 0x17
        /*00aa*/ 	.short	(.L_29 - .L_28)
.L_28:
        /*00ac*/ 	.word	0x00000000
        /*00b0*/ 	.short	0x0003
        /*00b2*/ 	.short	0x0018
        /*00b4*/ 	.byte	0x00, 0xf0, 0x11, 0x00


	//----- nvinfo : EIATTR_KPARAM_INFO
	.align		4
.L_29:
        /*00b8*/ 	.byte	0x04, 0x17
        /*00ba*/ 	.short	(.L_31 - .L_30)
.L_30:
        /*00bc*/ 	.word	0x00000000
        /*00c0*/ 	.short	0x0002
        /*00c2*/ 	.short	0x0010
        /*00c4*/ 	.byte	0x00, 0xf4, 0x21, 0x00


	//----- nvinfo : EIATTR_KPARAM_INFO
	.align		4
.L_31:
        /*00c8*/ 	.byte	0x04, 0x17
        /*00ca*/ 	.short	(.L_33 - .L_32)
.L_32:
        /*00cc*/ 	.word	0x00000000
        /*00d0*/ 	.short	0x0001
        /*00d2*/ 	.short	0x0008
        /*00d4*/ 	.byte	0x00, 0xf4, 0x21, 0x00


	//----- nvinfo : EIATTR_KPARAM_INFO
	.align		4
.L_33:
        /*00d8*/ 	.byte	0x04, 0x17
        /*00da*/ 	.short	(.L_35 - .L_34)
.L_34:
        /*00dc*/ 	.word	0x00000000
        /*00e0*/ 	.short	0x0000
        /*00e2*/ 	.short	0x0000
        /*00e4*/ 	.byte	0x00, 0xf4, 0x21, 0x00


	//----- nvinfo : EIATTR_SPARSE_MMA_MASK
	.align		4
.L_35:
        /*00e8*/ 	.byte	0x03, 0x50
        /*00ea*/ 	.short	0x0000


	//----- nvinfo : EIATTR_MAXREG_COUNT
	.align		4
        /*00ec*/ 	.byte	0x03, 0x1b
        /*00ee*/ 	.short	0x00ff


	//----- nvinfo : EIATTR_NUM_BARRIERS
	.align		4
        /*00f0*/ 	.byte	0x02, 0x4c
        /*00f2*/ 	.byte	0x01
	.zero		1


	//----- nvinfo : EIATTR_ANNOTATIONS
	.align		4
        /*00f4*/ 	.byte	0x04, 0x55
        /*00f6*/ 	.short	(.L_37 - .L_36)


	//   ....[0]....
.L_36:
        /*00f8*/ 	.word	0x00000001
        /*00fc*/ 	.byte	0x20, 0x04, 0x00, 0x00, 0x01, 0x00, 0x00, 0x00, 0xc0, 0x05, 0x00, 0x00, 0x01, 0x00, 0x00, 0x00
        /* <DEDUP_REMOVED lines=698> */
        /*2cac*/ 	.byte	0x60, 0x2b, 0x01, 0x00


	//----- nvinfo : EIATTR_MERCURY_ISA_VERSION
	.align		4
.L_37:
        /*2cb0*/ 	.byte	0x03, 0x5f
        /*2cb2*/ 	.short	0x0101


	//----- nvinfo : EIATTR_EXIT_INSTR_OFFSETS
	.align		4
        /*2cb4*/ 	.byte	0x04, 0x1c
        /*2cb6*/ 	.short	(.L_39 - .L_38)


	//   ....[0]....
.L_38:
        /*2cb8*/ 	.word	0x000a01b0


	//   ....[1]....
        /*2cbc*/ 	.word	0x000a01d0


	//----- nvinfo : EIATTR_REQNTID
	.align		4
.L_39:
        /*2cc0*/ 	.byte	0x04, 0x10
        /*2cc2*/ 	.short	(.L_41 - .L_40)
.L_40:
        /*2cc4*/ 	.word	0x00000080
        /*2cc8*/ 	.word	0x00000001
        /*2ccc*/ 	.word	0x00000001


	//----- nvinfo : EIATTR_CBANK_PARAM_SIZE
	.align		4
.L_41:
        /*2cd0*/ 	.byte	0x03, 0x19
        /*2cd2*/ 	.short	0x0050


	//----- nvinfo : EIATTR_PARAM_CBANK
	.align		4
        /*2cd4*/ 	.byte	0x04, 0x0a
        /*2cd6*/ 	.short	(.L_43 - .L_42)
	.align		4
.L_42:
        /*2cd8*/ 	.word	index@(.nv.constant0.matmul_kernel)
        /*2cdc*/ 	.short	0x0210
        /*2cde*/ 	.short	0x0050


	//----- nvinfo : EIATTR_SW_WAR
	.align		4
.L_43:
        /*2ce0*/ 	.byte	0x04, 0x36
        /*2ce2*/ 	.short	(.L_45 - .L_44)
.L_44:
        /*2ce4*/ 	.word	0x00000008
.L_45:


//--------------------- .nv.callgraph             --------------------------
	.section	.nv.callgraph,"",@"SHT_CUDA_CALLGRAPH"
	.align	4
	.sectionentsize	8
	.align		4
        /*0000*/ 	.word	0x00000000
	.align		4
        /*0004*/ 	.word	0xffffffff
	.align		4
        /*0008*/ 	.word	0x00000000
	.align		4
        /*000c*/ 	.word	0xfffffffe
	.align		4
        /*0010*/ 	.word	0x00000000
	.align		4
        /*0014*/ 	.word	0xfffffffd
	.align		4
        /*0018*/ 	.word	0x00000000
	.align		4
        /*001c*/ 	.word	0xfffffffc


//--------------------- .text.matmul_kernel       --------------------------
	.section	.text.matmul_kernel,"ax",@progbits
	.align	128
        .global         matmul_kernel
        .type           matmul_kernel,@function
        .size           matmul_kernel,(.L_x_4 - matmul_kernel)
        .other          matmul_kernel,@"STO_CUDA_ENTRY STV_DEFAULT"
matmul_kernel:
.text.matmul_kernel:
[----:B------:R-:W0:Y:S08]  /*0000*/  LDC R1, c[0x0][0x28] ;  /* 0x00000a00ff017b82 */ /* 0x000e300000000800 */
[----:B------:R-:W1:Y:S01]  /*0010*/  LDC.64 R4, c[0x0][0x228] ;  /* 0x00008a00ff047b82 */ /* 0x000e620000000a00 */
[----:B------:R-:W2:Y:S01]  /*0020*/  S2R R7, SR_CTAID.X ;  /* 0x0000000000077919 */ /* 0x000ea20000002500 */
[----:B0-----:R-:W-:Y:S01]  /*0030*/  VIADD R1, R1, 0xffffafd0 ;  /* 0xffffafd001017836 */ /* 0x001fe20000000000 */
[----:B------:R-:W-:Y:S01]  /*0040*/  ULDC.64 UR60, c[0x0][0x208] ;  /* 0x00008200003c7ab9 */ /* 0x000fe20000000a00 */
[----:B------:R-:W0:Y:S04]  /*0050*/  S2R R105, SR_TID.X ;  /* 0x0000000000697919 */ /* 0x000e280000002100 */
[----:B------:R-:W3:Y:S01]  /*0060*/  LDC R104, c[0x0][0x230] ;  /* 0x00008c00ff687b82 */ /* 0x000ee20000000800 */
[----:B-1----:R-:W-:-:S05]  /*0070*/  VIADD R0, R5, 0x7f ;  /* 0x0000007f05007836 */ /* 0x002fca0000000000 */
[----:B------:R-:W-:Y:S01]  /*0080*/  SHF.R.S32.HI R3, RZ, 0x1f, R0 ;  /* 0x0000001fff037819 */ /* 0x000fe20000011400 */
[----:B---3--:R-:W-:-:S03]  /*0090*/  VIADD R104, R104, 0xff ;  /* 0x000000ff68687836 */ /* 0x008fc60000000000 */
[----:B------:R-:W-:Y:S02]  /*00a0*/  LEA.HI R3, R3, R0, RZ, 0x7 ;  /* 0x0000000003037211 */ /* 0x000fe400078f38ff */
[----:B--2---:R-:W-:Y:S02]  /*00b0*/  IABS R10, R7 ;  /* 0x00000007000a7213 */ /* 0x004fe40000000000 */
[----:B------:R-:W-:Y:S02]  /*00c0*/  SHF.R.S32.HI R3, RZ, 0x7, R3 ;  /* 0x00000007ff037819 */ /* 0x000fe40000011403 */
[----:B0-----:R-:W-:-:S03]  /*00d0*/  LOP3.LUT R242, R105, 0x7f, RZ, 0xc0, !PT ;  /* 0x0000007f69f27812 */ /* 0x001fc600078ec0ff */
[----:B------:R-:W-:-:S05]  /*00e0*/  IMAD.SHL.U32 R6, R3, 0x8, RZ ;  /* 0x0000000803067824 */ /* 0x000fca00078e00ff */
[-C--:B------:R-:W-:Y:S02]  /*00f0*/  IABS R9, R6.reuse ;  /* 0x0000000600097213 */ /* 0x080fe40000000000 */
[----:B------:R-:W-:Y:S02]  /*0100*/  IABS R12, R6 ;  /* 0x00000006000c7213 */ /* 0x000fe40000000000 */
[----:B------:R-:W0:Y:S08]  /*0110*/  I2F.RP R0, R9 ;  /* 0x0000000900007306 */ /* 0x000e300000209400 */
[----:B0-----:R-:W0:Y:S02]  /*0120*/  MUFU.RCP R0, R0 ;  /* 0x0000000000007308 */ /* 0x001e240000001000 */
[----:B0-----:R-:W-:-:S02]  /*0130*/  VIADD R2, R0, 0xffffffe ;  /* 0x0ffffffe00027836 */ /* 0x001fc40000000000 */
[----:B------:R-:W-:-:S04]  /*0140*/  IMAD.MOV R0, RZ, RZ, -R12 ;  /* 0x000000ffff007224 */ /* 0x000fc800078e0a0c */
[----:B------:R0:W1:Y:S02]  /*0150*/  F2I.FTZ.U32.TRUNC.NTZ R3, R2 ;  /* 0x0000000200037305 */ /* 0x000064000021f000 */
[----:B0-----:R-:W-:Y:S02]  /*0160*/  IMAD.MOV.U32 R2, RZ, RZ, RZ ;  /* 0x000000ffff027224 */ /* 0x001fe400078e00ff */
[----:B-1----:R-:W-:-:S04]  /*0170*/  IMAD.MOV R8, RZ, RZ, -R3 ;  /* 0x000000ffff087224 */ /* 0x002fc800078e0a03 */
[----:B------:R-:W-:Y:S02]  /*0180*/  IMAD R11, R8, R9, RZ ;  /* 0x00000009080b7224 */ /* 0x000fe400078e02ff */
[----:B------:R-:W-:Y:S02]  /*0190*/  IMAD.MOV.U32 R8, RZ, RZ, R10 ;  /* 0x000000ffff087224 */ /* 0x000fe400078e000a */
[----:B------:R-:W-:-:S06]  /*01a0*/  IMAD.HI.U32 R3, R3, R11, R2 ;  /* 0x0000000b03037227 */ /* 0x000fcc00078e0002 */
[----:B------:R-:W-:-:S04]  /*01b0*/  IMAD.HI.U32 R3, R3, R8, RZ ;  /* 0x0000000803037227 */ /* 0x000fc800078e00ff */
[----:B------:R-:W-:-:S05]  /*01c0*/  IMAD R0, R3, R0, R8 ;  /* 0x0000000003007224 */ /* 0x000fca00078e0208 */
[----:B------:R-:W-:-:S13]  /*01d0*/  ISETP.GT.U32.AND P1, PT, R9, R0, PT ;  /* 0x000000000900720c */ /* 0x000fda0003f24070 */
[----:B------:R-:W-:Y:S02]  /*01e0*/  @!P1 IMAD.IADD R0, R0, 0x1, -R9 ;  /* 0x0000000100009824 */ /* 0x000fe400078e0a09 */
[----:B------:R-:W-:Y:S01]  /*01f0*/  @!P1 VIADD R3, R3, 0x1 ;  /* 0x0000000103039836 */ /* 0x000fe20000000000 */
[----:B------:R-:W-:Y:S02]  /*0200*/  ISETP.NE.AND P1, PT, R6, RZ, PT ;  /* 0x000000ff0600720c */ /* 0x000fe40003f25270 */
[----:B------:R-:W-:Y:S02]  /*0210*/  ISETP.GE.U32.AND P0, PT, R0, R9, PT ;  /* 0x000000090000720c */ /* 0x000fe40003f06070 */
[----:B------:R-:W-:-:S04]  /*0220*/  LOP3.LUT R0, R7, R6, RZ, 0x3c, !PT ;  /* 0x0000000607007212 */ /* 0x000fc800078e3cff */
[----:B------:R-:W-:Y:S01]  /*0230*/  ISETP.GE.AND P2, PT, R0, RZ, PT ;  /* 0x000000ff0000720c */ /* 0x000fe20003f46270 */
[----:B------:R-:W-:-:S06]  /*0240*/  VIADD R0, R4, 0x1ff ;  /* 0x000001ff04007836 */ /* 0x000fcc0000000000 */
[----:B------:R-:W-:-:S04]  /*0250*/  @P0 VIADD R3, R3, 0x1 ;  /* 0x0000000103030836 */ /* 0x000fc80000000000 */
[----:B------:R-:W-:Y:S01]  /*0260*/  IMAD.MOV.U32 R2, RZ, RZ, R3 ;  /* 0x000000ffff027224 */ /* 0x000fe200078e0003 */
[----:B------:R-:W-:-:S03]  /*0270*/  SHF.R.S32.HI R3, RZ, 0x1f, R0 ;  /* 0x0000001fff037819 */ /* 0x000fc60000011400 */
[----:B------:R-:W-:Y:S01]  /*0280*/  @!P2 IMAD.MOV R2, RZ, RZ, -R2 ;  /* 0x000000ffff02a224 */ /* 0x000fe200078e0a02 */
[----:B------:R-:W-:Y:S02]  /*0290*/  @!P1 LOP3.LUT R2, RZ, R6, RZ, 0x33, !PT ;  /* 0x00000006ff029212 */ /* 0x000fe400078e33ff */
[----:B------:R-:W-:-:S03]  /*02a0*/  LEA.HI R3, R3, R0, RZ, 0x9 ;  /* 0x0000000003037211 */ /* 0x000fc600078f48ff */
[----:B------:R-:W-:Y:S02]  /*02b0*/  IMAD.SHL.U32 R8, R2, 0x8, RZ ;  /* 0x0000000802087824 */ /* 0x000fe400078e00ff */
[----:B------:R-:W-:-:S03]  /*02c0*/  IMAD.MOV R2, RZ, RZ, -R2 ;  /* 0x000000ffff027224 */ /* 0x000fc600078e0a02 */
[----:B------:R-:W-:Y:S01]  /*02d0*/  LEA.HI.SX32 R3, R3, -R8, 0x17 ;  /* 0x8000000803037211 */ /* 0x000fe200078fbaff */
[----:B------:R-:W-:-:S03]  /*02e0*/  IMAD R10, R6, R2, R7 ;  /* 0x00000002060a7224 */ /* 0x000fc600078e0207 */
[----:B------:R-:W-:-:S04]  /*02f0*/  VIMNMX R13, R3, 0x8, PT ;  /* 0x00000008030d7848 */ /* 0x000fc80003fe0100 */
[-C--:B------:R-:W-:Y:S02]  /*0300*/  IABS R9, R13.reuse ;  /* 0x0000000d00097213 */ /* 0x080fe40000000000 */
[----:B------:R-:W-:Y:S02]  /*0310*/  IABS R6, R13 ;  /* 0x0000000d00067213 */ /* 0x000fe40000000000 */
[----:B------:R-:W0:Y:S08]  /*0320*/  I2F.RP R0, R9 ;  /* 0x0000000900007306 */ /* 0x000e300000209400 */
[----:B0-----:R-:W0:Y:S02]  /*0330*/  MUFU.RCP R0, R0 ;  /* 0x0000000000007308 */ /* 0x001e240000001000 */
[----:B0-----:R-:W-:-:S02]  /*0340*/  VIADD R3, R0, 0xffffffe ;  /* 0x0ffffffe00037836 */ /* 0x001fc40000000000 */
[----:B------:R-:W-:Y:S02]  /*0350*/  IMAD.MOV R0, RZ, RZ, -R6 ;  /* 0x000000ffff007224 */ /* 0x000fe400078e0a06 */
[----:B------:R-:W0:Y:S02]  /*0360*/  S2R R6, SR_CgaCtaId ;  /* 0x0000000000067919 */ /* 0x000e240000008800 */
[----:B------:R-:W1:Y:S02]  /*0370*/  F2I.FTZ.U32.TRUNC.NTZ R3, R3 ;  /* 0x0000000300037305 */ /* 0x000e64000021f000 */
[----:B-1----:R-:W-:-:S04]  /*0380*/  IMAD.MOV R11, RZ, RZ, -R3 ;  /* 0x000000ffff0b7224 */ /* 0x002fc800078e0a03 */
[----:B------:R-:W-:Y:S01]  /*0390*/  IMAD.MOV.U32 R2, RZ, RZ, R11 ;  /* 0x000000ffff027224 */ /* 0x000fe200078e000b */
[----:B------:R-:W-:-:S03]  /*03a0*/  IABS R11, R10 ;  /* 0x0000000a000b7213 */ /* 0x000fc60000000000 */
[----:B------:R-:W-:Y:S02]  /*03b0*/  IMAD R7, R2, R9, RZ ;  /* 0x0000000902077224 */ /* 0x000fe400078e02ff */
[----:B------:R-:W-:-:S04]  /*03c0*/  IMAD.MOV.U32 R2, RZ, RZ, RZ ;  /* 0x000000ffff027224 */ /* 0x000fc800078e00ff */
[----:B------:R-:W-:Y:S01]  /*03d0*/  IMAD.HI.U32 R2, R3, R7, R2 ;  /* 0x0000000703027227 */ /* 0x000fe200078e0002 */
[----:B------:R-:W-:-:S04]  /*03e0*/  MOV R3, 0x400 ;  /* 0x0000040000037802 */ /* 0x000fc80000000f00 */
[----:B0-----:R-:W-:Y:S01]  /*03f0*/  LEA R240, R6, R3, 0x18 ;  /* 0x0000000306f07211 */ /* 0x001fe200078ec0ff */
[----:B------:R-:W-:-:S04]  /*0400*/  IMAD.HI.U32 R2, R2, R11, RZ ;  /* 0x0000000b02027227 */ /* 0x000fc800078e00ff */
[----:B------:R-:W-:Y:S01]  /*0410*/  IMAD R0, R2, R0, R11 ;  /* 0x0000000002007224 */ /* 0x000fe200078e020b */
[----:B------:R0:W-:Y:S04]  /*0420*/  STL [R1+0x9f0], R240 ;  /* 0x0009f0f001007387 */ /* 0x0001e80000100800 */
[----:B------:R-:W-:-:S13]  /*0430*/  ISETP.GT.U32.AND P1, PT, R9, R0, PT ;  /* 0x000000000900720c */ /* 0x000fda0003f24070 */
[----:B------:R-:W-:Y:S02]  /*0440*/  @!P1 IMAD.IADD R0, R0, 0x1, -R9 ;  /* 0x0000000100009824 */ /* 0x000fe400078e0a09 */
[----:B------:R-:W-:Y:S01]  /*0450*/  @!P1 VIADD R2, R2, 0x1 ;  /* 0x0000000102029836 */ /* 0x000fe20000000000 */
[----:B------:R-:W-:Y:S02]  /*0460*/  ISETP.NE.AND P1, PT, R13, RZ, PT ;  /* 0x000000ff0d00720c */ /* 0x000fe40003f25270 */
[----:B------:R-:W-:Y:S02]  /*0470*/  ISETP.GE.U32.AND P0, PT, R0, R9, PT ;  /* 0x000000090000720c */ /* 0x000fe40003f06070 */
[----:B------:R-:W-:-:S04]  /*0480*/  LOP3.LUT R0, R10, R13, RZ, 0x3c, !PT ;  /* 0x0000000d0a007212 */ /* 0x000fc800078e3cff */
[----:B------:R-:W-:-:S07]  /*0490*/  ISETP.GE.AND P2, PT, R0, RZ, PT ;  /* 0x000000ff0000720c */ /* 0x000fce0003f46270 */
[----:B------:R-:W-:Y:S01]  /*04a0*/  @P0 VIADD R2, R2, 0x1 ;  /* 0x0000000102020836 */ /* 0x000fe20000000000 */
[----:B------:R-:W-:-:S05]  /*04b0*/  ISETP.GT.AND P0, PT, R104, 0xff, PT ;  /* 0x000000ff6800780c */ /* 0x000fca0003f04270 */
[----:B------:R-:W-:Y:S01]  /*04c0*/  @!P2 IMAD.MOV R2, RZ, RZ, -R2 ;  /* 0x000000ffff02a224 */ /* 0x000fe200078e0a02 */
[----:B------:R-:W-:-:S05]  /*04d0*/  @!P1 LOP3.LUT R2, RZ, R13, RZ, 0x33, !PT ;  /* 0x0000000dff029212 */ /* 0x000fca00078e33ff */
[----:B------:R-:W-:Y:S02]  /*04e0*/  IMAD.MOV R0, RZ, RZ, -R2 ;  /* 0x000000ffff007224 */ /* 0x000fe400078e0a02 */
[----:B------:R-:W-:Y:S02]  /*04f0*/  IMAD.SHL.U32 R236, R2, 0x80, RZ ;  /* 0x0000008002ec7824 */ /* 0x000fe400078e00ff */
[----:B------:R-:W-:Y:S02]  /*0500*/  IMAD R0, R13, R0, R10 ;  /* 0x000000000d007224 */ /* 0x000fe400078e020a */
[----:B------:R-:W-:Y:S02]  /*0510*/  VIADD R18, R236, 0x1 ;  /* 0x00000001ec127836 */ /* 0x000fe40000000000 */
[----:B------:R-:W-:Y:S02]  /*0520*/  IMAD.IADD R0, R8, 0x1, R0 ;  /* 0x0000000108007824 */ /* 0x000fe400078e0200 */
[----:B------:R-:W-:-:S02]  /*0530*/  VIADD R16, R236, 0x2 ;  /* 0x00000002ec107836 */ /* 0x000fc40000000000 */
[----:B------:R-:W-:Y:S02]  /*0540*/  IMAD.SHL.U32 R0, R0, 0x200, RZ ;  /* 0x0000020000007824 */ /* 0x000fe400078e00ff */
[C---:B------:R-:W-:Y:S02]  /*0550*/  VIADD R27, R236.reuse, 0x3 ;  /* 0x00000003ec1b7836 */ /* 0x040fe40000000000 */
[----:B------:R-:W-:Y:S01]  /*0560*/  VIADD R26, R236, 0x4 ;  /* 0x00000004ec1a7836 */ /* 0x000fe20000000000 */
[----:B------:R-:W-:Y:S01]  /*0570*/  LOP3.LUT R219, R0, 0x7f, R105, 0xf8, !PT ;  /* 0x0000007f00db7812 */ /* 0x000fe200078ef869 */
[----:B------:R-:W-:Y:S01]  /*0580*/  VIADD R25, R236, 0x5 ;  /* 0x00000005ec197836 */ /* 0x000fe20000000000 */
[----:B------:R-:W-:Y:S01]  /*0590*/  LOP3.LUT R218, R0, 0x80, R242, 0xfe, !PT ;  /* 0x0000008000da7812 */ /* 0x000fe200078efef2 */
[C---:B------:R-:W-:Y:S01]  /*05a0*/  VIADD R24, R236.reuse, 0x6 ;  /* 0x00000006ec187836 */ /* 0x040fe20000000000 */
[C---:B------:R-:W-:Y:S01]  /*05b0*/  LOP3.LUT R216, R219.reuse, 0x180, RZ, 0xfc, !PT ;  /* 0x00000180dbd87812 */ /* 0x040fe200078efcff */
[----:B------:R0:W-:Y:S01]  /*05c0*/  STL [R1+0x6d4], R219 ;  /* 0x0006d4db01007387 */ /* 0x0001e20000100800 */
[----:B------:R-:W-:Y:S01]  /*05d0*/  LOP3.LUT R217, R219, 0x100, RZ, 0xfc, !PT ;  /* 0x00000100dbd97812 */ /* 0x000fe200078efcff */
[----:B------:R-:W-:-:S02]  /*05e0*/  VIADD R22, R236, 0x7 ;  /* 0x00000007ec167836 */ /* 0x000fc40000000000 */
[----:B------:R0:W-:Y:S01]  /*05f0*/  STL [R1+0x6d8], R218 ;  /* 0x0006d8da01007387 */ /* 0x0001e20000100800 */
[C---:B------:R-:W-:Y:S02]  /*0600*/  VIADD R20, R236.reuse, 0x8 ;  /* 0x00000008ec147836 */ /* 0x040fe40000000000 */
[C---:B------:R-:W-:Y:S01]  /*0610*/  VIADD R28, R236.reuse, 0x9 ;  /* 0x00000009ec1c7836 */ /* 0x040fe20000000000 */
[----:B------:R0:W-:Y:S01]  /*0620*/  STL [R1+0x6dc], R216 ;  /* 0x0006dcd801007387 */ /* 0x0001e20000100800 */
[C---:B------:R-:W-:Y:S02]  /*0630*/  VIADD R29, R236.reuse, 0xa ;  /* 0x0000000aec1d7836 */ /* 0x040fe40000000000 */
[C---:B------:R-:W-:Y:S01]  /*0640*/  VIADD R31, R236.reuse, 0xb ;  /* 0x0000000bec1f7836 */ /* 0x040fe20000000000 */
[----:B------:R0:W-:Y:S01]  /*0650*/  STL [R1+0x6e0], R217 ;  /* 0x0006e0d901007387 */ /* 0x0001e20000100800 */
[C---:B------:R-:W-:Y:S02]  /*0660*/  VIADD R32, R236.reuse, 0xc ;  /* 0x0000000cec207836 */ /* 0x040fe40000000000 */
[----:B------:R-:W-:-:S02]  /*0670*/  VIADD R30, R236, 0xd ;  /* 0x0000000dec1e7836 */ /* 0x000fc40000000000 */
[C---:B------:R-:W-:Y:S02]  /*0680*/  VIADD R2, R236.reuse, 0xe ;  /* 0x0000000eec027836 */ /* 0x040fe40000000000 */
[C---:B------:R-:W-:Y:S02]  /*0690*/  VIADD R33, R236.reuse, 0xf ;  /* 0x0000000fec217836 */ /* 0x040fe40000000000 */
[C---:B------:R-:W-:Y:S02]  /*06a0*/  VIADD R35, R236.reuse, 0x10 ;  /* 0x00000010ec237836 */ /* 0x040fe40000000000 */
[C---:B------:R-:W-:Y:S02]  /*06b0*/  VIADD R34, R236.reuse, 0x11 ;  /* 0x00000011ec227836 */ /* 0x040fe40000000000 */
        /* <DEDUP_REMOVED lines=109> */
[----:B------:R-:W-:Y:S01]  /*0d90*/  VIADD R115, R236, 0x7f ;  /* 0x0000007fec737836 */ /* 0x000fe20000000000 */
[----:B0-----:R-:W-:Y:S06]  /*0da0*/  @P0 BRA `(.L_x_0) ;  /* 0x00000018008c0947 */ /* 0x001fec0003800000 */
[----:B------:R-:W-:Y:S01]  /*0db0*/  IMAD.SHL.U32 R0, R105, 0x10, RZ ;  /* 0x0000001069007824 */ /* 0x000fe200078e00ff */
[----:B------:R0:W-:Y:S01]  /*0dc0*/  STL [R1+0x400], RZ ;  /* 0x000400ff01007387 */ /* 0x0001e20000100800 */
[----:B------:R-:W-:Y:S02]  /*0dd0*/  CS2R R152, SRZ ;  /* 0x0000000000987805 */ /* 0x000fe4000001ff00 */
[----:B------:R-:W-:Y:S02]  /*0de0*/  CS2R R154, SRZ ;  /* 0x00000000009a7805 */ /* 0x000fe4000001ff00 */
[----:B------:R-:W-:Y:S01]  /*0df0*/  CS2R R156, SRZ ;  /* 0x00000000009c7805 */ /* 0x000fe2000001ff00 */
[----:B------:R0:W-:Y:S01]  /*0e00*/  STL [R1+0x3ca0], R0 ;  /* 0x003ca00001007387 */ /* 0x0001e20000100800 */
[----:B------:R-:W-:Y:S02]  /*0e10*/  CS2R R158, SRZ ;  /* 0x00000000009e7805 */ /* 0x000fe4000001ff00 */
[----:B------:R-:W-:-:S02]  /*0e20*/  CS2R R160, SRZ ;  /* 0x0000000000a07805 */ /* 0x000fc4000001ff00 */
[----:B------:R-:W-:Y:S01]  /*0e30*/  CS2R R162, SRZ ;  /* 0x0000000000a27805 */ /* 0x000fe2000001ff00 */
[----:B------:R0:W-:Y:S01]  /*0e40*/  STL [R1+0x404], RZ ;  /* 0x000404ff01007387 */ /* 0x0001e20000100800 */
[----:B------:R-:W-:Y:S02]  /*0e50*/  CS2R R164, SRZ ;  /* 0x0000000000a47805 */ /* 0x000fe4000001ff00 */
[----:B------:R-:W-:Y:S02]  /*0e60*/  CS2R R166, SRZ ;  /* 0x0000000000a67805 */ /* 0x000fe4000001ff00 */
[----:B------:R-:W-:Y:S01]  /*0e70*/  CS2R R168, SRZ ;  /* 0x0000000000a87805 */ /* 0x000fe2000001ff00 */
[----:B------:R0:W-:Y:S01]  /*0e80*/  STL [R1+0x408], RZ ;  /* 0x000408ff01007387 */ /* 0x0001e20000100800 */
        /* <DEDUP_REMOVED lines=115> */
[----:B------:R0:W-:Y:S04]  /*15c0*/  STL [R1+0x47c], RZ ;  /* 0x00047cff01007387 */ /* 0x0001e80000100800 */
        /* <DEDUP_REMOVED lines=224> */
[----:B------:R0:W-:Y:S04]  /*23d0*/  STL [R1], RZ ;  /* 0x000000ff01007387 */ /* 0x0001e80000100800 */
        /* <DEDUP_REMOVED lines=62> */
[----:B------:R0:W-:Y:S01]  /*27c0*/  STL [R1+0xfc], RZ ;  /* 0x0000fcff01007387 */ /* 0x0001e20000100800 */
[----:B------:R-:W-:Y:S05]  /*27d0*/  BRA `(.L_x_1) ;  /* 0x0000080800d87947 */ /* 0x000fea0003800000 */
.L_x_0:
[----:B------:R-:W-:Y:S01]  /*27e0*/  IABS R102, R4 ;  /* 0x0000000400667213 */ /* 0x000fe20000000000 */
[----:B------:R-:W0:Y:S01]  /*27f0*/  LDC R232, c[0x0][0x23c] ;  /* 0x00008f00ffe87b82 */ /* 0x000e220000000800 */
[----:B------:R-:W-:Y:S02]  /*2800*/  IABS R0, R5 ;  /* 0x0000000500007213 */ /* 0x000fe40000000000 */
[----:B------:R-:W1:Y:S01]  /*2810*/  I2F.RP R3, R102 ;  /* 0x0000006600037306 */ /* 0x000e620000209400 */
[----:B------:R-:W-:Y:S02]  /*2820*/  IABS R17, R219 ;  /* 0x000000db00117213 */ /* 0x000fe40000000000 */
[----:B------:R-:W-:Y:S02]  /*2830*/  IABS R19, R217 ;  /* 0x000000d900137213 */ /* 0x000fe40000000000 */
[----:B------:R-:W-:Y:S02]  /*2840*/  IABS R21, R216 ;  /* 0x000000d800157213 */ /* 0x000fe40000000000 */
[----:B------:R-:W-:Y:S01]  /*2850*/  IABS R103, R236 ;  /* 0x000000ec00677213 */ /* 0x000fe20000000000 */
[----:B------:R-:W2:Y:S01]  /*2860*/  I2F.RP R9, R0 ;  /* 0x0000000000097306 */ /* 0x000ea20000209400 */
[----:B------:R-:W-:-:S02]  /*2870*/  ISETP.GE.AND P0, PT, R23, RZ, PT ;  /* 0x000000ff1700720c */ /* 0x000fc40003f06270 */
[----:B------:R-:W-:Y:S02]  /*2880*/  ISETP.GE.AND P2, PT, R113, RZ, PT ;  /* 0x000000ff7100720c */ /* 0x000fe40003f46270 */
[----:B------:R-:W-:Y:S02]  /*2890*/  IABS R23, R23 ;  /* 0x0000001700177213 */ /* 0x000fe40000000000 */
[----:B------:R-:W-:Y:S01]  /*28a0*/  ISETP.GE.AND P6, PT, R115, RZ, PT ;  /* 0x000000ff7300720c */ /* 0x000fe20003fc6270 */
[----:B-1----:R-:W1:Y:S01]  /*28b0*/  MUFU.RCP R3, R3 ;  /* 0x0000000300037308 */ /* 0x002e620000001000 */
[----:B------:R-:W-:Y:S02]  /*28c0*/  IABS R119, R142 ;  /* 0x0000008e00777213 */ /* 0x000fe40000000000 */
[----:B------:R-:W-:Y:S02]  /*28d0*/  IABS R163, R139 ;  /* 0x0000008b00a37213 */ /* 0x000fe40000000000 */
[----:B------:R-:W-:-:S02]  /*28e0*/  IABS R165, R140 ;  /* 0x0000008c00a57213 */ /* 0x000fc40000000000 */
[----:B------:R-:W-:Y:S01]  /*28f0*/  IABS R167, R138 ;  /* 0x0000008a00a77213 */ /* 0x000fe20000000000 */
[----:B--2---:R-:W2:Y:S01]  /*2900*/  MUFU.RCP R9, R9 ;  /* 0x0000000900097308 */ /* 0x004ea20000001000 */
[----:B------:R-:W-:Y:S02]  /*2910*/  IABS R171, R136 ;  /* 0x0000008800ab7213 */ /* 0x000fe40000000000 */
[----:B------:R-:W-:Y:S02]  /*2920*/  IABS R173, R137 ;  /* 0x0000008900ad7213 */ /* 0x000fe40000000000 */
[----:B------:R-:W-:Y:S02]  /*2930*/  IABS R179, R135 ;  /* 0x0000008700b37213 */ /* 0x000fe40000000000 */
[----:B------:R-:W-:Y:S01]  /*2940*/  IABS R181, R134 ;  /* 0x0000008600b57213 */ /* 0x000fe20000000000 */
[----:B-1----:R-:W-:Y:S01]  /*2950*/  VIADD R14, R3, 0xffffffe ;  /* 0x0ffffffe030e7836 */ /* 0x002fe20000000000 */
[----:B------:R-:W-:-:S02]  /*2960*/  IABS R3, R218 ;  /* 0x000000da00037213 */ /* 0x000fc40000000000 */
[----:B------:R-:W-:Y:S01]  /*2970*/  IABS R187, R133 ;  /* 0x0000008500bb7213 */ /* 0x000fe20000000000 */
[----:B------:R1:W3:Y:S01]  /*2980*/  F2I.FTZ.U32.TRUNC.NTZ R15, R14 ;  /* 0x0000000e000f7305 */ /* 0x0002e2000021f000 */
[----:B------:R-:W-:Y:S02]  /*2990*/  IABS R191, R131 ;  /* 0x0000008300bf7213 */ /* 0x000fe40000000000 */
[----:B------:R-:W-:Y:S01]  /*29a0*/  IABS R189, R132 ;  /* 0x0000008400bd7213 */ /* 0x000fe20000000000 */
[----:B--2---:R-:W-:Y:S01]  /*29b0*/  VIADD R12, R9, 0xffffffe ;  /* 0x0ffffffe090c7836 */ /* 0x004fe20000000000 */
[----:B------:R-:W-:Y:S02]  /*29c0*/  IABS R195, R130 ;  /* 0x0000008200c37213 */ /* 0x000fe40000000000 */
[----:B------:R-:W-:Y:S01]  /*29d0*/  IABS R197, R129 ;  /* 0x0000008100c57213 */ /* 0x000fe20000000000 */
[----:B------:R2:W4:Y:S01]  /*29e0*/  F2I.FTZ.U32.TRUNC.NTZ R13, R12 ;  /* 0x0000000c000d7305 */ /* 0x000522000021f000 */
[----:B-1----:R-:W-:Y:S01]  /*29f0*/  IMAD.MOV.U32 R14, RZ, RZ, RZ ;  /* 0x000000ffff0e7224 */ /* 0x002fe200078e00ff */
[----:B------:R-:W-:-:S02]  /*2a00*/  IABS R201, R127 ;  /* 0x0000007f00c97213 */ /* 0x000fc40000000000 */
[----:B------:R-:W-:Y:S02]  /*2a10*/  IABS R207, R126 ;  /* 0x0000007e00cf7213 */ /* 0x000fe40000000000 */
[----:B------:R-:W-:Y:S01]  /*2a20*/  IABS R211, R128 ;  /* 0x0000008000d37213 */ /* 0x000fe20000000000 */
[--C-:B---3--:R-:W-:Y:S01]  /*2a30*/  IMAD.MOV R11, RZ, RZ, -R15.reuse ;  /* 0x000000ffff0b7224 */ /* 0x108fe200078e0a0f */
[----:B------:R-:W-:Y:S01]  /*2a40*/  IABS R223, R124 ;  /* 0x0000007c00df7213 */ /* 0x000fe20000000000 */
[----:B--2---:R-:W-:Y:S01]  /*2a50*/  IMAD.MOV.U32 R12, RZ, RZ, RZ ;  /* 0x000000ffff0c7224 */ /* 0x004fe200078e00ff */
[----:B------:R-:W-:Y:S01]  /*2a60*/  IABS R225, R123 ;  /* 0x0000007b00e17213 */ /* 0x000fe20000000000 */
[----:B------:R-:W-:Y:S01]  /*2a70*/  IMAD R11, R11, R102, RZ ;  /* 0x000000660b0b7224 */ /* 0x000fe200078e02ff */
[----:B------:R-:W-:Y:S02]  /*2a80*/  IABS R229, R122 ;  /* 0x0000007a00e57213 */ /* 0x000fe40000000000 */
[----:B------:R-:W-:Y:S01]  /*2a90*/  IABS R237, R120 ;  /* 0x0000007800ed7213 */ /* 0x000fe20000000000 */
[----:B------:R-:W-:Y:S01]  /*2aa0*/  IMAD.HI.U32 R15, R15, R11, R14 ;  /* 0x0000000b0f0f7227 */ /* 0x000fe200078e000e */
[----:B------:R-:W-:-:S02]  /*2ab0*/  IABS R243, R116 ;  /* 0x0000007400f37213 */ /* 0x000fc40000000000 */
[----:B------:R-:W-:Y:S01]  /*2ac0*/  IABS R239, R118 ;  /* 0x0000007600ef7213 */ /* 0x000fe20000000000 */
[----:B------:R-:W-:Y:S01]  /*2ad0*/  IMAD.MOV.U32 R14, RZ, RZ, R17 ;  /* 0x000000ffff0e7224 */ /* 0x000fe200078e0011 */
[----:B------:R-:W-:Y:S01]  /*2ae0*/  IABS R247, R114 ;  /* 0x0000007200f77213 */ /* 0x000fe20000000000 */
[----:B------:R-:W-:Y:S01]  /*2af0*/  IMAD.MOV.U32 R17, RZ, RZ, R3 ;  /* 0x000000ffff117224 */ /* 0x000fe200078e0003 */
[----:B------:R-:W-:Y:S01]  /*2b00*/  IABS R249, R112 ;  /* 0x0000007000f97213 */ /* 0x000fe20000000000 */
[----:B----4-:R-:W-:Y:S01]  /*2b10*/  IMAD.MOV R9, RZ, RZ, -R13 ;  /* 0x000000ffff097224 */ /* 0x010fe200078e0a0d */
[----:B------:R-:W-:Y:S01]  /*2b20*/  IABS R238, R111 ;  /* 0x0000006f00ee7213 */ /* 0x000fe20000000000 */
[----:B------:R-:W-:Y:S01]  /*2b30*/  IMAD.HI.U32 R11, R15, R17, RZ ;  /* 0x000000110f0b7227 */ /* 0x000fe200078e00ff */
[----:B------:R-:W-:Y:S02]  /*2b40*/  IABS R234, R109 ;  /* 0x0000006d00ea7213 */ /* 0x000fe40000000000 */
[----:B------:R-:W-:Y:S01]  /*2b50*/  IABS R222, R110 ;  /* 0x0000006e00de7213 */ /* 0x000fe20000000000 */
[----:B------:R-:W-:Y:S01]  /*2b60*/  IMAD R3, R9, R0, RZ ;  /* 0x0000000009037224 */ /* 0x000fe200078e02ff */
[----:B------:R-:W-:Y:S01]  /*2b70*/  IABS R220, R108 ;  /* 0x0000006c00dc7213 */ /* 0x000fe20000000000 */
[----:B------:R-:W-:Y:S01]  /*2b80*/  IMAD.MOV R11, RZ, RZ, -R11 ;  /* 0x000000ffff0b7224 */ /* 0x000fe200078e0a0b */
[----:B------:R-:W-:Y:S01]  /*2b90*/  IABS R214, R101 ;  /* 0x0000006500d67213 */ /* 0x000fe20000000000 */
[----:B------:R-:W-:Y:S01]  /*2ba0*/  IMAD.HI.U32 R9, R15, R14, RZ ;  /* 0x0000000e0f097227 */ /* 0x000fe200078e00ff */
[----:B------:R-:W-:-:S02]  /*2bb0*/  IABS R212, R98 ;  /* 0x0000006200d47213 */ /* 0x000fc40000000000 */
[----:B------:R-:W-:Y:S01]  /*2bc0*/  IABS R251, R99 ;  /* 0x0000006300fb7213 */ /* 0x000fe20000000000 */
[----:B------:R-:W-:Y:S01]  /*2bd0*/  IMAD.HI.U32 R3, R13, R3, R12 ;  /* 0x000000030d037227 */ /* 0x000fe200078e000c */
[----:B------:R-:W-:Y:S02]  /*2be0*/  IABS R241, R96 ;  /* 0x0000006000f17213 */ /* 0x000fe40000000000 */
[----:B------:R-:W-:Y:S01]  /*2bf0*/  IABS R245, R100 ;  /* 0x0000006400f57213 */ /* 0x000fe20000000000 */
[C---:B------:R-:W-:Y:S01]  /*2c00*/  IMAD R11, R102.reuse, R11, R17 ;  /* 0x0000000b660b7224 */ /* 0x040fe200078e0211 */
[----:B------:R-:W-:Y:S01]  /*2c10*/  IABS R17, R115 ;  /* 0x0000007300117213 */ /* 0x000fe20000000000 */
[C---:B------:R-:W-:Y:S01]  /*2c20*/  IMAD.HI.U32 R12, R15.reuse, R19, RZ ;  /* 0x000000130f0c7227 */ /* 0x040fe200078e00ff */
[----:B------:R-:W-:Y:S02]  /*2c30*/  IABS R115, R121 ;  /* 0x0000007900737213 */ /* 0x000fe40000000000 */
[----:B------:R-:W-:Y:S01]  /*2c40*/  ISETP.GT.U32.AND P5, PT, R102, R11, PT ;  /* 0x0000000b6600720c */ /* 0x000fe20003fa4070 */
[----:B------:R-:W-:Y:S01]  /*2c50*/  IMAD.HI.U32 R15, R15, R21, RZ ;  /* 0x000000150f0f7227 */ /* 0x000fe200078e00ff */
[----:B------:R-:W-:-:S02]  /*2c60*/  IABS R233, R97 ;  /* 0x0000006100e97213 */ /* 0x000fc40000000000 */
[----:B------:R-:W-:Y:S01]  /*2c70*/  IABS R235, R94 ;  /* 0x0000005e00eb7213 */ /* 0x000fe20000000000 */
[----:B------:R-:W-:Y:S01]  /*2c80*/  IMAD.MOV R9, RZ, RZ, -R9 ;  /* 0x000000ffff097224 */ /* 0x000fe200078e0a09 */
[----:B------:R-:W-:Y:S01]  /*2c90*/  IABS R231, R95 ;  /* 0x0000005f00e77213 */ /* 0x000fe20000000000 */
[----:B------:R-:W-:Y:S01]  /*2ca0*/  IMAD.MOV R15, RZ, RZ, -R15 ;  /* 0x000000ffff0f7224 */ /* 0x000fe200078e0a0f */
[----:B------:R-:W-:Y:S01]  /*2cb0*/  IABS R227, R91 ;  /* 0x0000005b00e37213 */ /* 0x000fe20000000000 */
[C---:B------:R-:W-:Y:S01]  /*2cc0*/  IMAD R9, R102.reuse, R9, R14 ;  /* 0x0000000966097224 */ /* 0x040fe200078e020e */
[----:B------:R-:W-:Y:S01]  /*2cd0*/  IABS R221, R92 ;  /* 0x0000005c00dd7213 */ /* 0x000fe20000000000 */
[----:B------:R-:W-:Y:S01]  /*2ce0*/  IMAD.MOV R12, RZ, RZ, -R12 ;  /* 0x000000ffff0c7224 */ /* 0x000fe200078e0a0c */
[----:B------:R-:W-:Y:S01]  /*2cf0*/  IABS R215, R10 ;  /* 0x0000000a00d77213 */ /* 0x000fe20000000000 */
[C---:B------:R-:W-:Y:S01]  /*2d00*/  IMAD R13, R102.reuse, R15, R21 ;  /* 0x0000000f660d7224 */ /* 0x040fe200078e0215 */
[C---:B------:R-:W-:Y:S01]  /*2d10*/  ISETP.GT.U32.AND P1, PT, R102.reuse, R9, PT ;  /* 0x000000096600720c */ /* 0x040fe20003f24070 */
[C---:B------:R-:W-:Y:S01]  /*2d20*/  IMAD R12, R102.reuse, R12, R19 ;  /* 0x0000000c660c7224 */ /* 0x040fe200078e0213 */
[----:B------:R-:W-:Y:S01]  /*2d30*/  IABS R19, R113 ;  /* 0x0000007100137213 */ /* 0x000fe20000000000 */
[----:B------:R-:W-:Y:S01]  /*2d40*/  @!P5 IMAD.IADD R11, R11, 0x1, -R102 ;  /* 0x000000010b0bd824 */ /* 0x000fe200078e0a66 */
[C---:B------:R-:W-:Y:S01]  /*2d50*/  ISETP.GT.U32.AND P3, PT, R102.reuse, R13, PT ;  /* 0x0000000d6600720c */ /* 0x040fe20003f64070 */
[----:B------:R-:W-:Y:S01]  /*2d60*/  IMAD.HI.U32 R14, R3, R103, RZ ;  /* 0x00000067030e7227 */ /* 0x000fe200078e00ff */
[----:B------:R-:W-:-:S02]  /*2d70*/  ISETP.GT.U32.AND P4, PT, R102, R12, PT ;  /* 0x0000000c6600720c */ /* 0x000fc40003f84070 */
[----:B------:R-:W-:Y:S01]  /*2d80*/  ISETP.GT.U32.AND P5, PT, R102, R11, PT ;  /* 0x0000000b6600720c */ /* 0x000fe20003fa4070 */
[----:B------:R-:W-:Y:S01]  /*2d90*/  IMAD.MOV R14, RZ, RZ, -R14 ;  /* 0x000000ffff0e7224 */ /* 0x000fe200078e0a0e */
[----:B------:R-:W-:Y:S01]  /*2da0*/  IABS R113, R117 ;  /* 0x0000007500717213 */ /* 0x000fe20000000000 */
[----:B------:R-:W-:Y:S01]  /*2db0*/  IMAD.HI.U32 R15, R3, R19, RZ ;  /* 0x00000013030f7227 */ /* 0x000fe200078e00ff */
[----:B------:R-:W-:Y:S02]  /*2dc0*/  IABS R213, R90 ;  /* 0x0000005a00d57213 */ /* 0x000fe40000000000 */
[----:B------:R-:W-:Y:S01]  /*2dd0*/  IABS R205, R89 ;  /* 0x0000005900cd7213 */ /* 0x000fe20000000000 */
[--C-:B------:R-:W-:Y:S01]  /*2de0*/  @!P1 IMAD.IADD R9, R9, 0x1, -R102.reuse ;  /* 0x0000000109099824 */ /* 0x100fe200078e0a66 */
[----:B------:R-:W-:Y:S01]  /*2df0*/  IABS R209, R88 ;  /* 0x0000005800d17213 */ /* 0x000fe20000000000 */
[--C-:B------:R-:W-:Y:S01]  /*2e00*/  @!P3 IMAD.IADD R13, R13, 0x1, -R102.reuse ;  /* 0x000000010d0db824 */ /* 0x100fe200078e0a66 */
[----:B------:R-:W-:Y:S01]  /*2e10*/  IABS R203, R84 ;  /* 0x0000005400cb7213 */ /* 0x000fe20000000000 */
[--C-:B------:R-:W-:Y:S01]  /*2e20*/  @!P4 IMAD.IADD R12, R12, 0x1, -R102.reuse ;  /* 0x000000010c0cc824 */ /* 0x100fe200078e0a66 */
[C---:B------:R-:W-:Y:S01]  /*2e30*/  ISETP.GT.U32.AND P1, PT, R102.reuse, R9, PT ;  /* 0x000000096600720c */ /* 0x040fe20003f24070 */
[----:B------:R-:W-:Y:S01]  /*2e40*/  @!P5 IMAD.IADD R11, R11, 0x1, -R102 ;  /* 0x000000010b0bd824 */ /* 0x000fe200078e0a66 */
[----:B------:R-:W-:Y:S01]  /*2e50*/  ISETP.GT.U32.AND P4, PT, R102, R13, PT ;  /* 0x0000000d6600720c */ /* 0x000fe20003f84070 */
[----:B------:R-:W-:Y:S01]  /*2e60*/  IMAD R103, R0, R14, R103 ;  /* 0x0000000e00677224 */ /* 0x000fe200078e0267 */
[----:B------:R-:W-:Y:S01]  /*2e70*/  ISETP.GE.AND P5, PT, R218, RZ, PT ;  /* 0x000000ffda00720c */ /* 0x000fe20003fa6270 */
[----:B------:R-:W-:Y:S01]  /*2e80*/  IMAD.HI.U32 R14, R3, R17, RZ ;  /* 0x00000011030e7227 */ /* 0x000fe200078e00ff */
[----:B------:R-:W-:-:S02]  /*2e90*/  ISETP.GT.U32.AND P3, PT, R102, R12, PT ;  /* 0x0000000c6600720c */ /* 0x000fc40003f64070 */
[----:B------:R-:W-:Y:S01]  /*2ea0*/  IABS R218, R107 ;  /* 0x0000006b00da7213 */ /* 0x000fe20000000000 */
[----:B------:R-:W-:Y:S01]  /*2eb0*/  IMAD.MOV R14, RZ, RZ, -R14 ;  /* 0x000000ffff0e7224 */ /* 0x000fe200078e0a0e */
[----:B------:R-:W-:Y:S01]  /*2ec0*/  IABS R199, R85 ;  /* 0x0000005500c77213 */ /* 0x000fe20000000000 */
[----:B------:R-:W-:Y:S01]  /*2ed0*/  IMAD.MOV R21, RZ, RZ, -R15 ;  /* 0x000000ffff157224 */ /* 0x000fe200078e0a0f */
[----:B------:R-:W-:Y:S01]  /*2ee0*/  IABS R193, R86 ;  /* 0x0000005600c17213 */ /* 0x000fe20000000000 */
[--C-:B------:R-:W-:Y:S01]  /*2ef0*/  @!P1 IMAD.IADD R9, R9, 0x1, -R102.reuse ;  /* 0x0000000109099824 */ /* 0x100fe200078e0a66 */
[----:B------:R-:W-:Y:S01]  /*2f00*/  ISETP.GE.AND P1, PT, R219, RZ, PT ;  /* 0x000000ffdb00720c */ /* 0x000fe20003f26270 */
[--C-:B------:R-:W-:Y:S01]  /*2f10*/  @!P4 IMAD.IADD R13, R13, 0x1, -R102.reuse ;  /* 0x000000010d0dc824 */ /* 0x100fe200078e0a66 */
[----:B------:R-:W-:Y:S01]  /*2f20*/  ISETP.GT.U32.AND P4, PT, R0, R103, PT ;  /* 0x000000670000720c */ /* 0x000fe20003f84070 */
[----:B------:R-:W-:Y:S01]  /*2f30*/  @!P5 IMAD.MOV R11, RZ, RZ, -R11 ;  /* 0x000000ffff0bd224 */ /* 0x000fe200078e0a0b */
[----:B------:R-:W-:Y:S01]  /*2f40*/  ISETP.GE.AND P5, PT, R216, RZ, PT ;  /* 0x000000ffd800720c */ /* 0x000fe20003fa6270 */
[----:B------:R-:W-:Y:S01]  /*2f50*/  IMAD R15, R0, R14, R17 ;  /* 0x0000000e000f7224 */ /* 0x000fe200078e0211 */
[----:B------:R-:W-:Y:S01]  /*2f60*/  IABS R216, R106 ;  /* 0x0000006a00d87213 */ /* 0x000fe20000000000 */
[----:B------:R-:W-:Y:S01]  /*2f70*/  @!P3 IMAD.IADD R12, R12, 0x1, -R102 ;  /* 0x000000010c0cb824 */ /* 0x000fe200078e0a66 */
[----:B------:R-:W-:Y:S01]  /*2f80*/  ISETP.GE.AND P3, PT, R217, RZ, PT ;  /* 0x000000ffd900720c */ /* 0x000fe20003f66270 */
[----:B------:R-:W-:Y:S01]  /*2f90*/  IMAD R17, R0, R21, R19 ;  /* 0x0000001500117224 */ /* 0x000fe200078e0213 */
[----:B------:R-:W-:Y:S01]  /*2fa0*/  IABS R217, R125 ;  /* 0x0000007d00d97213 */ /* 0x000fe20000000000 */
[----:B------:R-:W-:Y:S01]  /*2fb0*/  IMAD.HI.U32 R14, R3, R23, RZ ;  /* 0x00000017030e7227 */ /* 0x000fe200078e00ff */
[----:B------:R-:W-:-:S02]  /*2fc0*/  IABS R219, R93 ;  /* 0x0000005d00db7213 */ /* 0x000fc40000000000 */
[----:B------:R-:W-:Y:S01]  /*2fd0*/  IABS R185, R87 ;  /* 0x0000005700b97213 */ /* 0x000fe20000000000 */
[----:B------:R-:W-:Y:S01]  /*2fe0*/  @!P1 IMAD.MOV R9, RZ, RZ, -R9 ;  /* 0x000000ffff099224 */ /* 0x000fe200078e0a09 */
[C---:B------:R-:W-:Y:S01]  /*2ff0*/  ISETP.GT.U32.AND P1, PT, R0.reuse, R15, PT ;  /* 0x0000000f0000720c */ /* 0x040fe20003f24070 */
[----:B------:R-:W-:Y:S01]  /*3000*/  @!P4 IMAD.IADD R103, R103, 0x1, -R0 ;  /* 0x000000016767c824 */ /* 0x000fe200078e0a00 */
[C---:B------:R-:W-:Y:S01]  /*3010*/  ISETP.GT.U32.AND P4, PT, R0.reuse, R17, PT ;  /* 0x000000110000720c */ /* 0x040fe20003f84070 */
[----:B------:R-:W-:Y:S01]  /*3020*/  IMAD.MOV.U32 R21, RZ, RZ, R113 ;  /* 0x000000ffff157224 */ /* 0x000fe200078e0071 */
[----:B------:R-:W-:Y:S01]  /*3030*/  IABS R113, R144 ;  /* 0x0000009000717213 */ /* 0x000fe20000000000 */
[----:B------:R-:W-:Y:S01]  /*3040*/  @!P5 IMAD.MOV R13, RZ, RZ, -R13 ;  /* 0x000000ffff0dd224 */ /* 0x000fe200078e0a0d */
[----:B------:R-:W-:Y:S01]  /*3050*/  ISETP.GT.U32.AND P5, PT, R0, R103, PT ;  /* 0x000000670000720c */ /* 0x000fe20003fa4070 */
[----:B------:R-:W-:Y:S01]  /*3060*/  IMAD.MOV R19, RZ, RZ, -R14 ;  /* 0x000000ffff137224 */ /* 0x000fe200078e0a0e */
[----:B------:R-:W-:Y:S01]  /*3070*/  IABS R183, R82 ;  /* 0x0000005200b77213 */ /* 0x000fe20000000000 */
[----:B------:R-:W-:Y:S01]  /*3080*/  IMAD.HI.U32 R14, R3, R21, RZ ;  /* 0x00000015030e7227 */ /* 0x000fe200078e00ff */
[----:B------:R-:W-:-:S02]  /*3090*/  IABS R177, R83 ;  /* 0x0000005300b17213 */ /* 0x000fc40000000000 */
[----:B------:R-:W-:Y:S01]  /*30a0*/  IABS R175, R81 ;  /* 0x0000005100af7213 */ /* 0x000fe20000000000 */
[----:B------:R-:W-:Y:S01]  /*30b0*/  @!P3 IMAD.MOV R12, RZ, RZ, -R12 ;  /* 0x000000ffff0cb224 */ /* 0x000fe200078e0a0c */
[----:B------:R-:W-:Y:S01]  /*30c0*/  ISETP.NE.AND P3, PT, R4, RZ, PT ;  /* 0x000000ff0400720c */ /* 0x000fe20003f65270 */
[----:B------:R-:W-:Y:S01]  /*30d0*/  IMAD R19, R0, R19, R23 ;  /* 0x0000001300137224 */ /* 0x000fe200078e0217 */
[----:B------:R-:W-:Y:S01]  /*30e0*/  LOP3.LUT R4, RZ, R4, RZ, 0x33, !PT ;  /* 0x00000004ff047212 */ /* 0x000fe200078e33ff */
[----:B------:R-:W-:Y:S01]  /*30f0*/  IMAD.MOV R14, RZ, RZ, -R14 ;  /* 0x000000ffff0e7224 */ /* 0x000fe200078e0a0e */
[----:B------:R-:W-:Y:S01]  /*3100*/  IABS R23, R145 ;  /* 0x0000009100177213 */ /* 0x000fe20000000000 */
[--C-:B------:R-:W-:Y:S01]  /*3110*/  @!P1 IMAD.IADD R15, R15, 0x1, -R0.reuse ;  /* 0x000000010f0f9824 */ /* 0x100fe200078e0a00 */
[----:B------:R-:W-:Y:S01]  /*3120*/  SEL R224, R4, R9, !P3 ;  /* 0x0000000904e07207 */ /* 0x000fe20005800000 */
[----:B------:R-:W-:Y:S01]  /*3130*/  IMAD R21, R0, R14, R21 ;  /* 0x0000000e00157224 */ /* 0x000fe200078e0215 */
[C---:B------:R-:W-:Y:S01]  /*3140*/  SEL R226, R4.reuse, R11, !P3 ;  /* 0x0000000b04e27207 */ /* 0x040fe20005800000 */
[--C-:B------:R-:W-:Y:S01]  /*3150*/  @!P4 IMAD.IADD R17, R17, 0x1, -R0.reuse ;  /* 0x000000011111c824 */ /* 0x100fe200078e0a00 */
[C---:B------:R-:W-:Y:S01]  /*3160*/  SEL R228, R4.reuse, R12, !P3 ;  /* 0x0000000c04e47207 */ /* 0x040fe20005800000 */
[----:B------:R-:W-:Y:S01]  /*3170*/  @!P5 IMAD.IADD R103, R103, 0x1, -R0 ;  /* 0x000000016767d824 */ /* 0x000fe200078e0a00 */
[----:B------:R-:W-:Y:S01]  /*3180*/  SEL R230, R4, R13, !P3 ;  /* 0x0000000d04e67207 */ /* 0x000fe20005800000 */
[----:B------:R-:W-:Y:S01]  /*3190*/  IMAD.HI.U32 R4, R3, R23, RZ ;  /* 0x0000001703047227 */ /* 0x000fe200078e00ff */
[----:B------:R-:W-:-:S02]  /*31a0*/  ISETP.GT.U32.AND P1, PT, R0, R15, PT ;  /* 0x0000000f0000720c */ /* 0x000fc40003f24070 */
[C---:B------:R-:W-:Y:S01]  /*31b0*/  ISETP.GT.U32.AND P3, PT, R0.reuse, R19, PT ;  /* 0x000000130000720c */ /* 0x040fe20003f64070 */
[C---:B------:R-:W-:Y:S01]  /*31c0*/  IMAD.HI.U32 R11, R3.reuse, R115, RZ ;  /* 0x00000073030b7227 */ /* 0x040fe200078e00ff */
[C---:B------:R-:W-:Y:S02]  /*31d0*/  ISETP.GT.U32.AND P4, PT, R0.reuse, R21, PT ;  /* 0x000000150000720c */ /* 0x040fe40003f84070 */
[----:B------:R-:W-:Y:S01]  /*31e0*/  ISETP.GT.U32.AND P5, PT, R0, R17, PT ;  /* 0x000000110000720c */ /* 0x000fe20003fa4070 */
[----:B------:R-:W-:Y:S01]  /*31f0*/  IMAD.HI.U32 R9, R3, R113, RZ ;  /* 0x0000007103097227 */ /* 0x000fe200078e00ff */
[----:B------:R-:W-:Y:S02]  /*3200*/  IABS R169, R79 ;  /* 0x0000004f00a97213 */ /* 0x000fe40000000000 */
[----:B------:R-:W-:Y:S01]  /*3210*/  IABS R161, R80 ;  /* 0x0000005000a17213 */ /* 0x000fe20000000000 */
[----:B------:R-:W-:Y:S01]  /*3220*/  IMAD.MOV R4, RZ, RZ, -R4 ;  /* 0x000000ffff047224 */ /* 0x000fe200078e0a04 */
[----:B------:R-:W-:Y:S01]  /*3230*/  IABS R157, R77 ;  /* 0x0000004d009d7213 */ /* 0x000fe20000000000 */
[----:B------:R-:W-:Y:S01]  /*3240*/  IMAD.MOV R11, RZ, RZ, -R11 ;  /* 0x000000ffff0b7224 */ /* 0x000fe200078e0a0b */
[----:B------:R-:W-:Y:S01]  /*3250*/  IABS R159, R76 ;  /* 0x0000004c009f7213 */ /* 0x000fe20000000000 */
[--C-:B------:R-:W-:Y:S01]  /*3260*/  @!P1 IMAD.IADD R15, R15, 0x1, -R0.reuse ;  /* 0x000000010f0f9824 */ /* 0x100fe200078e0a00 */
[----:B------:R-:W-:Y:S01]  /*3270*/  ISETP.GE.AND P1, PT, R236, RZ, PT ;  /* 0x000000ffec00720c */ /* 0x000fe20003f26270 */
[----:B------:R-:W-:Y:S01]  /*3280*/  IMAD.MOV R9, RZ, RZ, -R9 ;  /* 0x000000ffff097224 */ /* 0x000fe200078e0a09 */
[----:B------:R-:W-:Y:S01]  /*3290*/  IABS R155, R78 ;  /* 0x0000004e009b7213 */ /* 0x000fe20000000000 */
[--C-:B------:R-:W-:Y:S01]  /*32a0*/  @!P3 IMAD.IADD R19, R19, 0x1, -R0.reuse ;  /* 0x000000011313b824 */ /* 0x100fe200078e0a00 */
[----:B------:R-:W-:Y:S01]  /*32b0*/  ISETP.GE.AND P3, PT, R117, RZ, PT ;  /* 0x000000ff7500720c */ /* 0x000fe20003f66270 */
[C---:B------:R-:W-:Y:S01]  /*32c0*/  IMAD R23, R0.reuse, R4, R23 ;  /* 0x0000000400177224 */ /* 0x040fe200078e0217 */
[----:B------:R-:W-:Y:S01]  /*32d0*/  IABS R117, R143 ;  /* 0x0000008f00757213 */ /* 0x000fe20000000000 */
[C---:B------:R-:W-:Y:S01]  /*32e0*/  IMAD R115, R0.reuse, R11, R115 ;  /* 0x0000000b00737224 */ /* 0x040fe200078e0273 */
[----:B------:R-:W-:Y:S01]  /*32f0*/  IABS R153, R73 ;  /* 0x0000004900997213 */ /* 0x000fe20000000000 */
[C---:B------:R-:W-:Y:S01]  /*3300*/  IMAD R113, R0.reuse, R9, R113 ;  /* 0x0000000900717224 */ /* 0x040fe200078e0271 */
[----:B------:R-:W-:Y:S01]  /*3310*/  IABS R151, R74 ;  /* 0x0000004a00977213 */ /* 0x000fe20000000000 */
[--C-:B------:R-:W-:Y:S01]  /*3320*/  @!P4 IMAD.IADD R21, R21, 0x1, -R0.reuse ;  /* 0x000000011515c824 */ /* 0x100fe200078e0a00 */
[C---:B------:R-:W-:Y:S01]  /*3330*/  ISETP.GT.U32.AND P4, PT, R0.reuse, R19, PT ;  /* 0x000000130000720c */ /* 0x040fe20003f84070 */
[----:B------:R-:W-:Y:S01]  /*3340*/  @!P5 IMAD.IADD R17, R17, 0x1, -R0 ;  /* 0x000000011111d824 */ /* 0x000fe200078e0a00 */
[----:B------:R-:W-:Y:S01]  /*3350*/  ISETP.GT.U32.AND P5, PT, R0, R23, PT ;  /* 0x000000170000720c */ /* 0x000fe20003fa4070 */
[----:B------:R-:W-:Y:S01]  /*3360*/  IMAD.MOV.U32 R11, RZ, RZ, R15 ;  /* 0x000000ffff0b7224 */ /* 0x000fe200078e000f */
[----:B------:R-:W-:Y:S01]  /*3370*/  IABS R149, R75 ;  /* 0x0000004b00957213 */ /* 0x000fe20000000000 */
[----:B------:R-:W-:Y:S01]  /*3380*/  IMAD.HI.U32 R4, R3, R117, RZ ;  /* 0x0000007503047227 */ /* 0x000fe200078e00ff */
[----:B------:R-:W-:-:S03]  /*3390*/  IABS R147, R72 ;  /* 0x0000004800937213 */ /* 0x000fc60000000000 */
[----:B------:R-:W-:Y:S01]  /*33a0*/  @!P6 IMAD.MOV R11, RZ, RZ, -R11 ;  /* 0x000000ffff0be224 */ /* 0x000fe200078e0a0b */
[C---:B------:R-:W-:Y:S01]  /*33b0*/  ISETP.GT.U32.AND P6, PT, R0.reuse, R113, PT ;  /* 0x000000710000720c */ /* 0x040fe20003fc4070 */
[----:B------:R-:W-:Y:S01]  /*33c0*/  IMAD.MOV.U32 R9, RZ, RZ, R103 ;  /* 0x000000ffff097224 */ /* 0x000fe200078e0067 */
[----:B------:R-:W-:Y:S01]  /*33d0*/  IABS R103, R60 ;  /* 0x0000003c00677213 */ /* 0x000fe20000000000 */
[--C-:B------:R-:W-:Y:S01]  /*33e0*/  @!P4 IMAD.IADD R19, R19, 0x1, -R0.reuse ;  /* 0x000000011313c824 */ /* 0x100fe200078e0a00 */
[C---:B------:R-:W-:Y:S01]  /*33f0*/  ISETP.GT.U32.AND P4, PT, R0.reuse, R115, PT ;  /* 0x000000730000720c */ /* 0x040fe20003f84070 */
[----:B------:R-:W-:Y:S01]  /*3400*/  @!P5 IMAD.IADD R23, R23, 0x1, -R0 ;  /* 0x000000011717d824 */ /* 0x000fe200078e0a00 */
[----:B------:R-:W-:Y:S01]  /*3410*/  ISETP.GE.AND P5, PT, R121, RZ, PT ;  /* 0x000000ff7900720c */ /* 0x000fe20003fa6270 */
[----:B------:R-:W-:Y:S01]  /*3420*/  IMAD.MOV R4, RZ, RZ, -R4 ;  /* 0x000000ffff047224 */ /* 0x000fe200078e0a04 */
[----:B------:R-:W-:Y:S01]  /*3430*/  IABS R121, R141 ;  /* 0x0000008d00797213 */ /* 0x000fe20000000000 */
[----:B------:R-:W-:Y:S01]  /*3440*/  @!P1 IMAD.MOV R9, RZ, RZ, -R9 ;  /* 0x000000ffff099224 */ /* 0x000fe200078e0a09 */
[C---:B------:R-:W-:Y:S01]  /*3450*/  ISETP.GT.U32.AND P1, PT, R0.reuse, R21, PT ;  /* 0x000000150000720c */ /* 0x040fe20003f24070 */
[----:B------:R-:W-:-:S02]  /*3460*/  IMAD R117, R0, R4, R117 ;  /* 0x0000000400757224 */ /* 0x000fc400078e0275 */
[----:B------:R-:W-:Y:S01]  /*3470*/  @!P6 IMAD.IADD R113, R113, 0x1, -R0 ;  /* 0x000000017171e824 */ /* 0x000fe200078e0a00 */
[----:B------:R-:W-:Y:S01]  /*3480*/  ISETP.GT.U32.AND P6, PT, R0, R23, PT ;  /* 0x000000170000720c */ /* 0x000fe20003fc4070 */
[----:B------:R-:W-:-:S04]  /*3490*/  IMAD.HI.U32 R12, R3, R119, RZ ;  /* 0x00000077030c7227 */ /* 0x000fc800078e00ff */
[----:B------:R-:W-:Y:S01]  /*34a0*/  @!P4 IMAD.IADD R115, R115, 0x1, -R0 ;  /* 0x000000017373c824 */ /* 0x000fe200078e0a00 */
[----:B------:R-:W-:Y:S01]  /*34b0*/  ISETP.GT.U32.AND P4, PT, R0, R113, PT ;  /* 0x000000710000720c */ /* 0x000fe20003f84070 */
[----:B------:R-:W-:Y:S02]  /*34c0*/  IMAD.MOV R12, RZ, RZ, -R12 ;  /* 0x000000ffff0c7224 */ /* 0x000fe400078e0a0c */
[----:B------:R-:W-:-:S04]  /*34d0*/  IMAD.HI.U32 R4, R3, R121, RZ ;  /* 0x0000007903047227 */ /* 0x000fc800078e00ff */
[----:B------:R-:W-:Y:S01]  /*34e0*/  @!P6 IMAD.IADD R23, R23, 0x1, -R0 ;  /* 0x000000011717e824 */ /* 0x000fe200078e0a00 */
[C---:B------:R-:W-:Y:S01]  /*34f0*/  ISETP.GT.U32.AND P6, PT, R0.reuse, R117, PT ;  /* 0x000000750000720c */ /* 0x040fe20003fc4070 */
[----:B------:R-:W-:Y:S02]  /*3500*/  IMAD.MOV.U32 R15, RZ, RZ, R19 ;  /* 0x000000ffff0f7224 */ /* 0x000fe400078e0013 */
[----:B------:R-:W-:Y:S02]  /*3510*/  IMAD R119, R0, R12, R119 ;  /* 0x0000000c00777224 */ /* 0x000fe400078e0277 */
[----:B------:R-:W-:Y:S02]  /*3520*/  IMAD.MOV R12, RZ, RZ, -R4 ;  /* 0x000000ffff0c7224 */ /* 0x000fe400078e0a04 */
[--C-:B------:R-:W-:Y:S01]  /*3530*/  @!P1 IMAD.IADD R21, R21, 0x1, -R0.reuse ;  /* 0x0000000115159824 */ /* 0x100fe200078e0a00 */
[----:B------:R-:W-:Y:S01]  /*3540*/  ISETP.GE.AND P1, PT, R144, RZ, PT ;  /* 0x000000ff9000720c */ /* 0x000fe20003f26270 */
[----:B------:R-:W-:Y:S01]  /*3550*/  @!P0 IMAD.MOV R15, RZ, RZ, -R15 ;  /* 0x000000ffff0f8224 */ /* 0x000fe200078e0a0f */
[C---:B------:R-:W-:Y:S01]  /*3560*/  ISETP.GT.U32.AND P0, PT, R0.reuse, R115, PT ;  /* 0x000000730000720c */ /* 0x040fe20003f04070 */
[----:B------:R-:W-:Y:S01]  /*3570*/  @!P4 IMAD.IADD R113, R113, 0x1, -R0 ;  /* 0x000000017171c824 */ /* 0x000fe200078e0a00 */
[----:B------:R-:W-:Y:S01]  /*3580*/  ISETP.GT.U32.AND P4, PT, R0, R119, PT ;  /* 0x000000770000720c */ /* 0x000fe20003f84070 */
[----:B------:R-:W-:-:S04]  /*3590*/  IMAD.HI.U32 R4, R3, R163, RZ ;  /* 0x000000a303047227 */ /* 0x000fc800078e00ff */
[----:B------:R-:W-:Y:S02]  /*35a0*/  IMAD R121, R0, R12, R121 ;  /* 0x0000000c00797224 */ /* 0x000fe400078e0279 */
[----:B------:R-:W-:-:S04]  /*35b0*/  IMAD.HI.U32 R12, R3, R165, RZ ;  /* 0x000000a5030c7227 */ /* 0x000fc800078e00ff */
[----:B------:R-:W-:Y:S02]  /*35c0*/  IMAD.MOV R4, RZ, RZ, -R4 ;  /* 0x000000ffff047224 */ /* 0x000fe400078e0a04 */
[----:B------:R-:W-:Y:S01]  /*35d0*/  @!P6 IMAD.IADD R117, R117, 0x1, -R0 ;  /* 0x000000017575e824 */ /* 0x000fe200078e0a00 */
[C---:B------:R-:W-:Y:S01]  /*35e0*/  ISETP.GT.U32.AND P6, PT, R0.reuse, R121, PT ;  /* 0x000000790000720c */ /* 0x040fe20003fc4070 */
[----:B------:R-:W-:Y:S02]  /*35f0*/  IMAD.MOV.U32 R13, RZ, RZ, R17 ;  /* 0x000000ffff0d7224 */ /* 0x000fe400078e0011 */
[----:B------:R-:W-:Y:S02]  /*3600*/  IMAD.MOV R12, RZ, RZ, -R12 ;  /* 0x000000ffff0c7224 */ /* 0x000fe400078e0a0c */
[C---:B------:R-:W-:Y:S02]  /*3610*/  IMAD R163, R0.reuse, R4, R163 ;  /* 0x0000000400a37224 */ /* 0x040fe400078e02a3 */
[----:B------:R-:W-:Y:S01]  /*3620*/  @!P2 IMAD.MOV R13, RZ, RZ, -R13 ;  /* 0x000000ffff0da224 */ /* 0x000fe200078e0a0d */
[----:B------:R-:W-:Y:S01]  /*3630*/  ISETP.GE.AND P2, PT, R145, RZ, PT ;  /* 0x000000ff9100720c */ /* 0x000fe20003f46270 */
[--C-:B------:R-:W-:Y:S01]  /*3640*/  @!P0 IMAD.IADD R115, R115, 0x1, -R0.reuse ;  /* 0x0000000173738824 */ /* 0x100fe200078e0a00 */
[----:B------:R-:W-:Y:S01]  /*3650*/  ISETP.GE.AND P0, PT, R143, RZ, PT ;  /* 0x000000ff8f00720c */ /* 0x000fe20003f06270 */
[C---:B------:R-:W-:Y:S01]  /*3660*/  IMAD R165, R0.reuse, R12, R165 ;  /* 0x0000000c00a57224 */ /* 0x040fe200078e02a5 */
[----:B------:R-:W-:Y:S01]  /*3670*/  IABS R145, R69 ;  /* 0x0000004500917213 */ /* 0x000fe20000000000 */
[----:B------:R-:W-:Y:S01]  /*3680*/  @!P1 IMAD.MOV R113, RZ, RZ, -R113 ;  /* 0x000000ffff719224 */ /* 0x000fe200078e0a71 */
[----:B------:R-:W-:Y:S01]  /*3690*/  ISETP.GT.U32.AND P1, PT, R0, R163, PT ;  /* 0x000000a30000720c */ /* 0x000fe20003f24070 */
[--C-:B------:R-:W-:Y:S01]  /*36a0*/  @!P4 IMAD.IADD R119, R119, 0x1, -R0.reuse ;  /* 0x000000017777c824 */ /* 0x100fe200078e0a00 */
[----:B------:R-:W-:Y:S01]  /*36b0*/  ISETP.GE.AND P4, PT, R142, RZ, PT ;  /* 0x000000ff8e00720c */ /* 0x000fe20003f86270 */
[----:B------:R-:W-:Y:S01]  /*36c0*/  IMAD.MOV.U32 R17, RZ, RZ, R21 ;  /* 0x000000ffff117224 */ /* 0x000fe200078e0015 */
[----:B------:R-:W-:Y:S01]  /*36d0*/  IABS R143, R70 ;  /* 0x00000046008f7213 */ /* 0x000fe20000000000 */
[----:B------:R-:W-:Y:S01]  /*36e0*/  @!P5 IMAD.MOV R115, RZ, RZ, -R115 ;  /* 0x000000ffff73d224 */ /* 0x000fe200078e0a73 */
[C---:B------:R-:W-:Y:S01]  /*36f0*/  ISETP.GT.U32.AND P5, PT, R0.reuse, R165, PT ;  /* 0x000000a50000720c */ /* 0x040fe20003fa4070 */
[----:B------:R-:W-:Y:S01]  /*3700*/  @!P6 IMAD.IADD R121, R121, 0x1, -R0 ;  /* 0x000000017979e824 */ /* 0x000fe200078e0a00 */
[C---:B------:R-:W-:Y:S01]  /*3710*/  ISETP.GT.U32.AND P6, PT, R0.reuse, R119, PT ;  /* 0x000000770000720c */ /* 0x040fe20003fc4070 */
[----:B------:R-:W-:Y:S01]  /*3720*/  @!P3 IMAD.MOV R17, RZ, RZ, -R17 ;  /* 0x000000ffff11b224 */ /* 0x000fe200078e0a11 */
[----:B------:R-:W-:Y:S01]  /*3730*/  ISETP.GT.U32.AND P3, PT, R0, R117, PT ;  /* 0x000000750000720c */ /* 0x000fe20003f64070 */
[----:B------:R-:W-:-:S02]  /*3740*/  IMAD.MOV.U32 R19, RZ, RZ, R23 ;  /* 0x000000ffff137224 */ /* 0x000fc400078e0017 */
[----:B------:R-:W-:-:S04]  /*3750*/  IMAD.HI.U32 R14, R3, R167, RZ ;  /* 0x000000a7030e7227 */ /* 0x000fc800078e00ff */
[----:B------:R-:W-:-:S04]  /*3760*/  IMAD.HI.U32 R4, R3, R171, RZ ;  /* 0x000000ab03047227 */ /* 0x000fc800078e00ff */
[----:B------:R-:W-:Y:S01]  /*3770*/  @!P2 IMAD.MOV R19, RZ, RZ, -R19 ;  /* 0x000000ffff13a224 */ /* 0x000fe200078e0a13 */
[----:B------:R-:W-:Y:S01]  /*3780*/  ISETP.GT.U32.AND P2, PT, R0, R121, PT ;  /* 0x000000790000720c */ /* 0x000fe20003f44070 */
[----:B------:R-:W-:Y:S01]  /*3790*/  @!P1 IMAD.IADD R163, R163, 0x1, -R0 ;  /* 0x00000001a3a39824 */ /* 0x000fe200078e0a00 */
[----:B------:R-:W-:Y:S01]  /*37a0*/  ISETP.GE.AND P1, PT, R140, RZ, PT ;  /* 0x000000ff8c00720c */ /* 0x000fe20003f26270 */
[----:B------:R-:W-:Y:S02]  /*37b0*/  IMAD.MOV R14, RZ, RZ, -R14 ;  /* 0x000000ffff0e7224 */ /* 0x000fe400078e0a0e */
[----:B------:R-:W-:Y:S02]  /*37c0*/  IMAD.MOV R4, RZ, RZ, -R4 ;  /* 0x000000ffff047224 */ /* 0x000fe400078e0a04 */
[----:B------:R-:W-:Y:S01]  /*37d0*/  @!P5 IMAD.IADD R165, R165, 0x1, -R0 ;  /* 0x00000001a5a5d824 */ /* 0x000fe200078e0a00 */
[C---:B------:R-:W-:Y:S01]  /*37e0*/  ISETP.GT.U32.AND P5, PT, R0.reuse, R163, PT ;  /* 0x000000a30000720c */ /* 0x040fe20003fa4070 */
[----:B------:R-:W-:-:S02]  /*37f0*/  IMAD R167, R0, R14, R167 ;  /* 0x0000000e00a77224 */ /* 0x000fc400078e02a7 */
[----:B------:R-:W-:-:S04]  /*3800*/  IMAD.HI.U32 R12, R3, R173, RZ ;  /* 0x000000ad030c7227 */ /* 0x000fc800078e00ff */
[--C-:B------:R-:W-:Y:S01]  /*3810*/  @!P3 IMAD.IADD R117, R117, 0x1, -R0.reuse ;  /* 0x000000017575b824 */ /* 0x100fe200078e0a00 */
[C---:B------:R-:W-:Y:S01]  /*3820*/  ISETP.GT.U32.AND P3, PT, R0.reuse, R167, PT ;  /* 0x000000a70000720c */ /* 0x040fe20003f64070 */
[----:B------:R-:W-:Y:S01]  /*3830*/  @!P6 IMAD.IADD R119, R119, 0x1, -R0 ;  /* 0x000000017777e824 */ /* 0x000fe200078e0a00 */
[----:B------:R-:W-:Y:S01]  /*3840*/  ISETP.GE.AND P6, PT, R141, RZ, PT ;  /* 0x000000ff8d00720c */ /* 0x000fe20003fc6270 */
[C---:B------:R-:W-:Y:S01]  /*3850*/  IMAD R171, R0.reuse, R4, R171 ;  /* 0x0000000400ab7224 */ /* 0x040fe200078e02ab */
[----:B------:R-:W-:Y:S01]  /*3860*/  IABS R141, R71 ;  /* 0x00000047008d7213 */ /* 0x000fe20000000000 */
[----:B------:R-:W-:Y:S02]  /*3870*/  IMAD.MOV R12, RZ, RZ, -R12 ;  /* 0x000000ffff0c7224 */ /* 0x000fe400078e0a0c */
[----:B------:R-:W-:Y:S01]  /*3880*/  @!P0 IMAD.MOV R117, RZ, RZ, -R117 ;  /* 0x000000ffff758224 */ /* 0x000fe200078e0a75 */
[C---:B------:R-:W-:Y:S01]  /*3890*/  ISETP.GT.U32.AND P0, PT, R0.reuse, R165, PT ;  /* 0x000000a50000720c */ /* 0x040fe20003f04070 */
[----:B------:R-:W-:Y:S01]  /*38a0*/  @!P4 IMAD.MOV R119, RZ, RZ, -R119 ;  /* 0x000000ffff77c224 */ /* 0x000fe200078e0a77 */
[C---:B------:R-:W-:Y:S01]  /*38b0*/  ISETP.GT.U32.AND P4, PT, R0.reuse, R171, PT ;  /* 0x000000ab0000720c */ /* 0x040fe20003f84070 */
[----:B------:R-:W-:Y:S01]  /*38c0*/  @!P2 IMAD.IADD R121, R121, 0x1, -R0 ;  /* 0x000000017979a824 */ /* 0x000fe200078e0a00 */
[----:B------:R-:W-:Y:S01]  /*38d0*/  ISETP.GE.AND P2, PT, R139, RZ, PT ;  /* 0x000000ff8b00720c */ /* 0x000fe20003f46270 */
[----:B------:R-:W-:Y:S01]  /*38e0*/  IMAD R173, R0, R12, R173 ;  /* 0x0000000c00ad7224 */ /* 0x000fe200078e02ad */
[----:B------:R-:W-:Y:S01]  /*38f0*/  IABS R139, R65 ;  /* 0x00000041008b7213 */ /* 0x000fe20000000000 */
[----:B------:R-:W-:-:S04]  /*3900*/  IMAD.HI.U32 R4, R3, R179, RZ ;  /* 0x000000b303047227 */ /* 0x000fc800078e00ff */
[----:B------:R-:W-:Y:S01]  /*3910*/  @!P5 IMAD.IADD R163, R163, 0x1, -R0 ;  /* 0x00000001a3a3d824 */ /* 0x000fe200078e0a00 */
[----:B------:R-:W-:Y:S01]  /*3920*/  ISETP.GT.U32.AND P5, PT, R0, R173, PT ;  /* 0x000000ad0000720c */ /* 0x000fe20003fa4070 */
[----:B------:R-:W-:Y:S02]  /*3930*/  IMAD.MOV R4, RZ, RZ, -R4 ;  /* 0x000000ffff047224 */ /* 0x000fe400078e0a04 */
[--C-:B------:R-:W-:Y:S02]  /*3940*/  @!P3 IMAD.IADD R167, R167, 0x1, -R0.reuse ;  /* 0x00000001a7a7b824 */ /* 0x100fe400078e0a00 */
[--C-:B------:R-:W-:Y:S01]  /*3950*/  @!P0 IMAD.IADD R165, R165, 0x1, -R0.reuse ;  /* 0x00000001a5a58824 */ /* 0x100fe200078e0a00 */
[----:B------:R-:W-:Y:S01]  /*3960*/  ISETP.GE.AND P0, PT, R136, RZ, PT ;  /* 0x000000ff8800720c */ /* 0x000fe20003f06270 */
[--C-:B------:R-:W-:Y:S01]  /*3970*/  @!P4 IMAD.IADD R171, R171, 0x1, -R0.reuse ;  /* 0x00000001ababc824 */ /* 0x100fe200078e0a00 */
[C---:B------:R-:W-:Y:S01]  /*3980*/  ISETP.GT.U32.AND P3, PT, R0.reuse, R167, PT ;  /* 0x000000a70000720c */ /* 0x040fe20003f64070 */
[C---:B------:R-:W-:Y:S01]  /*3990*/  IMAD R179, R0.reuse, R4, R179 ;  /* 0x0000000400b37224 */ /* 0x040fe200078e02b3 */
[----:B------:R-:W-:Y:S01]  /*39a0*/  ISETP.GE.AND P4, PT, R135, RZ, PT ;  /* 0x000000ff8700720c */ /* 0x000fe20003f86270 */
[----:B------:R-:W-:Y:S01]  /*39b0*/  @!P2 IMAD.MOV R163, RZ, RZ, -R163 ;  /* 0x000000ffffa3a224 */ /* 0x000fe200078e0aa3 */
[C---:B------:R-:W-:Y:S01]  /*39c0*/  ISETP.GT.U32.AND P2, PT, R0.reuse, R171, PT ;  /* 0x000000ab0000720c */ /* 0x040fe20003f44070 */
[----:B------:R-:W-:Y:S01]  /*39d0*/  @!P1 IMAD.MOV R165, RZ, RZ, -R165 ;  /* 0x000000ffffa59224 */ /* 0x000fe200078e0aa5 */
[----:B------:R-:W-:Y:S01]  /*39e0*/  ISETP.GT.U32.AND P1, PT, R0, R179, PT ;  /* 0x000000b30000720c */ /* 0x000fe20003f24070 */
[----:B------:R-:W-:Y:S01]  /*39f0*/  @!P5 IMAD.IADD R173, R173, 0x1, -R0 ;  /* 0x00000001adadd824 */ /* 0x000fe200078e0a00 */
[----:B------:R-:W-:Y:S01]  /*3a00*/  IABS R135, R67 ;  /* 0x0000004300877213 */ /* 0x000fe20000000000 */
[----:B------:R-:W-:-:S03]  /*3a10*/  IMAD.HI.U32 R4, R3, R181, RZ ;  /* 0x000000b503047227 */ /* 0x000fc600078e00ff */
[----:B------:R-:W-:Y:S01]  /*3a20*/  ISETP.GT.U32.AND P5, PT, R0, R173, PT ;  /* 0x000000ad0000720c */ /* 0x000fe20003fa4070 */
[----:B------:R-:W-:Y:S02]  /*3a30*/  IMAD.MOV R4, RZ, RZ, -R4 ;  /* 0x000000ffff047224 */ /* 0x000fe400078e0a04 */
[--C-:B------:R-:W-:Y:S01]  /*3a40*/  @!P3 IMAD.IADD R167, R167, 0x1, -R0.reuse ;  /* 0x00000001a7a7b824 */ /* 0x100fe200078e0a00 */
[----:B------:R-:W-:Y:S01]  /*3a50*/  ISETP.GE.AND P3, PT, R137, RZ, PT ;  /* 0x000000ff8900720c */ /* 0x000fe20003f66270 */
[--C-:B------:R-:W-:Y:S01]  /*3a60*/  @!P2 IMAD.IADD R171, R171, 0x1, -R0.reuse ;  /* 0x00000001ababa824 */ /* 0x100fe200078e0a00 */
[----:B------:R-:W-:Y:S01]  /*3a70*/  ISETP.GE.AND P2, PT, R133, RZ, PT ;  /* 0x000000ff8500720c */ /* 0x000fe20003f46270 */
[----:B------:R-:W-:Y:S01]  /*3a80*/  @!P1 IMAD.IADD R179, R179, 0x1, -R0 ;  /* 0x00000001b3b39824 */ /* 0x000fe200078e0a00 */
[----:B------:R-:W-:Y:S01]  /*3a90*/  ISETP.GE.AND P1, PT, R132, RZ, PT ;  /* 0x000000ff8400720c */ /* 0x000fe20003f26270 */
[----:B------:R-:W-:Y:S01]  /*3aa0*/  IMAD R181, R0, R4, R181 ;  /* 0x0000000400b57224 */ /* 0x000fe200078e02b5 */
[----:B------:R-:W-:Y:S01]  /*3ab0*/  IABS R137, R66 ;  /* 0x0000004200897213 */ /* 0x000fe20000000000 */
[----:B------:R-:W-:Y:S01]  /*3ac0*/  IMAD.HI.U32 R4, R3, R187, RZ ;  /* 0x000000bb03047227 */ /* 0x000fe200078e00ff */
[----:B------:R-:W-:-:S03]  /*3ad0*/  IABS R133, R68 ;  /* 0x0000004400857213 */ /* 0x000fc60000000000 */
[----:B------:R-:W-:Y:S01]  /*3ae0*/  @!P0 IMAD.MOV R171, RZ, RZ, -R171 ;  /* 0x000000ffffab8224 */ /* 0x000fe200078e0aab */
[C---:B------:R-:W-:Y:S01]  /*3af0*/  ISETP.GT.U32.AND P0, PT, R0.reuse, R179, PT ;  /* 0x000000b30000720c */ /* 0x040fe20003f04070 */
[----:B------:R-:W-:Y:S02]  /*3b00*/  IMAD.MOV R4, RZ, RZ, -R4 ;  /* 0x000000ffff047224 */ /* 0x000fe400078e0a04 */
[----:B------:R-:W-:Y:S01]  /*3b10*/  @!P5 IMAD.IADD R173, R173, 0x1, -R0 ;  /* 0x00000001adadd824 */ /* 0x000fe200078e0a00 */
[C---:B------:R-:W-:Y:S01]  /*3b20*/  ISETP.GT.U32.AND P5, PT, R0.reuse, R181, PT ;  /* 0x000000b50000720c */ /* 0x040fe20003fa4070 */
[----:B------:R-:W-:Y:S02]  /*3b30*/  IMAD R187, R0, R4, R187 ;  /* 0x0000000400bb7224 */ /* 0x000fe400078e02bb */
[----:B------:R-:W-:-:S04]  /*3b40*/  IMAD.HI.U32 R12, R3, R191, RZ ;  /* 0x000000bf030c7227 */ /* 0x000fc800078e00ff */
[----:B------:R-:W-:Y:S01]  /*3b50*/  @!P3 IMAD.MOV R173, RZ, RZ, -R173 ;  /* 0x000000ffffadb224 */ /* 0x000fe200078e0aad */
[C---:B------:R-:W-:Y:S01]  /*3b60*/  ISETP.GT.U32.AND P3, PT, R0.reuse, R187, PT ;  /* 0x000000bb0000720c */ /* 0x040fe20003f64070 */
[----:B------:R-:W-:Y:S02]  /*3b70*/  IMAD.MOV R12, RZ, RZ, -R12 ;  /* 0x000000ffff0c7224 */ /* 0x000fe400078e0a0c */
[--C-:B------:R-:W-:Y:S01]  /*3b80*/  @!P0 IMAD.IADD R179, R179, 0x1, -R0.reuse ;  /* 0x00000001b3b38824 */ /* 0x100fe200078e0a00 */
[----:B------:R-:W-:Y:S01]  /*3b90*/  ISETP.GE.AND P0, PT, R131, RZ, PT ;  /* 0x000000ff8300720c */ /* 0x000fe20003f06270 */
[C---:B------:R-:W-:Y:S01]  /*3ba0*/  IMAD R191, R0.reuse, R12, R191 ;  /* 0x0000000c00bf7224 */ /* 0x040fe200078e02bf */
[----:B------:R-:W-:Y:S01]  /*3bb0*/  IABS R131, R64 ;  /* 0x0000004000837213 */ /* 0x000fe20000000000 */
[----:B------:R-:W-:Y:S02]  /*3bc0*/  @!P5 IMAD.IADD R181, R181, 0x1, -R0 ;  /* 0x00000001b5b5d824 */ /* 0x000fe400078e0a00 */
[----:B------:R-:W-:Y:S01]  /*3bd0*/  @!P4 IMAD.MOV R179, RZ, RZ, -R179 ;  /* 0x000000ffffb3c224 */ /* 0x000fe200078e0ab3 */
[C---:B------:R-:W-:Y:S01]  /*3be0*/  ISETP.GT.U32.AND P4, PT, R0.reuse, R191, PT ;  /* 0x000000bf0000720c */ /* 0x040fe20003f84070 */
[----:B------:R-:W-:Y:S01]  /*3bf0*/  IMAD.HI.U32 R4, R3, R189, RZ ;  /* 0x000000bd03047227 */ /* 0x000fe200078e00ff */
[----:B------:R-:W-:-:S03]  /*3c00*/  ISETP.GT.U32.AND P5, PT, R0, R181, PT ;  /* 0x000000b50000720c */ /* 0x000fc60003fa4070 */
[----:B------:R-:W-:Y:S02]  /*3c10*/  IMAD.MOV R4, RZ, RZ, -R4 ;  /* 0x000000ffff047224 */ /* 0x000fe400078e0a04 */
[----:B------:R-:W-:Y:S02]  /*3c20*/  @!P3 IMAD.IADD R187, R187, 0x1, -R0 ;  /* 0x00000001bbbbb824 */ /* 0x000fe400078e0a00 */
[C---:B------:R-:W-:Y:S02]  /*3c30*/  IMAD R189, R0.reuse, R4, R189 ;  /* 0x0000000400bd7224 */ /* 0x040fe400078e02bd */
[----:B------:R-:W-:Y:S01]  /*3c40*/  IMAD.HI.U32 R4, R3, R195, RZ ;  /* 0x000000c303047227 */ /* 0x000fe200078e00ff */
[----:B------:R-:W-:-:S03]  /*3c50*/  ISETP.GT.U32.AND P3, PT, R0, R187, PT ;  /* 0x000000bb0000720c */ /* 0x000fc60003f64070 */
[----:B------:R-:W-:Y:S02]  /*3c60*/  @!P4 IMAD.IADD R191, R191, 0x1, -R0 ;  /* 0x00000001bfbfc824 */ /* 0x000fe400078e0a00 */
[----:B------:R-:W-:Y:S02]  /*3c70*/  IMAD.MOV R4, RZ, RZ, -R4 ;  /* 0x000000ffff047224 */ /* 0x000fe400078e0a04 */
[----:B------:R-:W-:Y:S01]  /*3c80*/  IMAD.HI.U32 R12, R3, R197, RZ ;  /* 0x000000c5030c7227 */ /* 0x000fe200078e00ff */
[----:B------:R-:W-:-:S03]  /*3c90*/  ISETP.GT.U32.AND P4, PT, R0, R191, PT ;  /* 0x000000bf0000720c */ /* 0x000fc60003f84070 */
[----:B------:R-:W-:Y:S01]  /*3ca0*/  @!P5 IMAD.IADD R181, R181, 0x1, -R0 ;  /* 0x00000001b5b5d824 */ /* 0x000fe200078e0a00 */
[C---:B------:R-:W-:Y:S01]  /*3cb0*/  ISETP.GT.U32.AND P5, PT, R0.reuse, R189, PT ;  /* 0x000000bd0000720c */ /* 0x040fe20003fa4070 */
[----:B------:R-:W-:Y:S02]  /*3cc0*/  IMAD R195, R0, R4, R195 ;  /* 0x0000000400c37224 */ /* 0x000fe400078e02c3 */
[----:B------:R-:W-:Y:S02]  /*3cd0*/  IMAD.MOV R12, RZ, RZ, -R12 ;  /* 0x000000ffff0c7224 */ /* 0x000fe400078e0a0c */
[----:B------:R-:W-:-:S04]  /*3ce0*/  IMAD.HI.U32 R4, R3, R201, RZ ;  /* 0x000000c903047227 */ /* 0x000fc800078e00ff */
[C---:B------:R-:W-:Y:S02]  /*3cf0*/  IMAD R197, R0.reuse, R12, R197 ;  /* 0x0000000c00c57224 */ /* 0x040fe400078e02c5 */
[----:B------:R-:W-:Y:S01]  /*3d00*/  @!P3 IMAD.IADD R187, R187, 0x1, -R0 ;  /* 0x00000001bbbbb824 */ /* 0x000fe200078e0a00 */
[C---:B------:R-:W-:Y:S01]  /*3d10*/  ISETP.GT.U32.AND P3, PT, R0.reuse, R195, PT ;  /* 0x000000c30000720c */ /* 0x040fe20003f64070 */
[----:B------:R-:W-:Y:S02]  /*3d20*/  IMAD.MOV R4, RZ, RZ, -R4 ;  /* 0x000000ffff047224 */ /* 0x000fe400078e0a04 */
[----:B------:R-:W-:Y:S01]  /*3d30*/  @!P2 IMAD.MOV R187, RZ, RZ, -R187 ;  /* 0x000000ffffbba224 */ /* 0x000fe200078e0abb */
[C---:B------:R-:W-:Y:S01]  /*3d40*/  ISETP.GT.U32.AND P2, PT, R0.reuse, R197, PT ;  /* 0x000000c50000720c */ /* 0x040fe20003f44070 */
[----:B------:R-:W-:Y:S02]  /*3d50*/  IMAD R201, R0, R4, R201 ;  /* 0x0000000400c97224 */ /* 0x000fe400078e02c9 */
[----:B------:R-:W-:-:S02]  /*3d60*/  @!P5 IMAD.IADD R189, R189, 0x1, -R0 ;  /* 0x00000001bdbdd824 */ /* 0x000fc400078e0a00 */
[----:B------:R-:W-:Y:S01]  /*3d70*/  @!P4 IMAD.IADD R191, R191, 0x1, -R0 ;  /* 0x00000001bfbfc824 */ /* 0x000fe200078e0a00 */
[C---:B------:R-:W-:Y:S01]  /*3d80*/  ISETP.GT.U32.AND P4, PT, R0.reuse, R201, PT ;  /* 0x000000c90000720c */ /* 0x040fe20003f84070 */
[----:B------:R-:W-:Y:S01]  /*3d90*/  IMAD.HI.U32 R4, R3, R207, RZ ;  /* 0x000000cf03047227 */ /* 0x000fe200078e00ff */
[----:B------:R-:W-:-:S03]  /*3da0*/  ISETP.GT.U32.AND P5, PT, R0, R189, PT ;  /* 0x000000bd0000720c */ /* 0x000fc60003fa4070 */
[----:B------:R-:W-:Y:S01]  /*3db0*/  @!P6 IMAD.MOV R121, RZ, RZ, -R121 ;  /* 0x000000ffff79e224 */ /* 0x000fe200078e0a79 */
[----:B------:R-:W-:Y:S01]  /*3dc0*/  ISETP.GE.AND P6, PT, R138, RZ, PT ;  /* 0x000000ff8a00720c */ /* 0x000fe20003fc6270 */
[----:B------:R-:W-:Y:S02]  /*3dd0*/  @!P2 IMAD.IADD R197, R197, 0x1, -R0 ;  /* 0x00000001c5c5a824 */ /* 0x000fe400078e0a00 */
[----:B------:R-:W-:Y:S02]  /*3de0*/  IMAD.MOV R4, RZ, RZ, -R4 ;  /* 0x000000ffff047224 */ /* 0x000fe400078e0a04 */
[----:B------:R-:W-:Y:S01]  /*3df0*/  IMAD.HI.U32 R12, R3, R211, RZ ;  /* 0x000000d3030c7227 */ /* 0x000fe200078e00ff */
[----:B------:R-:W-:-:S03]  /*3e00*/  ISETP.GT.U32.AND P2, PT, R0, R197, PT ;  /* 0x000000c50000720c */ /* 0x000fc60003f44070 */
[--C-:B------:R-:W-:Y:S02]  /*3e10*/  @!P4 IMAD.IADD R201, R201, 0x1, -R0.reuse ;  /* 0x00000001c9c9c824 */ /* 0x100fe400078e0a00 */
[----:B------:R-:W-:Y:S01]  /*3e20*/  @!P5 IMAD.IADD R189, R189, 0x1, -R0 ;  /* 0x00000001bdbdd824 */ /* 0x000fe200078e0a00 */
[----:B------:R-:W-:Y:S01]  /*3e30*/  ISETP.GE.AND P5, PT, R129, RZ, PT ;  /* 0x000000ff8100720c */ /* 0x000fe20003fa6270 */
[C---:B------:R-:W-:Y:S01]  /*3e40*/  IMAD R207, R0.reuse, R4, R207 ;  /* 0x0000000400cf7224 */ /* 0x040fe200078e02cf */
[----:B------:R-:W-:Y:S01]  /*3e50*/  ISETP.GT.U32.AND P4, PT, R0, R201, PT ;  /* 0x000000c90000720c */ /* 0x000fe20003f84070 */
[----:B------:R-:W-:Y:S01]  /*3e60*/  @!P1 IMAD.MOV R189, RZ, RZ, -R189 ;  /* 0x000000ffffbd9224 */ /* 0x000fe200078e0abd */
[----:B------:R-:W-:Y:S01]  /*3e70*/  ISETP.GE.AND P1, PT, R127, RZ, PT ;  /* 0x000000ff7f00720c */ /* 0x000fe20003f26270 */
[----:B------:R-:W-:Y:S01]  /*3e80*/  IMAD.MOV R12, RZ, RZ, -R12 ;  /* 0x000000ffff0c7224 */ /* 0x000fe200078e0a0c */
[----:B------:R-:W-:Y:S01]  /*3e90*/  IABS R129, R63 ;  /* 0x0000003f00817213 */ /* 0x000fe20000000000 */
[----:B------:R-:W-:Y:S01]  /*3ea0*/  IMAD.HI.U32 R4, R3, R217, RZ ;  /* 0x000000d903047227 */ /* 0x000fe200078e00ff */
[----:B------:R-:W-:-:S03]  /*3eb0*/  IABS R127, R61 ;  /* 0x0000003d007f7213 */ /* 0x000fc60000000000 */
[C---:B------:R-:W-:Y:S02]  /*3ec0*/  IMAD R211, R0.reuse, R12, R211 ;  /* 0x0000000c00d37224 */ /* 0x040fe400078e02d3 */
[----:B------:R-:W-:Y:S01]  /*3ed0*/  @!P2 IMAD.IADD R197, R197, 0x1, -R0 ;  /* 0x00000001c5c5a824 */ /* 0x000fe200078e0a00 */
[----:B------:R-:W-:Y:S01]  /*3ee0*/  ISETP.GT.U32.AND P2, PT, R0, R207, PT ;  /* 0x000000cf0000720c */ /* 0x000fe20003f44070 */
[----:B------:R-:W-:Y:S02]  /*3ef0*/  IMAD.MOV R4, RZ, RZ, -R4 ;  /* 0x000000ffff047224 */ /* 0x000fe400078e0a04 */
[----:B------:R-:W-:Y:S01]  /*3f00*/  @!P6 IMAD.MOV R167, RZ, RZ, -R167 ;  /* 0x000000ffffa7e224 */ /* 0x000fe200078e0aa7 */
[----:B------:R-:W-:Y:S01]  /*3f10*/  ISETP.GE.AND P6, PT, R134, RZ, PT ;  /* 0x000000ff8600720c */ /* 0x000fe20003fc6270 */
[----:B------:R-:W-:Y:S01]  /*3f20*/  @!P5 IMAD.MOV R197, RZ, RZ, -R197 ;  /* 0x000000ffffc5d224 */ /* 0x000fe200078e0ac5 */
[----:B------:R-:W-:Y:S01]  /*3f30*/  ISETP.GT.U32.AND P5, PT, R0, R211, PT ;  /* 0x000000d30000720c */ /* 0x000fe20003fa4070 */
[----:B------:R-:W-:Y:S01]  /*3f40*/  @!P4 IMAD.IADD R201, R201, 0x1, -R0 ;  /* 0x00000001c9c9c824 */ /* 0x000fe200078e0a00 */
[----:B------:R-:W-:Y:S01]  /*3f50*/  ISETP.GE.AND P4, PT, R124, RZ, PT ;  /* 0x000000ff7c00720c */ /* 0x000fe20003f86270 */
[----:B------:R-:W-:-:S02]  /*3f60*/  IMAD R217, R0, R4, R217 ;  /* 0x0000000400d97224 */ /* 0x000fc400078e02d9 */
[--C-:B------:R-:W-:Y:S02]  /*3f70*/  @!P3 IMAD.IADD R195, R195, 0x1, -R0.reuse ;  /* 0x00000001c3c3b824 */ /* 0x100fe400078e0a00 */
[----:B------:R-:W-:Y:S01]  /*3f80*/  @!P1 IMAD.MOV R201, RZ, RZ, -R201 ;  /* 0x000000ffffc99224 */ /* 0x000fe200078e0ac9 */
[C---:B------:R-:W-:Y:S01]  /*3f90*/  ISETP.GT.U32.AND P1, PT, R0.reuse, R217, PT ;  /* 0x000000d90000720c */ /* 0x040fe20003f24070 */
[----:B------:R-:W-:Y:S01]  /*3fa0*/  @!P2 IMAD.IADD R207, R207, 0x1, -R0 ;  /* 0x00000001cfcfa824 */ /* 0x000fe200078e0a00 */
[----:B------:R-:W-:Y:S01]  /*3fb0*/  ISETP.GT.U32.AND P3, PT, R0, R195, PT ;  /* 0x000000c30000720c */ /* 0x000fe20003f64070 */
[----:B------:R-:W-:Y:S01]  /*3fc0*/  @!P6 IMAD.MOV R181, RZ, RZ, -R181 ;  /* 0x000000ffffb5e224 */ /* 0x000fe200078e0ab5 */
[----:B------:R-:W-:Y:S01]  /*3fd0*/  ISETP.GE.AND P6, PT, R130, RZ, PT ;  /* 0x000000ff8200720c */ /* 0x000fe20003fc6270 */
[----:B------:R-:W-:Y:S01]  /*3fe0*/  IMAD.HI.U32 R4, R3, R223, RZ ;  /* 0x000000df03047227 */ /* 0x000fe200078e00ff */
[----:B------:R-:W-:-:S03]  /*3ff0*/  ISETP.GT.U32.AND P2, PT, R0, R207, PT ;  /* 0x000000cf0000720c */ /* 0x000fc60003f44070 */
[----:B------:R-:W-:Y:S02]  /*4000*/  @!P5 IMAD.IADD R211, R211, 0x1, -R0 ;  /* 0x00000001d3d3d824 */ /* 0x000fe400078e0a00 */
[----:B------:R-:W-:Y:S02]  /*4010*/  IMAD.MOV R4, RZ, RZ, -R4 ;  /* 0x000000ffff047224 */ /* 0x000fe400078e0a04 */
[----:B------:R-:W-:Y:S01]  /*4020*/  @!P1 IMAD.IADD R217, R217, 0x1, -R0 ;  /* 0x00000001d9d99824 */ /* 0x000fe200078e0a00 */
[----:B------:R-:W-:Y:S01]  /*4030*/  ISETP.GT.U32.AND P5, PT, R0, R211, PT ;  /* 0x000000d30000720c */ /* 0x000fe20003fa4070 */
[----:B------:R-:W-:-:S03]  /*4040*/  IMAD.HI.U32 R12, R3, R225, RZ ;  /* 0x000000e1030c7227 */ /* 0x000fc600078e00ff */
[----:B------:R-:W-:Y:S01]  /*4050*/  ISETP.GT.U32.AND P1, PT, R0, R217, PT ;  /* 0x000000d90000720c */ /* 0x000fe20003f24070 */
[----:B------:R-:W-:Y:S01]  /*4060*/  @!P3 IMAD.IADD R195, R195, 0x1, -R0 ;  /* 0x00000001c3c3b824 */ /* 0x000fe200078e0a00 */
[----:B------:R-:W-:Y:S01]  /*4070*/  ISETP.GE.AND P3, PT, R128, RZ, PT ;  /* 0x000000ff8000720c */ /* 0x000fe20003f66270 */
[----:B------:R-:W-:Y:S02]  /*4080*/  IMAD R223, R0, R4, R223 ;  /* 0x0000000400df7224 */ /* 0x000fe400078e02df */
[----:B------:R-:W-:-:S04]  /*4090*/  IMAD.HI.U32 R4, R3, R229, RZ ;  /* 0x000000e503047227 */ /* 0x000fc800078e00ff */
[----:B------:R-:W-:Y:S02]  /*40a0*/  IMAD.MOV R12, RZ, RZ, -R12 ;  /* 0x000000ffff0c7224 */ /* 0x000fe400078e0a0c */
[----:B------:R-:W-:Y:S01]  /*40b0*/  @!P6 IMAD.MOV R195, RZ, RZ, -R195 ;  /* 0x000000ffffc3e224 */ /* 0x000fe200078e0ac3 */
[----:B------:R-:W-:Y:S01]  /*40c0*/  ISETP.GE.AND P6, PT, R125, RZ, PT ;  /* 0x000000ff7d00720c */ /* 0x000fe20003fc6270 */
[----:B------:R-:W-:Y:S01]  /*40d0*/  IMAD.MOV R14, RZ, RZ, -R4 ;  /* 0x000000ffff0e7224 */ /* 0x000fe200078e0a04 */
[----:B------:R-:W-:Y:S01]  /*40e0*/  IABS R125, R62 ;  /* 0x0000003e007d7213 */ /* 0x000fe20000000000 */
[C---:B------:R-:W-:Y:S02]  /*40f0*/  IMAD R225, R0.reuse, R12, R225 ;  /* 0x0000000c00e17224 */ /* 0x040fe400078e02e1 */
[----:B------:R-:W-:Y:S01]  /*4100*/  @!P2 IMAD.IADD R207, R207, 0x1, -R0 ;  /* 0x00000001cfcfa824 */ /* 0x000fe200078e0a00 */
[----:B------:R-:W-:Y:S01]  /*4110*/  ISETP.GT.U32.AND P2, PT, R0, R223, PT ;  /* 0x000000df0000720c */ /* 0x000fe20003f44070 */
[----:B------:R-:W-:-:S04]  /*4120*/  IMAD.HI.U32 R4, R3, R237, RZ ;  /* 0x000000ed03047227 */ /* 0x000fc800078e00ff */
[----:B------:R-:W-:Y:S01]  /*4130*/  @!P5 IMAD.IADD R211, R211, 0x1, -R0 ;  /* 0x00000001d3d3d824 */ /* 0x000fe200078e0a00 */
[C---:B------:R-:W-:Y:S01]  /*4140*/  ISETP.GT.U32.AND P5, PT, R0.reuse, R225, PT ;  /* 0x000000e10000720c */ /* 0x040fe20003fa4070 */
[C---:B------:R-:W-:Y:S02]  /*4150*/  IMAD R229, R0.reuse, R14, R229 ;  /* 0x0000000e00e57224 */ /* 0x040fe400078e02e5 */
[----:B------:R-:W-:Y:S02]  /*4160*/  IMAD.MOV R4, RZ, RZ, -R4 ;  /* 0x000000ffff047224 */ /* 0x000fe400078e0a04 */
[----:B------:R-:W-:Y:S01]  /*4170*/  @!P1 IMAD.IADD R217, R217, 0x1, -R0 ;  /* 0x00000001d9d99824 */ /* 0x000fe200078e0a00 */
[C---:B------:R-:W-:Y:S01]  /*4180*/  ISETP.GT.U32.AND P1, PT, R0.reuse, R229, PT ;  /* 0x000000e50000720c */ /* 0x040fe20003f24070 */
[----:B------:R-:W-:Y:S02]  /*4190*/  IMAD R237, R0, R4, R237 ;  /* 0x0000000400ed7224 */ /* 0x000fe400078e02ed */
[----:B------:R-:W-:-:S02]  /*41a0*/  @!P6 IMAD.MOV R217, RZ, RZ, -R217 ;  /* 0x000000ffffd9e224 */ /* 0x000fc400078e0ad9 */
[--C-:B------:R-:W-:Y:S01]  /*41b0*/  @!P2 IMAD.IADD R223, R223, 0x1, -R0.reuse ;  /* 0x00000001dfdfa824 */ /* 0x100fe200078e0a00 */
[----:B------:R-:W-:Y:S01]  /*41c0*/  ISETP.GT.U32.AND P6, PT, R0, R237, PT ;  /* 0x000000ed0000720c */ /* 0x000fe20003fc4070 */
[----:B------:R-:W-:Y:S01]  /*41d0*/  @!P5 IMAD.IADD R225, R225, 0x1, -R0 ;  /* 0x00000001e1e1d824 */ /* 0x000fe200078e0a00 */
[----:B------:R-:W-:Y:S01]  /*41e0*/  ISETP.GE.AND P2, PT, R122, RZ, PT ;  /* 0x000000ff7a00720c */ /* 0x000fe20003f46270 */
[----:B------:R-:W-:Y:S01]  /*41f0*/  IMAD.HI.U32 R4, R3, R243, RZ ;  /* 0x000000f303047227 */ /* 0x000fe200078e00ff */
[----:B------:R-:W-:-:S03]  /*4200*/  ISETP.GT.U32.AND P5, PT, R0, R223, PT ;  /* 0x000000df0000720c */ /* 0x000fc60003fa4070 */
[----:B------:R-:W-:Y:S01]  /*4210*/  @!P1 IMAD.IADD R229, R229, 0x1, -R0 ;  /* 0x00000001e5e59824 */ /* 0x000fe200078e0a00 */
[----:B------:R-:W-:Y:S01]  /*4220*/  ISETP.GE.AND P1, PT, R118, RZ, PT ;  /* 0x000000ff7600720c */ /* 0x000fe20003f26270 */
[----:B------:R-:W-:-:S04]  /*4230*/  IMAD.HI.U32 R12, R3, R239, RZ ;  /* 0x000000ef030c7227 */ /* 0x000fc800078e00ff */
[----:B------:R-:W-:Y:S01]  /*4240*/  @!P6 IMAD.IADD R237, R237, 0x1, -R0 ;  /* 0x00000001edede824 */ /* 0x000fe200078e0a00 */
[C---:B------:R-:W-:Y:S01]  /*4250*/  ISETP.GT.U32.AND P6, PT, R0.reuse, R229, PT ;  /* 0x000000e50000720c */ /* 0x040fe20003fc4070 */
[----:B------:R-:W-:Y:S02]  /*4260*/  IMAD.MOV R4, RZ, RZ, -R4 ;  /* 0x000000ffff047224 */ /* 0x000fe400078e0a04 */
[----:B------:R-:W-:Y:S02]  /*4270*/  @!P5 IMAD.IADD R223, R223, 0x1, -R0 ;  /* 0x00000001dfdfd824 */ /* 0x000fe400078e0a00 */
[----:B------:R-:W-:Y:S02]  /*4280*/  IMAD.MOV R12, RZ, RZ, -R12 ;  /* 0x000000ffff0c7224 */ /* 0x000fe400078e0a0c */
[----:B------:R-:W-:Y:S01]  /*4290*/  @!P4 IMAD.MOV R223, RZ, RZ, -R223 ;  /* 0x000000ffffdfc224 */ /* 0x000fe200078e0adf */
[C---:B------:R-:W-:Y:S01]  /*42a0*/  ISETP.GT.U32.AND P4, PT, R0.reuse, R237, PT ;  /* 0x000000ed0000720c */ /* 0x040fe20003f84070 */
[----:B------:R-:W-:-:S02]  /*42b0*/  IMAD R243, R0, R4, R243 ;  /* 0x0000000400f37224 */ /* 0x000fc400078e02f3 */
[----:B------:R-:W-:Y:S02]  /*42c0*/  IMAD R239, R0, R12, R239 ;  /* 0x0000000c00ef7224 */ /* 0x000fe400078e02ef */
[----:B------:R-:W-:-:S03]  /*42d0*/  IMAD.HI.U32 R12, R3, R247, RZ ;  /* 0x000000f7030c7227 */ /* 0x000fc600078e00ff */
[----:B------:R-:W-:Y:S01]  /*42e0*/  ISETP.GT.U32.AND P5, PT, R0, R239, PT ;  /* 0x000000ef0000720c */ /* 0x000fe20003fa4070 */
[----:B------:R-:W-:Y:S01]  /*42f0*/  @!P0 IMAD.MOV R191, RZ, RZ, -R191 ;  /* 0x000000ffffbf8224 */ /* 0x000fe200078e0abf */
[----:B------:R-:W-:Y:S01]  /*4300*/  ISETP.GE.AND P0, PT, R126, RZ, PT ;  /* 0x000000ff7e00720c */ /* 0x000fe20003f06270 */
[----:B------:R-:W-:Y:S01]  /*4310*/  @!P6 IMAD.IADD R229, R229, 0x1, -R0 ;  /* 0x00000001e5e5e824 */ /* 0x000fe200078e0a00 */
[----:B------:R-:W-:Y:S01]  /*4320*/  ISETP.GT.U32.AND P6, PT, R0, R243, PT ;  /* 0x000000f30000720c */ /* 0x000fe20003fc4070 */
[----:B------:R-:W-:Y:S02]  /*4330*/  IMAD.MOV R12, RZ, RZ, -R12 ;  /* 0x000000ffff0c7224 */ /* 0x000fe400078e0a0c */
[----:B------:R-:W-:-:S04]  /*4340*/  IMAD.HI.U32 R4, R3, R249, RZ ;  /* 0x000000f903047227 */ /* 0x000fc800078e00ff */
[C---:B------:R-:W-:Y:S02]  /*4350*/  IMAD R247, R0.reuse, R12, R247 ;  /* 0x0000000c00f77224 */ /* 0x040fe400078e02f7 */
[----:B------:R-:W-:Y:S02]  /*4360*/  IMAD.MOV R4, RZ, RZ, -R4 ;  /* 0x000000ffff047224 */ /* 0x000fe400078e0a04 */
[----:B------:R-:W-:Y:S01]  /*4370*/  @!P3 IMAD.MOV R211, RZ, RZ, -R211 ;  /* 0x000000ffffd3b224 */ /* 0x000fe200078e0ad3 */
[C---:B------:R-:W-:Y:S01]  /*4380*/  ISETP.GT.U32.AND P3, PT, R0.reuse, R225, PT ;  /* 0x000000e10000720c */ /* 0x040fe20003f64070 */
[--C-:B------:R-:W-:Y:S01]  /*4390*/  @!P4 IMAD.IADD R237, R237, 0x1, -R0.reuse ;  /* 0x00000001ededc824 */ /* 0x100fe200078e0a00 */
[C---:B------:R-:W-:Y:S01]  /*43a0*/  ISETP.GT.U32.AND P4, PT, R0.reuse, R247, PT ;  /* 0x000000f70000720c */ /* 0x040fe20003f84070 */
[C---:B------:R-:W-:Y:S02]  /*43b0*/  IMAD R249, R0.reuse, R4, R249 ;  /* 0x0000000400f97224 */ /* 0x040fe400078e02f9 */
[----:B------:R-:W-:Y:S01]  /*43c0*/  @!P0 IMAD.MOV R207, RZ, RZ, -R207 ;  /* 0x000000ffffcf8224 */ /* 0x000fe200078e0acf */
[----:B------:R-:W-:Y:S01]  /*43d0*/  ISETP.GE.AND P0, PT, R123, RZ, PT ;  /* 0x000000ff7b00720c */ /* 0x000fe20003f06270 */
[----:B------:R-:W-:Y:S01]  /*43e0*/  @!P6 IMAD.IADD R243, R243, 0x1, -R0 ;  /* 0x00000001f3f3e824 */ /* 0x000fe200078e0a00 */
[----:B------:R-:W-:Y:S01]  /*43f0*/  ISETP.GT.U32.AND P6, PT, R0, R249, PT ;  /* 0x000000f90000720c */ /* 0x000fe20003fc4070 */
[----:B------:R-:W-:Y:S01]  /*4400*/  IMAD.HI.U32 R4, R3, R238, RZ ;  /* 0x000000ee03047227 */ /* 0x000fe200078e00ff */
[----:B------:R-:W-:-:S03]  /*4410*/  IABS R123, R58 ;  /* 0x0000003a007b7213 */ /* 0x000fc60000000000 */
[--C-:B------:R-:W-:Y:S01]  /*4420*/  @!P3 IMAD.IADD R225, R225, 0x1, -R0.reuse ;  /* 0x00000001e1e1b824 */ /* 0x100fe200078e0a00 */
[----:B------:R-:W-:Y:S01]  /*4430*/  ISETP.GE.AND P3, PT, R120, RZ, PT ;  /* 0x000000ff7800720c */ /* 0x000fe20003f66270 */
[----:B------:R-:W-:Y:S01]  /*4440*/  @!P4 IMAD.IADD R247, R247, 0x1, -R0 ;  /* 0x00000001f7f7c824 */ /* 0x000fe200078e0a00 */
[----:B------:R-:W-:Y:S01]  /*4450*/  ISETP.GT.U32.AND P4, PT, R0, R243, PT ;  /* 0x000000f30000720c */ /* 0x000fe20003f84070 */
[----:B------:R-:W-:-:S04]  /*4460*/  IMAD.HI.U32 R12, R3, R234, RZ ;  /* 0x000000ea030c7227 */ /* 0x000fc800078e00ff */
[----:B------:R-:W-:Y:S01]  /*4470*/  @!P0 IMAD.MOV R225, RZ, RZ, -R225 ;  /* 0x000000ffffe18224 */ /* 0x000fe200078e0ae1 */
[----:B------:R-:W-:Y:S01]  /*4480*/  ISETP.GE.AND P0, PT, R116, RZ, PT ;  /* 0x000000ff7400720c */ /* 0x000fe20003f06270 */
[----:B------:R-:W-:Y:S02]  /*4490*/  @!P6 IMAD.IADD R249, R249, 0x1, -R0 ;  /* 0x00000001f9f9e824 */ /* 0x000fe400078e0a00 */
[----:B------:R-:W-:Y:S02]  /*44a0*/  IMAD.MOV R21, RZ, RZ, -R4 ;  /* 0x000000ffff157224 */ /* 0x000fe400078e0a04 */
[----:B------:R-:W-:Y:S01]  /*44b0*/  IMAD.MOV R23, RZ, RZ, -R12 ;  /* 0x000000ffff177224 */ /* 0x000fe200078e0a0c */
[----:B------:R-:W-:Y:S01]  /*44c0*/  ISETP.GT.U32.AND P6, PT, R0, R249, PT ;  /* 0x000000f90000720c */ /* 0x000fe20003fc4070 */
[----:B------:R-:W-:-:S04]  /*44d0*/  IMAD.HI.U32 R4, R3, R222, RZ ;  /* 0x000000de03047227 */ /* 0x000fc800078e00ff */
[C---:B------:R-:W-:Y:S02]  /*44e0*/  IMAD R238, R0.reuse, R21, R238 ;  /* 0x0000001500ee7224 */ /* 0x040fe400078e02ee */
[C---:B------:R-:W-:Y:S02]  /*44f0*/  IMAD R234, R0.reuse, R23, R234 ;  /* 0x0000001700ea7224 */ /* 0x040fe400078e02ea */
[----:B------:R-:W-:Y:S01]  /*4500*/  @!P4 IMAD.IADD R243, R243, 0x1, -R0 ;  /* 0x00000001f3f3c824 */ /* 0x000fe200078e0a00 */
[C---:B------:R-:W-:Y:S01]  /*4510*/  ISETP.GT.U32.AND P4, PT, R0.reuse, R238, PT ;  /* 0x000000ee0000720c */ /* 0x040fe20003f84070 */
[----:B------:R-:W-:Y:S02]  /*4520*/  IMAD.MOV R21, RZ, RZ, -R4 ;  /* 0x000000ffff157224 */ /* 0x000fe400078e0a04 */
[----:B------:R-:W-:Y:S01]  /*4530*/  @!P0 IMAD.MOV R243, RZ, RZ, -R243 ;  /* 0x000000fffff38224 */ /* 0x000fe200078e0af3 */
[C---:B------:R-:W-:Y:S01]  /*4540*/  ISETP.GT.U32.AND P0, PT, R0.reuse, R234, PT ;  /* 0x000000ea0000720c */ /* 0x040fe20003f04070 */
[----:B------:R-:W-:-:S02]  /*4550*/  IMAD R222, R0, R21, R222 ;  /* 0x0000001500de7224 */ /* 0x000fc400078e02de */
[----:B------:R-:W-:Y:S02]  /*4560*/  @!P6 IMAD.IADD R249, R249, 0x1, -R0 ;  /* 0x00000001f9f9e824 */ /* 0x000fe400078e0a00 */
[----:B------:R-:W-:Y:S01]  /*4570*/  IMAD.HI.U32 R4, R3, R220, RZ ;  /* 0x000000dc03047227 */ /* 0x000fe200078e00ff */
[----:B------:R-:W-:-:S03]  /*4580*/  ISETP.GT.U32.AND P6, PT, R0, R222, PT ;  /* 0x000000de0000720c */ /* 0x000fc60003fc4070 */
[----:B------:R-:W-:Y:S02]  /*4590*/  IMAD.MOV R21, RZ, RZ, -R4 ;  /* 0x000000ffff157224 */ /* 0x000fe400078e0a04 */
[----:B------:R-:W-:-:S04]  /*45a0*/  IMAD.HI.U32 R4, R3, R218, RZ ;  /* 0x000000da03047227 */ /* 0x000fc800078e00ff */
[--C-:B------:R-:W-:Y:S02]  /*45b0*/  @!P0 IMAD.IADD R234, R234, 0x1, -R0.reuse ;  /* 0x00000001eaea8824 */ /* 0x100fe400078e0a00 */
[--C-:B------:R-:W-:Y:S02]  /*45c0*/  @!P5 IMAD.IADD R239, R239, 0x1, -R0.reuse ;  /* 0x00000001efefd824 */ /* 0x100fe400078e0a00 */
[----:B------:R-:W-:Y:S01]  /*45d0*/  @!P6 IMAD.IADD R222, R222, 0x1, -R0 ;  /* 0x00000001dedee824 */ /* 0x000fe200078e0a00 */
[C---:B------:R-:W-:Y:S01]  /*45e0*/  ISETP.GT.U32.AND P6, PT, R0.reuse, R234, PT ;  /* 0x000000ea0000720c */ /* 0x040fe20003fc4070 */
[C---:B------:R-:W-:Y:S01]  /*45f0*/  IMAD R220, R0.reuse, R21, R220 ;  /* 0x0000001500dc7224 */ /* 0x040fe200078e02dc */
[----:B------:R-:W-:Y:S01]  /*4600*/  ISETP.GT.U32.AND P5, PT, R0, R239, PT ;  /* 0x000000ef0000720c */ /* 0x000fe20003fa4070 */
[----:B------:R-:W-:Y:S02]  /*4610*/  IMAD.MOV R21, RZ, RZ, -R4 ;  /* 0x000000ffff157224 */ /* 0x000fe400078e0a04 */
[----:B------:R-:W-:-:S04]  /*4620*/  IMAD.HI.U32 R4, R3, R216, RZ ;  /* 0x000000d803047227 */ /* 0x000fc800078e00ff */
[C---:B------:R-:W-:Y:S02]  /*4630*/  IMAD R218, R0.reuse, R21, R218 ;  /* 0x0000001500da7224 */ /* 0x040fe400078e02da */
[----:B------:R-:W-:Y:S01]  /*4640*/  @!P3 IMAD.MOV R237, RZ, RZ, -R237 ;  /* 0x000000ffffedb224 */ /* 0x000fe200078e0aed */
[----:B------:R-:W-:Y:S01]  /*4650*/  ISETP.GT.U32.AND P3, PT, R0, R247, PT ;  /* 0x000000f70000720c */ /* 0x000fe20003f64070 */
[----:B------:R-:W-:Y:S01]  /*4660*/  @!P6 IMAD.IADD R234, R234, 0x1, -R0 ;  /* 0x00000001eaeae824 */ /* 0x000fe200078e0a00 */
[----:B------:R-:W-:Y:S01]  /*4670*/  ISETP.GT.U32.AND P6, PT, R0, R218, PT ;  /* 0x000000da0000720c */ /* 0x000fe20003fc4070 */
[----:B------:R-:W-:Y:S02]  /*4680*/  IMAD.MOV R21, RZ, RZ, -R4 ;  /* 0x000000ffff157224 */ /* 0x000fe400078e0a04 */
[----:B------:R-:W-:Y:S01]  /*4690*/  @!P5 IMAD.IADD R239, R239, 0x1, -R0 ;  /* 0x00000001efefd824 */ /* 0x000fe200078e0a00 */
[----:B------:R-:W-:Y:S01]  /*46a0*/  ISETP.GE.AND P5, PT, R114, RZ, PT ;  /* 0x000000ff7200720c */ /* 0x000fe20003fa6270 */
[----:B------:R-:W-:-:S02]  /*46b0*/  IMAD R216, R0, R21, R216 ;  /* 0x0000001500d87224 */ /* 0x000fc400078e02d8 */
[----:B------:R-:W-:Y:S01]  /*46c0*/  @!P2 IMAD.MOV R229, RZ, RZ, -R229 ;  /* 0x000000ffffe5a224 */ /* 0x000fe200078e0ae5 */
[----:B------:R-:W-:Y:S01]  /*46d0*/  ISETP.GE.AND P2, PT, R112, RZ, PT ;  /* 0x000000ff7000720c */ /* 0x000fe20003f46270 */
[--C-:B------:R-:W-:Y:S01]  /*46e0*/  @!P4 IMAD.IADD R238, R238, 0x1, -R0.reuse ;  /* 0x00000001eeeec824 */ /* 0x100fe200078e0a00 */
[----:B------:R-:W-:Y:S01]  /*46f0*/  ISETP.GE.AND P4, PT, R110, RZ, PT ;  /* 0x000000ff6e00720c */ /* 0x000fe20003f86270 */
[--C-:B------:R-:W-:Y:S01]  /*4700*/  @!P3 IMAD.IADD R247, R247, 0x1, -R0.reuse ;  /* 0x00000001f7f7b824 */ /* 0x100fe200078e0a00 */
[----:B------:R-:W-:Y:S01]  /*4710*/  ISETP.GE.AND P3, PT, R109, RZ, PT ;  /* 0x000000ff6d00720c */ /* 0x000fe20003f66270 */
[----:B------:R-:W-:Y:S01]  /*4720*/  @!P6 IMAD.IADD R218, R218, 0x1, -R0 ;  /* 0x00000001dadae824 */ /* 0x000fe200078e0a00 */
[C---:B------:R-:W-:Y:S01]  /*4730*/  ISETP.GT.U32.AND P6, PT, R0.reuse, R216, PT ;  /* 0x000000d80000720c */ /* 0x040fe20003fc4070 */
[C---:B------:R-:W-:Y:S01]  /*4740*/  IMAD.HI.U32 R12, R3.reuse, R214, RZ ;  /* 0x000000d6030c7227 */ /* 0x040fe200078e00ff */
[C---:B------:R-:W-:Y:S02]  /*4750*/  ISETP.GT.U32.AND P0, PT, R0.reuse, R238, PT ;  /* 0x000000ee0000720c */ /* 0x040fe40003f04070 */
[----:B------:R-:W-:Y:S01]  /*4760*/  IABS R109, R59 ;  /* 0x0000003b006d7213 */ /* 0x000fe20000000000 */
[----:B------:R-:W-:Y:S01]  /*4770*/  @!P5 IMAD.MOV R247, RZ, RZ, -R247 ;  /* 0x000000fffff7d224 */ /* 0x000fe200078e0af7 */
[----:B------:R-:W-:Y:S01]  /*4780*/  ISETP.GT.U32.AND P5, PT, R0, R222, PT ;  /* 0x000000de0000720c */ /* 0x000fe20003fa4070 */
[----:B------:R-:W-:-:S04]  /*4790*/  IMAD.HI.U32 R4, R3, R212, RZ ;  /* 0x000000d403047227 */ /* 0x000fc800078e00ff */
[----:B------:R-:W-:Y:S02]  /*47a0*/  IMAD.MOV R23, RZ, RZ, -R12 ;  /* 0x000000ffff177224 */ /* 0x000fe400078e0a0c */
[----:B------:R-:W-:Y:S02]  /*47b0*/  @!P6 IMAD.IADD R216, R216, 0x1, -R0 ;  /* 0x00000001d8d8e824 */ /* 0x000fe400078e0a00 */
[----:B------:R-:W-:Y:S02]  /*47c0*/  IMAD.MOV R21, RZ, RZ, -R4 ;  /* 0x000000ffff157224 */ /* 0x000fe400078e0a04 */
[----:B------:R-:W-:Y:S01]  /*47d0*/  @!P2 IMAD.MOV R249, RZ, RZ, -R249 ;  /* 0x000000fffff9a224 */ /* 0x000fe200078e0af9 */
[C---:B------:R-:W-:Y:S01]  /*47e0*/  ISETP.GT.U32.AND P6, PT, R0.reuse, R216, PT ;  /* 0x000000d80000720c */ /* 0x040fe20003fc4070 */
[----:B------:R-:W-:Y:S01]  /*47f0*/  IMAD.HI.U32 R4, R3, R251, RZ ;  /* 0x000000fb03047227 */ /* 0x000fe200078e00ff */
[----:B------:R-:W-:-:S03]  /*4800*/  ISETP.GT.U32.AND P2, PT, R0, R220, PT ;  /* 0x000000dc0000720c */ /* 0x000fc60003f44070 */
[----:B------:R-:W-:Y:S01]  /*4810*/  @!P5 IMAD.IADD R222, R222, 0x1, -R0 ;  /* 0x00000001deded824 */ /* 0x000fe200078e0a00 */
[----:B------:R-:W-:Y:S01]  /*4820*/  ISETP.GE.AND P5, PT, R107, RZ, PT ;  /* 0x000000ff6b00720c */ /* 0x000fe20003fa6270 */
[C---:B------:R-:W-:Y:S01]  /*4830*/  IMAD R214, R0.reuse, R23, R214 ;  /* 0x0000001700d67224 */ /* 0x040fe200078e02d6 */
[----:B------:R-:W-:Y:S01]  /*4840*/  IABS R107, R56 ;  /* 0x00000038006b7213 */ /* 0x000fe20000000000 */
[----:B------:R-:W-:Y:S01]  /*4850*/  @!P1 IMAD.MOV R239, RZ, RZ, -R239 ;  /* 0x000000ffffef9224 */ /* 0x000fe200078e0aef */
[----:B------:R-:W-:Y:S01]  /*4860*/  ISETP.GE.AND P1, PT, R111, RZ, PT ;  /* 0x000000ff6f00720c */ /* 0x000fe20003f26270 */
[----:B------:R-:W-:Y:S01]  /*4870*/  IMAD.MOV R4, RZ, RZ, -R4 ;  /* 0x000000ffff047224 */ /* 0x000fe200078e0a04 */
[----:B------:R-:W-:Y:S01]  /*4880*/  IABS R111, R55 ;  /* 0x00000037006f7213 */ /* 0x000fe20000000000 */
[----:B------:R-:W-:Y:S01]  /*4890*/  @!P4 IMAD.MOV R222, RZ, RZ, -R222 ;  /* 0x000000ffffdec224 */ /* 0x000fe200078e0ade */
[C---:B------:R-:W-:Y:S01]  /*48a0*/  ISETP.GT.U32.AND P4, PT, R0.reuse, R214, PT ;  /* 0x000000d60000720c */ /* 0x040fe20003f84070 */
[----:B------:R-:W-:Y:S01]  /*48b0*/  IMAD R251, R0, R4, R251 ;  /* 0x0000000400fb7224 */ /* 0x000fe200078e02fb */
[----:B------:R-:W-:Y:S01]  /*48c0*/  IABS R23, R24 ;  /* 0x0000001800177213 */ /* 0x000fe20000000000 */
[----:B------:R-:W-:-:S02]  /*48d0*/  @!P6 IMAD.IADD R216, R216, 0x1, -R0 ;  /* 0x00000001d8d8e824 */ /* 0x000fc400078e0a00 */
[--C-:B------:R-:W-:Y:S01]  /*48e0*/  @!P0 IMAD.IADD R238, R238, 0x1, -R0.reuse ;  /* 0x00000001eeee8824 */ /* 0x100fe200078e0a00 */
[----:B------:R-:W-:Y:S01]  /*48f0*/  ISETP.GT.U32.AND P6, PT, R0, R251, PT ;  /* 0x000000fb0000720c */ /* 0x000fe20003fc4070 */
[----:B------:R-:W-:Y:S01]  /*4900*/  @!P2 IMAD.IADD R220, R220, 0x1, -R0 ;  /* 0x00000001dcdca824 */ /* 0x000fe200078e0a00 */
[----:B------:R-:W-:Y:S01]  /*4910*/  ISETP.GE.AND P0, PT, R108, RZ, PT ;  /* 0x000000ff6c00720c */ /* 0x000fe20003f06270 */
[----:B------:R-:W-:Y:S01]  /*4920*/  @!P3 IMAD.MOV R234, RZ, RZ, -R234 ;  /* 0x000000ffffeab224 */ /* 0x000fe200078e0aea */
[----:B------:R-:W-:Y:S01]  /*4930*/  ISETP.GT.U32.AND P3, PT, R0, R218, PT ;  /* 0x000000da0000720c */ /* 0x000fe20003f64070 */
[----:B------:R-:W-:Y:S01]  /*4940*/  IMAD.HI.U32 R4, R3, R241, RZ ;  /* 0x000000f103047227 */ /* 0x000fe200078e00ff */
[----:B------:R-:W-:-:S03]  /*4950*/  ISETP.GE.AND P2, PT, R106, RZ, PT ;  /* 0x000000ff6a00720c */ /* 0x000fc60003f46270 */
[----:B------:R-:W-:Y:S01]  /*4960*/  @!P1 IMAD.MOV R238, RZ, RZ, -R238 ;  /* 0x000000ffffee9224 */ /* 0x000fe200078e0aee */
[----:B------:R-:W-:Y:S01]  /*4970*/  ISETP.GT.U32.AND P1, PT, R0, R220, PT ;  /* 0x000000dc0000720c */ /* 0x000fe20003f24070 */
[----:B------:R-:W-:Y:S02]  /*4980*/  IMAD.MOV R4, RZ, RZ, -R4 ;  /* 0x000000ffff047224 */ /* 0x000fe400078e0a04 */
[----:B------:R-:W-:Y:S02]  /*4990*/  @!P4 IMAD.IADD R214, R214, 0x1, -R0 ;  /* 0x00000001d6d6c824 */ /* 0x000fe400078e0a00 */
[C---:B------:R-:W-:Y:S02]  /*49a0*/  IMAD R241, R0.reuse, R4, R241 ;  /* 0x0000000400f17224 */ /* 0x040fe400078e02f1 */
[----:B------:R-:W-:Y:S01]  /*49b0*/  IMAD.HI.U32 R12, R3, R245, RZ ;  /* 0x000000f5030c7227 */ /* 0x000fe200078e00ff */
[----:B------:R-:W-:-:S03]  /*49c0*/  ISETP.GT.U32.AND P4, PT, R0, R214, PT ;  /* 0x000000d60000720c */ /* 0x000fc60003f84070 */
[----:B------:R-:W-:Y:S01]  /*49d0*/  @!P6 IMAD.IADD R251, R251, 0x1, -R0 ;  /* 0x00000001fbfbe824 */ /* 0x000fe200078e0a00 */
[C---:B------:R-:W-:Y:S01]  /*49e0*/  ISETP.GT.U32.AND P6, PT, R0.reuse, R241, PT ;  /* 0x000000f10000720c */ /* 0x040fe20003fc4070 */
[----:B------:R-:W-:Y:S01]  /*49f0*/  IMAD R212, R0, R21, R212 ;  /* 0x0000001500d47224 */ /* 0x000fe200078e02d4 */
[----:B------:R-:W-:Y:S01]  /*4a00*/  IABS R21, R22 ;  /* 0x0000001600157213 */ /* 0x000fe20000000000 */
[----:B------:R-:W-:Y:S01]  /*4a10*/  @!P3 IMAD.IADD R218, R218, 0x1, -R0 ;  /* 0x00000001dadab824 */ /* 0x000fe200078e0a00 */
[----:B------:R-:W-:Y:S01]  /*4a20*/  ISETP.GE.AND P3, PT, R101, RZ, PT ;  /* 0x000000ff6500720c */ /* 0x000fe20003f66270 */
[----:B------:R-:W-:Y:S01]  /*4a30*/  IMAD.MOV R12, RZ, RZ, -R12 ;  /* 0x000000ffff0c7224 */ /* 0x000fe200078e0a0c */
[----:B------:R-:W1:Y:S01]  /*4a40*/  LDC R101, c[0x0][0x240] ;  /* 0x00009000ff657b82 */ /* 0x000e620000000800 */
[----:B------:R-:W-:-:S04]  /*4a50*/  IMAD.HI.U32 R4, R3, R233, RZ ;  /* 0x000000e903047227 */ /* 0x000fc800078e00ff */
[----:B------:R-:W-:Y:S01]  /*4a60*/  @!P1 IMAD.IADD R220, R220, 0x1, -R0 ;  /* 0x00000001dcdc9824 */ /* 0x000fe200078e0a00 */
[C---:B------:R-:W-:Y:S01]  /*4a70*/  ISETP.GT.U32.AND P1, PT, R0.reuse, R212, PT ;  /* 0x000000d40000720c */ /* 0x040fe20003f24070 */
[----:B------:R-:W-:Y:S02]  /*4a80*/  IMAD R245, R0, R12, R245 ;  /* 0x0000000c00f57224 */ /* 0x000fe400078e02f5 */
[----:B------:R-:W-:Y:S02]  /*4a90*/  IMAD.MOV R4, RZ, RZ, -R4 ;  /* 0x000000ffff047224 */ /* 0x000fe400078e0a04 */
[--C-:B------:R-:W-:Y:S01]  /*4aa0*/  @!P4 IMAD.IADD R214, R214, 0x1, -R0.reuse ;  /* 0x00000001d6d6c824 */ /* 0x100fe200078e0a00 */
[C---:B------:R-:W-:Y:S01]  /*4ab0*/  ISETP.GT.U32.AND P4, PT, R0.reuse, R245, PT ;  /* 0x000000f50000720c */ /* 0x040fe20003f84070 */
[----:B------:R-:W-:Y:S02]  /*4ac0*/  IMAD R233, R0, R4, R233 ;  /* 0x0000000400e97224 */ /* 0x000fe400078e02e9 */
[----:B------:R-:W-:-:S02]  /*4ad0*/  @!P6 IMAD.IADD R241, R241, 0x1, -R0 ;  /* 0x00000001f1f1e824 */ /* 0x000fc400078e0a00 */
[----:B------:R-:W-:Y:S01]  /*4ae0*/  @!P5 IMAD.MOV R218, RZ, RZ, -R218 ;  /* 0x000000ffffdad224 */ /* 0x000fe200078e0ada */
[C---:B------:R-:W-:Y:S01]  /*4af0*/  ISETP.GT.U32.AND P5, PT, R0.reuse, R251, PT ;  /* 0x000000fb0000720c */ /* 0x040fe20003fa4070 */
[----:B------:R-:W-:Y:S01]  /*4b00*/  @!P3 IMAD.MOV R214, RZ, RZ, -R214 ;  /* 0x000000ffffd6b224 */ /* 0x000fe200078e0ad6 */
[C---:B------:R-:W-:Y:S01]  /*4b10*/  ISETP.GT.U32.AND P3, PT, R0.reuse, R233, PT ;  /* 0x000000e90000720c */ /* 0x040fe20003f64070 */
[----:B------:R-:W-:Y:S01]  /*4b20*/  IMAD.HI.U32 R12, R3, R235, RZ ;  /* 0x000000eb030c7227 */ /* 0x000fe200078e00ff */
[----:B------:R-:W-:-:S03]  /*4b30*/  ISETP.GT.U32.AND P6, PT, R0, R241, PT ;  /* 0x000000f10000720c */ /* 0x000fc60003fc4070 */
[----:B------:R-:W-:Y:S01]  /*4b40*/  @!P1 IMAD.IADD R212, R212, 0x1, -R0 ;  /* 0x00000001d4d49824 */ /* 0x000fe200078e0a00 */
[----:B------:R-:W-:Y:S01]  /*4b50*/  ISETP.GE.AND P1, PT, R98, RZ, PT ;  /* 0x000000ff6200720c */ /* 0x000fe20003f26270 */
[----:B------:R-:W-:-:S04]  /*4b60*/  IMAD.HI.U32 R4, R3, R231, RZ ;  /* 0x000000e703047227 */ /* 0x000fc800078e00ff */
[----:B------:R-:W-:Y:S02]  /*4b70*/  IMAD.MOV R12, RZ, RZ, -R12 ;  /* 0x000000ffff0c7224 */ /* 0x000fe400078e0a0c */
[----:B------:R-:W-:Y:S01]  /*4b80*/  @!P0 IMAD.MOV R220, RZ, RZ, -R220 ;  /* 0x000000ffffdc8224 */ /* 0x000fe200078e0adc */
[----:B------:R-:W-:Y:S01]  /*4b90*/  ISETP.GT.U32.AND P0, PT, R0, R212, PT ;  /* 0x000000d40000720c */ /* 0x000fe20003f04070 */
[----:B------:R-:W-:Y:S02]  /*4ba0*/  IMAD.MOV R4, RZ, RZ, -R4 ;  /* 0x000000ffff047224 */ /* 0x000fe400078e0a04 */
[----:B------:R-:W-:Y:S01]  /*4bb0*/  @!P4 IMAD.IADD R245, R245, 0x1, -R0 ;  /* 0x00000001f5f5c824 */ /* 0x000fe200078e0a00 */
[----:B------:R-:W-:Y:S01]  /*4bc0*/  ISETP.GE.AND P4, PT, R100, RZ, PT ;  /* 0x000000ff6400720c */ /* 0x000fe20003f86270 */
[C---:B------:R-:W-:Y:S02]  /*4bd0*/  IMAD R235, R0.reuse, R12, R235 ;  /* 0x0000000c00eb7224 */ /* 0x040fe400078e02eb */
[----:B------:R-:W-:-:S02]  /*4be0*/  IMAD R231, R0, R4, R231 ;  /* 0x0000000400e77224 */ /* 0x000fc400078e02e7 */
[----:B------:R-:W-:Y:S01]  /*4bf0*/  @!P2 IMAD.MOV R216, RZ, RZ, -R216 ;  /* 0x000000ffffd8a224 */ /* 0x000fe200078e0ad8 */
[C---:B------:R-:W-:Y:S01]  /*4c00*/  ISETP.GT.U32.AND P2, PT, R0.reuse, R245, PT ;  /* 0x000000f50000720c */ /* 0x040fe20003f44070 */
[--C-:B------:R-:W-:Y:S01]  /*4c10*/  @!P5 IMAD.IADD R251, R251, 0x1, -R0.reuse ;  /* 0x00000001fbfbd824 */ /* 0x100fe200078e0a00 */
[C---:B------:R-:W-:Y:S01]  /*4c20*/  ISETP.GT.U32.AND P5, PT, R0.reuse, R235, PT ;  /* 0x000000eb0000720c */ /* 0x040fe20003fa4070 */
[--C-:B------:R-:W-:Y:S02]  /*4c30*/  @!P3 IMAD.IADD R233, R233, 0x1, -R0.reuse ;  /* 0x00000001e9e9b824 */ /* 0x100fe400078e0a00 */
[----:B------:R-:W-:Y:S01]  /*4c40*/  @!P6 IMAD.IADD R241, R241, 0x1, -R0 ;  /* 0x00000001f1f1e824 */ /* 0x000fe200078e0a00 */
[C---:B------:R-:W-:Y:S01]  /*4c50*/  ISETP.GT.U32.AND P6, PT, R0.reuse, R231, PT ;  /* 0x000000e70000720c */ /* 0x040fe20003fc4070 */
[----:B------:R-:W-:Y:S01]  /*4c60*/  IMAD.HI.U32 R4, R3, R227, RZ ;  /* 0x000000e303047227 */ /* 0x000fe200078e00ff */
[----:B------:R-:W-:-:S03]  /*4c70*/  ISETP.GT.U32.AND P3, PT, R0, R233, PT ;  /* 0x000000e90000720c */ /* 0x000fc60003f64070 */
[----:B------:R-:W-:Y:S01]  /*4c80*/  @!P0 IMAD.IADD R212, R212, 0x1, -R0 ;  /* 0x00000001d4d48824 */ /* 0x000fe200078e0a00 */
[----:B------:R-:W-:Y:S01]  /*4c90*/  ISETP.GE.AND P0, PT, R99, RZ, PT ;  /* 0x000000ff6300720c */ /* 0x000fe20003f06270 */
[----:B------:R-:W-:Y:S01]  /*4ca0*/  IMAD.MOV R4, RZ, RZ, -R4 ;  /* 0x000000ffff047224 */ /* 0x000fe200078e0a04 */
[----:B------:R-:W-:Y:S01]  /*4cb0*/  IABS R99, R57 ;  /* 0x0000003900637213 */ /* 0x000fe20000000000 */
[--C-:B------:R-:W-:Y:S01]  /*4cc0*/  @!P2 IMAD.IADD R245, R245, 0x1, -R0.reuse ;  /* 0x00000001f5f5a824 */ /* 0x100fe200078e0a00 */
[----:B------:R-:W-:Y:S01]  /*4cd0*/  ISETP.GE.AND P2, PT, R97, RZ, PT ;  /* 0x000000ff6100720c */ /* 0x000fe20003f46270 */
[--C-:B------:R-:W-:Y:S01]  /*4ce0*/  @!P5 IMAD.IADD R235, R235, 0x1, -R0.reuse ;  /* 0x00000001ebebd824 */ /* 0x100fe200078e0a00 */
[----:B------:R-:W-:Y:S01]  /*4cf0*/  ISETP.GE.AND P5, PT, R95, RZ, PT ;  /* 0x000000ff5f00720c */ /* 0x000fe20003fa6270 */
[C---:B------:R-:W-:Y:S01]  /*4d00*/  IMAD R227, R0.reuse, R4, R227 ;  /* 0x0000000400e37224 */ /* 0x040fe200078e02e3 */
[----:B------:R-:W-:Y:S01]  /*4d10*/  IABS R97, R7 ;  /* 0x0000000700617213 */ /* 0x000fe20000000000 */
[--C-:B------:R-:W-:Y:S01]  /*4d20*/  @!P6 IMAD.IADD R231, R231, 0x1, -R0.reuse ;  /* 0x00000001e7e7e824 */ /* 0x100fe200078e0a00 */
[----:B------:R-:W-:Y:S01]  /*4d30*/  IABS R95, R8 ;  /* 0x00000008005f7213 */ /* 0x000fe20000000000 */
[----:B------:R-:W-:Y:S01]  /*4d40*/  @!P4 IMAD.MOV R245, RZ, RZ, -R245 ;  /* 0x000000fffff5c224 */ /* 0x000fe200078e0af5 */
[C---:B------:R-:W-:Y:S01]  /*4d50*/  ISETP.GT.U32.AND P4, PT, R0.reuse, R235, PT ;  /* 0x000000eb0000720c */ /* 0x040fe20003f84070 */
[----:B------:R-:W-:Y:S01]  /*4d60*/  @!P3 IMAD.IADD R233, R233, 0x1, -R0 ;  /* 0x00000001e9e9b824 */ /* 0x000fe200078e0a00 */
[C---:B------:R-:W-:Y:S01]  /*4d70*/  ISETP.GT.U32.AND P3, PT, R0.reuse, R227, PT ;  /* 0x000000e30000720c */ /* 0x040fe20003f64070 */
[----:B------:R-:W-:Y:S01]  /*4d80*/  @!P0 IMAD.MOV R251, RZ, RZ, -R251 ;  /* 0x000000fffffb8224 */ /* 0x000fe200078e0afb */
[----:B------:R-:W-:Y:S01]  /*4d90*/  ISETP.GT.U32.AND P6, PT, R0, R231, PT ;  /* 0x000000e70000720c */ /* 0x000fe20003fc4070 */
[----:B------:R-:W-:Y:S01]  /*4da0*/  IMAD.HI.U32 R4, R3, R221, RZ ;  /* 0x000000dd03047227 */ /* 0x000fe200078e00ff */
[----:B------:R-:W-:-:S03]  /*4db0*/  ISETP.GE.AND P0, PT, R94, RZ, PT ;  /* 0x000000ff5e00720c */ /* 0x000fc60003f06270 */
[----:B------:R-:W-:Y:S02]  /*4dc0*/  IMAD.MOV R12, RZ, RZ, -R4 ;  /* 0x000000ffff0c7224 */ /* 0x000fe400078e0a04 */
[----:B------:R-:W-:-:S04]  /*4dd0*/  IMAD.HI.U32 R4, R3, R219, RZ ;  /* 0x000000db03047227 */ /* 0x000fc800078e00ff */
[----:B------:R-:W-:Y:S02]  /*4de0*/  IMAD R221, R0, R12, R221 ;  /* 0x0000000c00dd7224 */ /* 0x000fe400078e02dd */
[--C-:B------:R-:W-:Y:S01]  /*4df0*/  @!P4 IMAD.IADD R235, R235, 0x1, -R0.reuse ;  /* 0x00000001ebebc824 */ /* 0x100fe200078e0a00 */
[----:B------:R-:W-:Y:S01]  /*4e00*/  ISETP.GE.AND P4, PT, R93, RZ, PT ;  /* 0x000000ff5d00720c */ /* 0x000fe20003f86270 */
[----:B------:R-:W-:Y:S01]  /*4e10*/  @!P3 IMAD.IADD R227, R227, 0x1, -R0 ;  /* 0x00000001e3e3b824 */ /* 0x000fe200078e0a00 */
[----:B------:R-:W-:Y:S01]  /*4e20*/  ISETP.GE.AND P3, PT, R10, RZ, PT ;  /* 0x000000ff0a00720c */ /* 0x000fe20003f66270 */
[----:B------:R-:W-:Y:S01]  /*4e30*/  IMAD.MOV R4, RZ, RZ, -R4 ;  /* 0x000000ffff047224 */ /* 0x000fe200078e0a04 */
[----:B------:R-:W-:Y:S01]  /*4e40*/  IABS R93, R54 ;  /* 0x00000036005d7213 */ /* 0x000fe20000000000 */
[----:B------:R-:W-:Y:S01]  /*4e50*/  @!P6 IMAD.IADD R231, R231, 0x1, -R0 ;  /* 0x00000001e7e7e824 */ /* 0x000fe200078e0a00 */
[C---:B------:R-:W-:Y:S01]  /*4e60*/  ISETP.GT.U32.AND P6, PT, R0.reuse, R221, PT ;  /* 0x000000dd0000720c */ /* 0x040fe20003fc4070 */
[----:B------:R-:W-:Y:S01]  /*4e70*/  @!P0 IMAD.MOV R235, RZ, RZ, -R235 ;  /* 0x000000ffffeb8224 */ /* 0x000fe200078e0aeb */
[C---:B------:R-:W-:Y:S01]  /*4e80*/  ISETP.GT.U32.AND P0, PT, R0.reuse, R227, PT ;  /* 0x000000e30000720c */ /* 0x040fe20003f04070 */
[----:B------:R-:W-:-:S02]  /*4e90*/  IMAD R219, R0, R4, R219 ;  /* 0x0000000400db7224 */ /* 0x000fc400078e02db */
[----:B------:R-:W-:-:S04]  /*4ea0*/  IMAD.HI.U32 R4, R3, R215, RZ ;  /* 0x000000d703047227 */ /* 0x000fc800078e00ff */
[----:B------:R-:W-:Y:S02]  /*4eb0*/  IMAD.MOV R4, RZ, RZ, -R4 ;  /* 0x000000ffff047224 */ /* 0x000fe400078e0a04 */
[----:B------:R-:W-:Y:S01]  /*4ec0*/  @!P5 IMAD.MOV R231, RZ, RZ, -R231 ;  /* 0x000000ffffe7d224 */ /* 0x000fe200078e0ae7 */
[C---:B------:R-:W-:Y:S01]  /*4ed0*/  ISETP.GT.U32.AND P5, PT, R0.reuse, R219, PT ;  /* 0x000000db0000720c */ /* 0x040fe20003fa4070 */
[C---:B------:R-:W-:Y:S02]  /*4ee0*/  IMAD R215, R0.reuse, R4, R215 ;  /* 0x0000000400d77224 */ /* 0x040fe400078e02d7 */
[--C-:B------:R-:W-:Y:S02]  /*4ef0*/  @!P6 IMAD.IADD R221, R221, 0x1, -R0.reuse ;  /* 0x00000001dddde824 */ /* 0x100fe400078e0a00 */
[----:B------:R-:W-:Y:S01]  /*4f00*/  @!P0 IMAD.IADD R227, R227, 0x1, -R0 ;  /* 0x00000001e3e38824 */ /* 0x000fe200078e0a00 */
[C---:B------:R-:W-:Y:S01]  /*4f10*/  ISETP.GT.U32.AND P0, PT, R0.reuse, R215, PT ;  /* 0x000000d70000720c */ /* 0x040fe20003f04070 */
[----:B------:R-:W-:Y:S01]  /*4f20*/  IMAD.HI.U32 R10, R3, R213, RZ ;  /* 0x000000d5030a7227 */ /* 0x000fe200078e00ff */
[----:B------:R-:W-:-:S03]  /*4f30*/  ISETP.GT.U32.AND P6, PT, R0, R221, PT ;  /* 0x000000dd0000720c */ /* 0x000fc60003fc4070 */
[----:B------:R-:W-:Y:S01]  /*4f40*/  @!P1 IMAD.MOV R212, RZ, RZ, -R212 ;  /* 0x000000ffffd49224 */ /* 0x000fe200078e0ad4 */
[----:B------:R-:W-:Y:S01]  /*4f50*/  ISETP.GE.AND P1, PT, R96, RZ, PT ;  /* 0x000000ff6000720c */ /* 0x000fe20003f26270 */
[----:B------:R-:W-:Y:S02]  /*4f60*/  IMAD.MOV R10, RZ, RZ, -R10 ;  /* 0x000000ffff0a7224 */ /* 0x000fe400078e0a0a */
[--C-:B------:R-:W-:Y:S01]  /*4f70*/  @!P5 IMAD.IADD R219, R219, 0x1, -R0.reuse ;  /* 0x00000001dbdbd824 */ /* 0x100fe200078e0a00 */
[----:B------:R-:W-:Y:S01]  /*4f80*/  ISETP.GE.AND P5, PT, R90, RZ, PT ;  /* 0x000000ff5a00720c */ /* 0x000fe20003fa6270 */
[C---:B------:R-:W-:Y:S02]  /*4f90*/  IMAD R213, R0.reuse, R10, R213 ;  /* 0x0000000a00d57224 */ /* 0x040fe400078e02d5 */
[----:B------:R-:W-:Y:S01]  /*4fa0*/  @!P0 IMAD.IADD R215, R215, 0x1, -R0 ;  /* 0x00000001d7d78824 */ /* 0x000fe200078e0a00 */
[----:B------:R-:W-:Y:S01]  /*4fb0*/  ISETP.GT.U32.AND P0, PT, R0, R219, PT ;  /* 0x000000db0000720c */ /* 0x000fe20003f04070 */
[----:B------:R-:W-:-:S04]  /*4fc0*/  IMAD.HI.U32 R10, R3, R205, RZ ;  /* 0x000000cd030a7227 */ /* 0x000fc800078e00ff */
[----:B------:R-:W-:Y:S01]  /*4fd0*/  @!P6 IMAD.IADD R221, R221, 0x1, -R0 ;  /* 0x00000001dddde824 */ /* 0x000fe200078e0a00 */
[----:B------:R-:W-:Y:S01]  /*4fe0*/  ISETP.GT.U32.AND P6, PT, R0, R213, PT ;  /* 0x000000d50000720c */ /* 0x000fe20003fc4070 */
[----:B------:R-:W-:Y:S01]  /*4ff0*/  @!P1 IMAD.MOV R241, RZ, RZ, -R241 ;  /* 0x000000fffff19224 */ /* 0x000fe200078e0af1 */
[----:B------:R-:W-:Y:S01]  /*5000*/  ISETP.GE.AND P1, PT, R91, RZ, PT ;  /* 0x000000ff5b00720c */ /* 0x000fe20003f26270 */
[----:B------:R-:W-:Y:S01]  /*5010*/  @!P2 IMAD.MOV R233, RZ, RZ, -R233 ;  /* 0x000000ffffe9a224 */ /* 0x000fe200078e0ae9 */
[----:B------:R-:W-:Y:S01]  /*5020*/  ISETP.GE.AND P2, PT, R92, RZ, PT ;  /* 0x000000ff5c00720c */ /* 0x000fe20003f46270 */
[----:B------:R-:W-:Y:S01]  /*5030*/  IMAD.MOV R10, RZ, RZ, -R10 ;  /* 0x000000ffff0a7224 */ /* 0x000fe200078e0a0a */
[----:B------:R-:W-:Y:S01]  /*5040*/  IABS R91, R50 ;  /* 0x00000032005b7213 */ /* 0x000fe20000000000 */
[----:B------:R-:W-:-:S04]  /*5050*/  IMAD.HI.U32 R4, R3, R209, RZ ;  /* 0x000000d103047227 */ /* 0x000fc800078e00ff */
[C---:B------:R-:W-:Y:S02]  /*5060*/  IMAD R205, R0.reuse, R10, R205 ;  /* 0x0000000a00cd7224 */ /* 0x040fe400078e02cd */
[----:B------:R-:W-:Y:S02]  /*5070*/  IMAD.MOV R4, RZ, RZ, -R4 ;  /* 0x000000ffff047224 */ /* 0x000fe400078e0a04 */
[--C-:B------:R-:W-:Y:S01]  /*5080*/  @!P0 IMAD.IADD R219, R219, 0x1, -R0.reuse ;  /* 0x00000001dbdb8824 */ /* 0x100fe200078e0a00 */
[C---:B------:R-:W-:Y:S01]  /*5090*/  ISETP.GT.U32.AND P0, PT, R0.reuse, R205, PT ;  /* 0x000000cd0000720c */ /* 0x040fe20003f04070 */
[C---:B------:R-:W-:Y:S02]  /*50a0*/  IMAD R209, R0.reuse, R4, R209 ;  /* 0x0000000400d17224 */ /* 0x040fe400078e02d1 */
[----:B------:R-:W-:Y:S01]  /*50b0*/  @!P6 IMAD.IADD R213, R213, 0x1, -R0 ;  /* 0x00000001d5d5e824 */ /* 0x000fe200078e0a00 */
[----:B------:R-:W-:Y:S01]  /*50c0*/  ISETP.GT.U32.AND P6, PT, R0, R215, PT ;  /* 0x000000d70000720c */ /* 0x000fe20003fc4070 */
[----:B------:R-:W-:-:S04]  /*50d0*/  IMAD.HI.U32 R4, R3, R203, RZ ;  /* 0x000000cb03047227 */ /* 0x000fc800078e00ff */
[----:B------:R-:W-:Y:S01]  /*50e0*/  @!P1 IMAD.MOV R227, RZ, RZ, -R227 ;  /* 0x000000ffffe39224 */ /* 0x000fe200078e0ae3 */
[C---:B------:R-:W-:Y:S01]  /*50f0*/  ISETP.GT.U32.AND P1, PT, R0.reuse, R213, PT ;  /* 0x000000d50000720c */ /* 0x040fe20003f24070 */
[----:B------:R-:W-:Y:S01]  /*5100*/  @!P2 IMAD.MOV R221, RZ, RZ, -R221 ;  /* 0x000000ffffdda224 */ /* 0x000fe200078e0add */
[C---:B------:R-:W-:Y:S01]  /*5110*/  ISETP.GT.U32.AND P2, PT, R0.reuse, R209, PT ;  /* 0x000000d10000720c */ /* 0x040fe20003f44070 */
[----:B------:R-:W-:Y:S02]  /*5120*/  IMAD.MOV R4, RZ, RZ, -R4 ;  /* 0x000000ffff047224 */ /* 0x000fe400078e0a04 */
[----:B------:R-:W-:Y:S02]  /*5130*/  @!P0 IMAD.IADD R205, R205, 0x1, -R0 ;  /* 0x00000001cdcd8824 */ /* 0x000fe400078e0a00 */
[----:B------:R-:W-:Y:S02]  /*5140*/  IMAD R203, R0, R4, R203 ;  /* 0x0000000400cb7224 */ /* 0x000fe400078e02cb */
[----:B------:R-:W-:-:S04]  /*5150*/  IMAD.HI.U32 R4, R3, R199, RZ ;  /* 0x000000c703047227 */ /* 0x000fc800078e00ff */
[----:B------:R-:W-:Y:S02]  /*5160*/  IMAD.MOV R10, RZ, RZ, -R4 ;  /* 0x000000ffff0a7224 */ /* 0x000fe400078e0a04 */
[----:B------:R-:W-:Y:S01]  /*5170*/  @!P4 IMAD.MOV R219, RZ, RZ, -R219 ;  /* 0x000000ffffdbc224 */ /* 0x000fe200078e0adb */
[----:B------:R-:W-:Y:S01]  /*5180*/  ISETP.GT.U32.AND P4, PT, R0, R205, PT ;  /* 0x000000cd0000720c */ /* 0x000fe20003f84070 */
[----:B------:R-:W-:Y:S01]  /*5190*/  @!P1 IMAD.IADD R213, R213, 0x1, -R0 ;  /* 0x00000001d5d59824 */ /* 0x000fe200078e0a00 */
[----:B------:R-:W-:Y:S01]  /*51a0*/  ISETP.GE.AND P1, PT, R88, RZ, PT ;  /* 0x000000ff5800720c */ /* 0x000fe20003f26270 */
[----:B------:R-:W-:-:S04]  /*51b0*/  IMAD.HI.U32 R4, R3, R193, RZ ;  /* 0x000000c103047227 */ /* 0x000fc800078e00ff */
[--C-:B------:R-:W-:Y:S01]  /*51c0*/  @!P2 IMAD.IADD R209, R209, 0x1, -R0.reuse ;  /* 0x00000001d1d1a824 */ /* 0x100fe200078e0a00 */
[----:B------:R-:W-:Y:S01]  /*51d0*/  ISETP.GE.AND P2, PT, R89, RZ, PT ;  /* 0x000000ff5900720c */ /* 0x000fe20003f46270 */
[C---:B------:R-:W-:Y:S01]  /*51e0*/  IMAD R199, R0.reuse, R10, R199 ;  /* 0x0000000a00c77224 */ /* 0x040fe200078e02c7 */
[----:B------:R-:W-:Y:S01]  /*51f0*/  IABS R89, R51 ;  /* 0x0000003300597213 */ /* 0x000fe20000000000 */
[----:B------:R-:W-:Y:S01]  /*5200*/  @!P6 IMAD.IADD R215, R215, 0x1, -R0 ;  /* 0x00000001d7d7e824 */ /* 0x000fe200078e0a00 */
[C---:B------:R-:W-:Y:S01]  /*5210*/  ISETP.GT.U32.AND P6, PT, R0.reuse, R203, PT ;  /* 0x000000cb0000720c */ /* 0x040fe20003fc4070 */
[----:B------:R-:W-:Y:S01]  /*5220*/  IMAD.MOV R4, RZ, RZ, -R4 ;  /* 0x000000ffff047224 */ /* 0x000fe200078e0a04 */
[C---:B------:R-:W-:Y:S01]  /*5230*/  ISETP.GT.U32.AND P0, PT, R0.reuse, R209, PT ;  /* 0x000000d10000720c */ /* 0x040fe20003f04070 */
[----:B------:R-:W-:Y:S01]  /*5240*/  @!P5 IMAD.MOV R213, RZ, RZ, -R213 ;  /* 0x000000ffffd5d224 */ /* 0x000fe200078e0ad5 */
[C---:B------:R-:W-:Y:S01]  /*5250*/  ISETP.GT.U32.AND P5, PT, R0.reuse, R199, PT ;  /* 0x000000c70000720c */ /* 0x040fe20003fa4070 */
[----:B------:R-:W-:-:S02]  /*5260*/  IMAD R193, R0, R4, R193 ;  /* 0x0000000400c17224 */ /* 0x000fc400078e02c1 */
[----:B------:R-:W-:Y:S02]  /*5270*/  @!P4 IMAD.IADD R205, R205, 0x1, -R0 ;  /* 0x00000001cdcdc824 */ /* 0x000fe400078e0a00 */
[----:B------:R-:W-:Y:S01]  /*5280*/  IMAD.HI.U32 R4, R3, R185, RZ ;  /* 0x000000b903047227 */ /* 0x000fe200078e00ff */
[----:B------:R-:W-:-:S03]  /*5290*/  ISETP.GT.U32.AND P4, PT, R0, R193, PT ;  /* 0x000000c10000720c */ /* 0x000fc60003f84070 */
[--C-:B------:R-:W-:Y:S02]  /*52a0*/  @!P6 IMAD.IADD R203, R203, 0x1, -R0.reuse ;  /* 0x00000001cbcbe824 */ /* 0x100fe400078e0a00 */
[----:B------:R-:W-:Y:S01]  /*52b0*/  @!P0 IMAD.IADD R209, R209, 0x1, -R0 ;  /* 0x00000001d1d18824 */ /* 0x000fe200078e0a00 */
[----:B------:R-:W-:Y:S01]  /*52c0*/  ISETP.GE.AND P0, PT, R85, RZ, PT ;  /* 0x000000ff5500720c */ /* 0x000fe20003f06270 */
[----:B------:R-:W-:Y:S01]  /*52d0*/  IMAD.MOV R4, RZ, RZ, -R4 ;  /* 0x000000ffff047224 */ /* 0x000fe200078e0a04 */
[C---:B------:R-:W-:Y:S01]  /*52e0*/  ISETP.GT.U32.AND P6, PT, R0.reuse, R203, PT ;  /* 0x000000cb0000720c */ /* 0x040fe20003fc4070 */
[----:B------:R-:W-:Y:S01]  /*52f0*/  @!P5 IMAD.IADD R199, R199, 0x1, -R0 ;  /* 0x00000001c7c7d824 */ /* 0x000fe200078e0a00 */
[----:B------:R-:W-:Y:S01]  /*5300*/  ISETP.GE.AND P5, PT, R87, RZ, PT ;  /* 0x000000ff5700720c */ /* 0x000fe20003fa6270 */
[C---:B------:R-:W-:Y:S01]  /*5310*/  IMAD R185, R0.reuse, R4, R185 ;  /* 0x0000000400b97224 */ /* 0x040fe200078e02b9 */
[----:B------:R-:W-:Y:S01]  /*5320*/  IABS R87, R52 ;  /* 0x0000003400577213 */ /* 0x000fe20000000000 */
[----:B------:R-:W-:Y:S01]  /*5330*/  @!P1 IMAD.MOV R209, RZ, RZ, -R209 ;  /* 0x000000ffffd19224 */ /* 0x000fe200078e0ad1 */
[----:B------:R-:W-:Y:S01]  /*5340*/  ISETP.GT.U32.AND P1, PT, R0, R199, PT ;  /* 0x000000c70000720c */ /* 0x000fe20003f24070 */
[----:B------:R-:W-:Y:S01]  /*5350*/  IMAD.HI.U32 R4, R3, R183, RZ ;  /* 0x000000b703047227 */ /* 0x000fe200078e00ff */
[----:B------:R-:W-:-:S03]  /*5360*/  IABS R85, R53 ;  /* 0x0000003500557213 */ /* 0x000fc60000000000 */
[----:B------:R-:W-:Y:S01]  /*5370*/  @!P4 IMAD.IADD R193, R193, 0x1, -R0 ;  /* 0x00000001c1c1c824 */ /* 0x000fe200078e0a00 */
[----:B------:R-:W-:Y:S01]  /*5380*/  ISETP.GT.U32.AND P4, PT, R0, R185, PT ;  /* 0x000000b90000720c */ /* 0x000fe20003f84070 */
[----:B------:R-:W-:-:S04]  /*5390*/  IMAD.HI.U32 R10, R3, R177, RZ ;  /* 0x000000b1030a7227 */ /* 0x000fc800078e00ff */
[----:B------:R-:W-:Y:S02]  /*53a0*/  IMAD.MOV R4, RZ, RZ, -R4 ;  /* 0x000000ffff047224 */ /* 0x000fe400078e0a04 */
[----:B------:R-:W-:Y:S01]  /*53b0*/  @!P2 IMAD.MOV R205, RZ, RZ, -R205 ;  /* 0x000000ffffcda224 */ /* 0x000fe200078e0acd */
[C---:B------:R-:W-:Y:S01]  /*53c0*/  ISETP.GT.U32.AND P2, PT, R0.reuse, R193, PT ;  /* 0x000000c10000720c */ /* 0x040fe20003f44070 */
[----:B------:R-:W-:Y:S02]  /*53d0*/  IMAD.MOV R10, RZ, RZ, -R10 ;  /* 0x000000ffff0a7224 */ /* 0x000fe400078e0a0a */
[----:B------:R-:W-:Y:S02]  /*53e0*/  IMAD R183, R0, R4, R183 ;  /* 0x0000000400b77224 */ /* 0x000fe400078e02b7 */
[----:B------:R-:W-:Y:S01]  /*53f0*/  @!P6 IMAD.IADD R203, R203, 0x1, -R0 ;  /* 0x00000001cbcbe824 */ /* 0x000fe200078e0a00 */
[----:B------:R-:W-:Y:S01]  /*5400*/  ISETP.GE.AND P6, PT, R86, RZ, PT ;  /* 0x000000ff5600720c */ /* 0x000fe20003fc6270 */
[----:B------:R-:W-:-:S02]  /*5410*/  IMAD R177, R0, R10, R177 ;  /* 0x0000000a00b17224 */ /* 0x000fc400078e02b1 */
[----:B------:R-:W-:Y:S01]  /*5420*/  @!P1 IMAD.IADD R199, R199, 0x1, -R0 ;  /* 0x00000001c7c79824 */ /* 0x000fe200078e0a00 */
[----:B------:R-:W-:Y:S01]  /*5430*/  ISETP.GT.U32.AND P1, PT, R0, R183, PT ;  /* 0x000000b70000720c */ /* 0x000fe20003f24070 */
[----:B------:R-:W-:-:S04]  /*5440*/  IMAD.HI.U32 R4, R3, R175, RZ ;  /* 0x000000af03047227 */ /* 0x000fc800078e00ff */
[----:B------:R-:W-:Y:S01]  /*5450*/  @!P4 IMAD.IADD R185, R185, 0x1, -R0 ;  /* 0x00000001b9b9c824 */ /* 0x000fe200078e0a00 */
[C---:B------:R-:W-:Y:S01]  /*5460*/  ISETP.GT.U32.AND P4, PT, R0.reuse, R177, PT ;  /* 0x000000b10000720c */ /* 0x040fe20003f84070 */
[----:B------:R-:W-:Y:S02]  /*5470*/  IMAD.MOV R4, RZ, RZ, -R4 ;  /* 0x000000ffff047224 */ /* 0x000fe400078e0a04 */
[--C-:B------:R-:W-:Y:S01]  /*5480*/  @!P2 IMAD.IADD R193, R193, 0x1, -R0.reuse ;  /* 0x00000001c1c1a824 */ /* 0x100fe200078e0a00 */
[----:B------:R-:W-:Y:S01]  /*5490*/  ISETP.GE.AND P2, PT, R83, RZ, PT ;  /* 0x000000ff5300720c */ /* 0x000fe20003f46270 */
[C---:B------:R-:W-:Y:S01]  /*54a0*/  IMAD R175, R0.reuse, R4, R175 ;  /* 0x0000000400af7224 */ /* 0x040fe200078e02af */
[----:B------:R-:W-:Y:S01]  /*54b0*/  IABS R83, R49 ;  /* 0x0000003100537213 */ /* 0x000fe20000000000 */
[----:B------:R-:W-:Y:S01]  /*54c0*/  @!P1 IMAD.IADD R183, R183, 0x1, -R0 ;  /* 0x00000001b7b79824 */ /* 0x000fe200078e0a00 */
[C---:B------:R-:W-:Y:S01]  /*54d0*/  ISETP.GT.U32.AND P1, PT, R0.reuse, R185, PT ;  /* 0x000000b90000720c */ /* 0x040fe20003f24070 */
[----:B------:R-:W-:Y:S01]  /*54e0*/  @!P6 IMAD.MOV R193, RZ, RZ, -R193 ;  /* 0x000000ffffc1e224 */ /* 0x000fe200078e0ac1 */
[----:B------:R-:W-:Y:S01]  /*54f0*/  ISETP.GT.U32.AND P6, PT, R0, R175, PT ;  /* 0x000000af0000720c */ /* 0x000fe20003fc4070 */
[----:B------:R-:W-:-:S04]  /*5500*/  IMAD.HI.U32 R4, R3, R169, RZ ;  /* 0x000000a903047227 */ /* 0x000fc800078e00ff */
[----:B------:R-:W-:Y:S01]  /*5510*/  @!P4 IMAD.IADD R177, R177, 0x1, -R0 ;  /* 0x00000001b1b1c824 */ /* 0x000fe200078e0a00 */
[----:B------:R-:W-:Y:S01]  /*5520*/  ISETP.GT.U32.AND P4, PT, R0, R183, PT ;  /* 0x000000b70000720c */ /* 0x000fe20003f84070 */
[----:B------:R-:W-:Y:S01]  /*5530*/  @!P3 IMAD.MOV R215, RZ, RZ, -R215 ;  /* 0x000000ffffd7b224 */ /* 0x000fe200078e0ad7 */
[----:B------:R-:W-:Y:S01]  /*5540*/  ISETP.GE.AND P3, PT, R84, RZ, PT ;  /* 0x000000ff5400720c */ /* 0x000fe20003f66270 */
[----:B------:R-:W-:Y:S02]  /*5550*/  IMAD.MOV R4, RZ, RZ, -R4 ;  /* 0x000000ffff047224 */ /* 0x000fe400078e0a04 */
[--C-:B------:R-:W-:Y:S01]  /*5560*/  @!P1 IMAD.IADD R185, R185, 0x1, -R0.reuse ;  /* 0x00000001b9b99824 */ /* 0x100fe200078e0a00 */
[----:B------:R-:W-:Y:S01]  /*5570*/  ISETP.GE.AND P1, PT, R81, RZ, PT ;  /* 0x000000ff5100720c */ /* 0x000fe20003f26270 */
[----:B------:R-:W-:Y:S01]  /*5580*/  IMAD R169, R0, R4, R169 ;  /* 0x0000000400a97224 */ /* 0x000fe200078e02a9 */
[----:B------:R-:W-:Y:S01]  /*5590*/  IABS R81, R47 ;  /* 0x0000002f00517213 */ /* 0x000fe20000000000 */
[----:B------:R-:W-:Y:S01]  /*55a0*/  @!P6 IMAD.IADD R175, R175, 0x1, -R0 ;  /* 0x00000001afafe824 */ /* 0x000fe200078e0a00 */
[----:B------:R-:W-:Y:S01]  /*55b0*/  ISETP.GE.AND P6, PT, R79, RZ, PT ;  /* 0x000000ff4f00720c */ /* 0x000fe20003fc6270 */
[----:B------:R-:W-:Y:S01]  /*55c0*/  IMAD.HI.U32 R10, R3, R161, RZ ;  /* 0x000000a1030a7227 */ /* 0x000fe200078e00ff */
[----:B------:R-:W-:-:S03]  /*55d0*/  IABS R79, R46 ;  /* 0x0000002e004f7213 */ /* 0x000fc60000000000 */
[----:B------:R-:W-:Y:S01]  /*55e0*/  @!P4 IMAD.IADD R183, R183, 0x1, -R0 ;  /* 0x00000001b7b7c824 */ /* 0x000fe200078e0a00 */
[C---:B------:R-:W-:Y:S01]  /*55f0*/  ISETP.GT.U32.AND P4, PT, R0.reuse, R169, PT ;  /* 0x000000a90000720c */ /* 0x040fe20003f84070 */
[----:B------:R-:W-:Y:S01]  /*5600*/  @!P5 IMAD.MOV R185, RZ, RZ, -R185 ;  /* 0x000000ffffb9d224 */ /* 0x000fe200078e0ab9 */
[----:B------:R-:W-:Y:S01]  /*5610*/  ISETP.GT.U32.AND P5, PT, R0, R175, PT ;  /* 0x000000af0000720c */ /* 0x000fe20003fa4070 */
[----:B------:R-:W-:Y:S02]  /*5620*/  IMAD.MOV R10, RZ, RZ, -R10 ;  /* 0x000000ffff0a7224 */ /* 0x000fe400078e0a0a */
[----:B------:R-:W-:Y:S01]  /*5630*/  @!P3 IMAD.MOV R203, RZ, RZ, -R203 ;  /* 0x000000ffffcbb224 */ /* 0x000fe200078e0acb */
[----:B------:R-:W-:Y:S01]  /*5640*/  ISETP.GE.AND P3, PT, R82, RZ, PT ;  /* 0x000000ff5200720c */ /* 0x000fe20003f66270 */
[----:B------:R-:W-:Y:S02]  /*5650*/  IMAD R161, R0, R10, R161 ;  /* 0x0000000a00a17224 */ /* 0x000fe400078e02a1 */
[----:B------:R-:W-:-:S04]  /*5660*/  IMAD.HI.U32 R10, R3, R157, RZ ;  /* 0x0000009d030a7227 */ /* 0x000fc800078e00ff */
[----:B------:R-:W-:Y:S02]  /*5670*/  IMAD.MOV R10, RZ, RZ, -R10 ;  /* 0x000000ffff0a7224 */ /* 0x000fe400078e0a0a */
[----:B------:R-:W-:Y:S01]  /*5680*/  @!P0 IMAD.MOV R199, RZ, RZ, -R199 ;  /* 0x000000ffffc78224 */ /* 0x000fe200078e0ac7 */
[----:B------:R-:W-:Y:S01]  /*5690*/  ISETP.GT.U32.AND P0, PT, R0, R177, PT ;  /* 0x000000b10000720c */ /* 0x000fe20003f04070 */
[--C-:B------:R-:W-:Y:S01]  /*56a0*/  @!P4 IMAD.IADD R169, R169, 0x1, -R0.reuse ;  /* 0x00000001a9a9c824 */ /* 0x100fe200078e0a00 */
[----:B------:R-:W-:Y:S01]  /*56b0*/  ISETP.GE.AND P4, PT, R80, RZ, PT ;  /* 0x000000ff5000720c */ /* 0x000fe20003f86270 */
[C---:B------:R-:W-:Y:S02]  /*56c0*/  IMAD R157, R0.reuse, R10, R157 ;  /* 0x0000000a009d7224 */ /* 0x040fe400078e029d */
[----:B------:R-:W-:Y:S02]  /*56d0*/  @!P5 IMAD.IADD R175, R175, 0x1, -R0 ;  /* 0x00000001afafd824 */ /* 0x000fe400078e0a00 */
[----:B------:R-:W-:Y:S01]  /*56e0*/  @!P3 IMAD.MOV R183, RZ, RZ, -R183 ;  /* 0x000000ffffb7b224 */ /* 0x000fe200078e0ab7 */
[C---:B------:R-:W-:Y:S01]  /*56f0*/  ISETP.GT.U32.AND P3, PT, R0.reuse, R169, PT ;  /* 0x000000a90000720c */ /* 0x040fe20003f64070 */
[----:B------:R-:W-:Y:S01]  /*5700*/  @!P1 IMAD.MOV R175, RZ, RZ, -R175 ;  /* 0x000000ffffaf9224 */ /* 0x000fe200078e0aaf */
[----:B------:R-:W-:Y:S01]  /*5710*/  ISETP.GT.U32.AND P1, PT, R0, R157, PT ;  /* 0x0000009d0000720c */ /* 0x000fe20003f24070 */
[----:B------:R-:W-:-:S04]  /*5720*/  IMAD.HI.U32 R4, R3, R159, RZ ;  /* 0x0000009f03047227 */ /* 0x000fc800078e00ff */
[----:B------:R-:W-:Y:S02]  /*5730*/  IMAD.MOV R4, RZ, RZ, -R4 ;  /* 0x000000ffff047224 */ /* 0x000fe400078e0a04 */
[----:B------:R-:W-:Y:S01]  /*5740*/  @!P0 IMAD.IADD R177, R177, 0x1, -R0 ;  /* 0x00000001b1b18824 */ /* 0x000fe200078e0a00 */
[C---:B------:R-:W-:Y:S01]  /*5750*/  ISETP.GT.U32.AND P0, PT, R0.reuse, R161, PT ;  /* 0x000000a10000720c */ /* 0x040fe20003f04070 */
[----:B------:R-:W-:Y:S02]  /*5760*/  IMAD R159, R0, R4, R159 ;  /* 0x00000004009f7224 */ /* 0x000fe400078e029f */
[----:B------:R-:W-:-:S03]  /*5770*/  IMAD.HI.U32 R4, R3, R155, RZ ;  /* 0x0000009b03047227 */ /* 0x000fc600078e00ff */
[C---:B------:R-:W-:Y:S01]  /*5780*/  ISETP.GT.U32.AND P5, PT, R0.reuse, R159, PT ;  /* 0x0000009f0000720c */ /* 0x040fe20003fa4070 */
[--C-:B------:R-:W-:Y:S02]  /*5790*/  @!P3 IMAD.IADD R169, R169, 0x1, -R0.reuse ;  /* 0x00000001a9a9b824 */ /* 0x100fe400078e0a00 */
[----:B------:R-:W-:Y:S02]  /*57a0*/  @!P1 IMAD.IADD R157, R157, 0x1, -R0 ;  /* 0x000000019d9d9824 */ /* 0x000fe400078e0a00 */
[----:B------:R-:W-:Y:S02]  /*57b0*/  IMAD.MOV R4, RZ, RZ, -R4 ;  /* 0x000000ffff047224 */ /* 0x000fe400078e0a04 */
[----:B------:R-:W-:Y:S01]  /*57c0*/  @!P6 IMAD.MOV R169, RZ, RZ, -R169 ;  /* 0x000000ffffa9e224 */ /* 0x000fe200078e0aa9 */
[C---:B------:R-:W-:Y:S01]  /*57d0*/  ISETP.GT.U32.AND P6, PT, R0.reuse, R157, PT ;  /* 0x0000009d0000720c */ /* 0x040fe20003fc4070 */
[----:B------:R-:W-:Y:S02]  /*57e0*/  IMAD R155, R0, R4, R155 ;  /* 0x00000004009b7224 */ /* 0x000fe400078e029b */
[----:B------:R-:W-:-:S03]  /*57f0*/  IMAD.HI.U32 R4, R3, R153, RZ ;  /* 0x0000009903047227 */ /* 0x000fc600078e00ff */
[C---:B------:R-:W-:Y:S01]  /*5800*/  ISETP.GT.U32.AND P3, PT, R0.reuse, R155, PT ;  /* 0x0000009b0000720c */ /* 0x040fe20003f64070 */
[----:B------:R-:W-:Y:S02]  /*5810*/  @!P0 IMAD.IADD R161, R161, 0x1, -R0 ;  /* 0x00000001a1a18824 */ /* 0x000fe400078e0a00 */
[----:B------:R-:W-:Y:S02]  /*5820*/  IMAD.MOV R12, RZ, RZ, -R4 ;  /* 0x000000ffff0c7224 */ /* 0x000fe400078e0a04 */
[--C-:B------:R-:W-:Y:S01]  /*5830*/  @!P5 IMAD.IADD R159, R159, 0x1, -R0.reuse ;  /* 0x000000019f9fd824 */ /* 0x100fe200078e0a00 */
[C---:B------:R-:W-:Y:S01]  /*5840*/  ISETP.GT.U32.AND P0, PT, R0.reuse, R161, PT ;  /* 0x000000a10000720c */ /* 0x040fe20003f04070 */
[----:B------:R-:W-:Y:S01]  /*5850*/  IMAD R153, R0, R12, R153 ;  /* 0x0000000c00997224 */ /* 0x000fe200078e0299 */
[----:B------:R-:W-:Y:S01]  /*5860*/  ISETP.GE.AND P5, PT, R78, RZ, PT ;  /* 0x000000ff4e00720c */ /* 0x000fe20003fa6270 */
[----:B------:R-:W-:Y:S01]  /*5870*/  @!P6 IMAD.IADD R157, R157, 0x1, -R0 ;  /* 0x000000019d9de824 */ /* 0x000fe200078e0a00 */
[C---:B------:R-:W-:Y:S01]  /*5880*/  ISETP.GT.U32.AND P1, PT, R0.reuse, R159, PT ;  /* 0x0000009f0000720c */ /* 0x040fe20003f24070 */
[----:B------:R-:W-:Y:S01]  /*5890*/  @!P2 IMAD.MOV R177, RZ, RZ, -R177 ;  /* 0x000000ffffb1a224 */ /* 0x000fe200078e0ab1 */
[----:B------:R-:W-:Y:S01]  /*58a0*/  ISETP.GT.U32.AND P6, PT, R0, R153, PT ;  /* 0x000000990000720c */ /* 0x000fe20003fc4070 */
[----:B------:R-:W-:Y:S01]  /*58b0*/  IMAD.HI.U32 R4, R3, R151, RZ ;  /* 0x0000009703047227 */ /* 0x000fe200078e00ff */
[----:B------:R-:W-:-:S03]  /*58c0*/  ISETP.GE.AND P2, PT, R76, RZ, PT ;  /* 0x000000ff4c00720c */ /* 0x000fc60003f46270 */
[----:B------:R-:W-:-:S04]  /*58d0*/  IMAD.HI.U32 R10, R3, R149, RZ ;  /* 0x00000095030a7227 */ /* 0x000fc800078e00ff */
[----:B------:R-:W-:Y:S01]  /*58e0*/  @!P0 IMAD.IADD R161, R161, 0x1, -R0 ;  /* 0x00000001a1a18824 */ /* 0x000fe200078e0a00 */
[----:B------:R-:W-:Y:S01]  /*58f0*/  ISETP.GE.AND P0, PT, R77, RZ, PT ;  /* 0x000000ff4d00720c */ /* 0x000fe20003f06270 */
[----:B------:R-:W-:Y:S01]  /*5900*/  IMAD.MOV R4, RZ, RZ, -R4 ;  /* 0x000000ffff047224 */ /* 0x000fe200078e0a04 */
[----:B------:R-:W-:Y:S01]  /*5910*/  IABS R77, R48 ;  /* 0x00000030004d7213 */ /* 0x000fe20000000000 */
[----:B------:R-:W-:Y:S01]  /*5920*/  @!P1 IMAD.IADD R159, R159, 0x1, -R0 ;  /* 0x000000019f9f9824 */ /* 0x000fe200078e0a00 */
[----:B------:R-:W-:Y:S01]  /*5930*/  ISETP.GE.AND P1, PT, R74, RZ, PT ;  /* 0x000000ff4a00720c */ /* 0x000fe20003f26270 */
[----:B------:R-:W-:Y:S02]  /*5940*/  IMAD.MOV R10, RZ, RZ, -R10 ;  /* 0x000000ffff0a7224 */ /* 0x000fe400078e0a0a */
[----:B------:R-:W-:Y:S02]  /*5950*/  IMAD R151, R0, R4, R151 ;  /* 0x0000000400977224 */ /* 0x000fe400078e0297 */
[----:B------:R-:W-:-:S02]  /*5960*/  @!P6 IMAD.IADD R153, R153, 0x1, -R0 ;  /* 0x000000019999e824 */ /* 0x000fc400078e0a00 */
[C---:B------:R-:W-:Y:S01]  /*5970*/  IMAD R149, R0.reuse, R10, R149 ;  /* 0x0000000a00957224 */ /* 0x040fe200078e0295 */
[C---:B------:R-:W-:Y:S01]  /*5980*/  ISETP.GT.U32.AND P6, PT, R0.reuse, R151, PT ;  /* 0x000000970000720c */ /* 0x040fe20003fc4070 */
[----:B------:R-:W-:Y:S01]  /*5990*/  @!P2 IMAD.MOV R159, RZ, RZ, -R159 ;  /* 0x000000ffff9fa224 */ /* 0x000fe200078e0a9f */
[C---:B------:R-:W-:Y:S01]  /*59a0*/  ISETP.GT.U32.AND P2, PT, R0.reuse, R153, PT ;  /* 0x000000990000720c */ /* 0x040fe20003f44070 */
[----:B------:R-:W-:Y:S01]  /*59b0*/  @!P4 IMAD.MOV R161, RZ, RZ, -R161 ;  /* 0x000000ffffa1c224 */ /* 0x000fe200078e0aa1 */
[----:B------:R-:W-:Y:S01]  /*59c0*/  ISETP.GE.AND P4, PT, R73, RZ, PT ;  /* 0x000000ff4900720c */ /* 0x000fe20003f86270 */
[----:B------:R-:W-:Y:S01]  /*59d0*/  @!P0 IMAD.MOV R157, RZ, RZ, -R157 ;  /* 0x000000ffff9d8224 */ /* 0x000fe200078e0a9d */
[----:B------:R-:W-:Y:S01]  /*59e0*/  ISETP.GT.U32.AND P0, PT, R0, R149, PT ;  /* 0x000000950000720c */ /* 0x000fe20003f04070 */
[----:B------:R-:W-:Y:S01]  /*59f0*/  IMAD.HI.U32 R10, R3, R145, RZ ;  /* 0x00000091030a7227 */ /* 0x000fe200078e00ff */
[----:B------:R-:W-:-:S03]  /*5a00*/  IABS R73, R6 ;  /* 0x0000000600497213 */ /* 0x000fc60000000000 */
[----:B------:R-:W-:-:S04]  /*5a10*/  IMAD.HI.U32 R4, R3, R147, RZ ;  /* 0x0000009303047227 */ /* 0x000fc800078e00ff */
[----:B------:R-:W-:Y:S02]  /*5a20*/  IMAD.MOV R10, RZ, RZ, -R10 ;  /* 0x000000ffff0a7224 */ /* 0x000fe400078e0a0a */
[----:B------:R-:W-:Y:S02]  /*5a30*/  IMAD.MOV R4, RZ, RZ, -R4 ;  /* 0x000000ffff047224 */ /* 0x000fe400078e0a04 */
[--C-:B------:R-:W-:Y:S02]  /*5a40*/  @!P2 IMAD.IADD R153, R153, 0x1, -R0.reuse ;  /* 0x000000019999a824 */ /* 0x100fe400078e0a00 */
[--C-:B------:R-:W-:Y:S02]  /*5a50*/  @!P6 IMAD.IADD R151, R151, 0x1, -R0.reuse ;  /* 0x000000019797e824 */ /* 0x100fe400078e0a00 */
[C---:B------:R-:W-:Y:S02]  /*5a60*/  IMAD R145, R0.reuse, R10, R145 ;  /* 0x0000000a00917224 */ /* 0x040fe400078e0291 */
[C---:B------:R-:W-:Y:S01]  /*5a70*/  IMAD R147, R0.reuse, R4, R147 ;  /* 0x0000000400937224 */ /* 0x040fe200078e0293 */
[----:B------:R-:W-:Y:S01]  /*5a80*/  ISETP.GT.U32.AND P6, PT, R0, R151, PT ;  /* 0x000000970000720c */ /* 0x000fe20003fc4070 */
[----:B------:R-:W-:-:S02]  /*5a90*/  @!P0 IMAD.IADD R149, R149, 0x1, -R0 ;  /* 0x0000000195958824 */ /* 0x000fc400078e0a00 */
[----:B------:R-:W-:Y:S01]  /*5aa0*/  @!P4 IMAD.MOV R153, RZ, RZ, -R153 ;  /* 0x000000ffff99c224 */ /* 0x000fe200078e0a99 */
[C---:B------:R-:W-:Y:S01]  /*5ab0*/  ISETP.GT.U32.AND P4, PT, R0.reuse, R145, PT ;  /* 0x000000910000720c */ /* 0x040fe20003f84070 */
[----:B------:R-:W-:Y:S01]  /*5ac0*/  IMAD.HI.U32 R4, R3, R143, RZ ;  /* 0x0000008f03047227 */ /* 0x000fe200078e00ff */
[C---:B------:R-:W-:Y:S02]  /*5ad0*/  ISETP.GT.U32.AND P2, PT, R0.reuse, R147, PT ;  /* 0x000000930000720c */ /* 0x040fe40003f44070 */
[C---:B------:R-:W-:Y:S01]  /*5ae0*/  ISETP.GT.U32.AND P0, PT, R0.reuse, R149, PT ;  /* 0x000000950000720c */ /* 0x040fe20003f04070 */
[----:B------:R-:W-:Y:S02]  /*5af0*/  @!P3 IMAD.IADD R155, R155, 0x1, -R0 ;  /* 0x000000019b9bb824 */ /* 0x000fe400078e0a00 */
[----:B------:R-:W-:Y:S02]  /*5b00*/  IMAD.MOV R10, RZ, RZ, -R4 ;  /* 0x000000ffff0a7224 */ /* 0x000fe400078e0a04 */
[----:B------:R-:W-:Y:S01]  /*5b10*/  IMAD.HI.U32 R4, R3, R141, RZ ;  /* 0x0000008d03047227 */ /* 0x000fe200078e00ff */
[----:B------:R-:W-:-:S03]  /*5b20*/  ISETP.GT.U32.AND P3, PT, R0, R155, PT ;  /* 0x0000009b0000720c */ /* 0x000fc60003f64070 */
[C---:B------:R-:W-:Y:S02]  /*5b30*/  IMAD R143, R0.reuse, R10, R143 ;  /* 0x0000000a008f7224 */ /* 0x040fe400078e028f */
[----:B------:R-:W-:Y:S02]  /*5b40*/  IMAD.MOV R4, RZ, RZ, -R4 ;  /* 0x000000ffff047224 */ /* 0x000fe400078e0a04 */
[--C-:B------:R-:W-:Y:S01]  /*5b50*/  @!P6 IMAD.IADD R151, R151, 0x1, -R0.reuse ;  /* 0x000000019797e824 */ /* 0x100fe200078e0a00 */
[C---:B------:R-:W-:Y:S01]  /*5b60*/  ISETP.GT.U32.AND P6, PT, R0.reuse, R143, PT ;  /* 0x0000008f0000720c */ /* 0x040fe20003fc4070 */
[C---:B------:R-:W-:Y:S02]  /*5b70*/  IMAD R141, R0.reuse, R4, R141 ;  /* 0x00000004008d7224 */ /* 0x040fe400078e028d */
[--C-:B------:R-:W-:Y:S01]  /*5b80*/  @!P4 IMAD.IADD R145, R145, 0x1, -R0.reuse ;  /* 0x000000019191c824 */ /* 0x100fe200078e0a00 */
[----:B------:R-:W-:Y:S01]  /*5b90*/  ISETP.GE.AND P4, PT, R69, RZ, PT ;  /* 0x000000ff4500720c */ /* 0x000fe20003f86270 */
[--C-:B------:R-:W-:Y:S01]  /*5ba0*/  @!P2 IMAD.IADD R147, R147, 0x1, -R0.reuse ;  /* 0x000000019393a824 */ /* 0x100fe200078e0a00 */
[----:B------:R-:W-:Y:S01]  /*5bb0*/  IABS R69, R44 ;  /* 0x0000002c00457213 */ /* 0x000fe20000000000 */
[----:B------:R-:W-:Y:S01]  /*5bc0*/  @!P0 IMAD.IADD R149, R149, 0x1, -R0 ;  /* 0x0000000195958824 */ /* 0x000fe200078e0a00 */
[C---:B------:R-:W-:Y:S01]  /*5bd0*/  ISETP.GT.U32.AND P0, PT, R0.reuse, R141, PT ;  /* 0x0000008d0000720c */ /* 0x040fe20003f04070 */
[----:B------:R-:W-:Y:S01]  /*5be0*/  @!P1 IMAD.MOV R151, RZ, RZ, -R151 ;  /* 0x000000ffff979224 */ /* 0x000fe200078e0a97 */
[C---:B------:R-:W-:Y:S01]  /*5bf0*/  ISETP.GT.U32.AND P1, PT, R0.reuse, R145, PT ;  /* 0x000000910000720c */ /* 0x040fe20003f24070 */
[----:B------:R-:W-:Y:S01]  /*5c00*/  IMAD.HI.U32 R4, R3, R139, RZ ;  /* 0x0000008b03047227 */ /* 0x000fe200078e00ff */
[----:B------:R-:W-:-:S03]  /*5c10*/  ISETP.GT.U32.AND P2, PT, R0, R147, PT ;  /* 0x000000930000720c */ /* 0x000fc60003f44070 */
[----:B------:R-:W-:Y:S01]  /*5c20*/  @!P3 IMAD.IADD R155, R155, 0x1, -R0 ;  /* 0x000000019b9bb824 */ /* 0x000fe200078e0a00 */
[----:B------:R-:W-:Y:S01]  /*5c30*/  ISETP.GE.AND P3, PT, R75, RZ, PT ;  /* 0x000000ff4b00720c */ /* 0x000fe20003f66270 */
[----:B------:R-:W-:Y:S01]  /*5c40*/  IMAD.HI.U32 R10, R3, R137, RZ ;  /* 0x00000089030a7227 */ /* 0x000fe200078e00ff */
[----:B------:R-:W-:-:S03]  /*5c50*/  IABS R75, R45 ;  /* 0x0000002d004b7213 */ /* 0x000fc60000000000 */
[----:B------:R-:W-:Y:S02]  /*5c60*/  IMAD.MOV R4, RZ, RZ, -R4 ;  /* 0x000000ffff047224 */ /* 0x000fe400078e0a04 */
[----:B------:R-:W-:Y:S02]  /*5c70*/  IMAD.MOV R10, RZ, RZ, -R10 ;  /* 0x000000ffff0a7224 */ /* 0x000fe400078e0a0a */
[--C-:B------:R-:W-:Y:S01]  /*5c80*/  @!P6 IMAD.IADD R143, R143, 0x1, -R0.reuse ;  /* 0x000000018f8fe824 */ /* 0x100fe200078e0a00 */
[----:B------:R-:W-:Y:S01]  /*5c90*/  ISETP.GE.AND P6, PT, R71, RZ, PT ;  /* 0x000000ff4700720c */ /* 0x000fe20003fc6270 */
[C---:B------:R-:W-:Y:S01]  /*5ca0*/  IMAD R139, R0.reuse, R4, R139 ;  /* 0x00000004008b7224 */ /* 0x040fe200078e028b */
[----:B------:R-:W-:Y:S01]  /*5cb0*/  IABS R71, R43 ;  /* 0x0000002b00477213 */ /* 0x000fe20000000000 */
[----:B------:R-:W-:Y:S01]  /*5cc0*/  @!P0 IMAD.IADD R141, R141, 0x1, -R0 ;  /* 0x000000018d8d8824 */ /* 0x000fe200078e0a00 */
[C---:B------:R-:W-:Y:S01]  /*5cd0*/  ISETP.GT.U32.AND P0, PT, R0.reuse, R143, PT ;  /* 0x0000008f0000720c */ /* 0x040fe20003f04070 */
[----:B------:R-:W-:-:S02]  /*5ce0*/  IMAD R137, R0, R10, R137 ;  /* 0x0000000a00897224 */ /* 0x000fc400078e0289 */
[--C-:B------:R-:W-:Y:S01]  /*5cf0*/  @!P1 IMAD.IADD R145, R145, 0x1, -R0.reuse ;  /* 0x0000000191919824 */ /* 0x100fe200078e0a00 */
[----:B------:R-:W-:Y:S01]  /*5d00*/  ISETP.GT.U32.AND P1, PT, R0, R139, PT ;  /* 0x0000008b0000720c */ /* 0x000fe20003f24070 */
[----:B------:R-:W-:Y:S01]  /*5d10*/  @!P2 IMAD.IADD R147, R147, 0x1, -R0 ;  /* 0x000000019393a824 */ /* 0x000fe200078e0a00 */
[----:B------:R-:W-:Y:S01]  /*5d20*/  ISETP.GE.AND P2, PT, R70, RZ, PT ;  /* 0x000000ff4600720c */ /* 0x000fe20003f46270 */
[----:B------:R-:W-:Y:S01]  /*5d30*/  @!P3 IMAD.MOV R149, RZ, RZ, -R149 ;  /* 0x000000ffff95b224 */ /* 0x000fe200078e0a95 */
[C---:B------:R-:W-:Y:S01]  /*5d40*/  ISETP.GT.U32.AND P3, PT, R0.reuse, R141, PT ;  /* 0x0000008d0000720c */ /* 0x040fe20003f64070 */
[----:B------:R-:W-:Y:S01]  /*5d50*/  @!P4 IMAD.MOV R145, RZ, RZ, -R145 ;  /* 0x000000ffff91c224 */ /* 0x000fe200078e0a91 */
[----:B------:R-:W-:Y:S01]  /*5d60*/  ISETP.GT.U32.AND P4, PT, R0, R137, PT ;  /* 0x000000890000720c */ /* 0x000fe20003f84070 */
[----:B------:R-:W-:-:S04]  /*5d70*/  IMAD.HI.U32 R4, R3, R135, RZ ;  /* 0x0000008703047227 */ /* 0x000fc800078e00ff */
[--C-:B------:R-:W-:Y:S01]  /*5d80*/  @!P0 IMAD.IADD R143, R143, 0x1, -R0.reuse ;  /* 0x000000018f8f8824 */ /* 0x100fe200078e0a00 */
[----:B------:R-:W-:Y:S01]  /*5d90*/  ISETP.GE.AND P0, PT, R66, RZ, PT ;  /* 0x000000ff4200720c */ /* 0x000fe20003f06270 */
[--C-:B------:R-:W-:Y:S01]  /*5da0*/  @!P1 IMAD.IADD R139, R139, 0x1, -R0.reuse ;  /* 0x000000018b8b9824 */ /* 0x100fe200078e0a00 */
[----:B------:R-:W-:Y:S01]  /*5db0*/  ISETP.GE.AND P1, PT, R68, RZ, PT ;  /* 0x000000ff4400720c */ /* 0x000fe20003f26270 */
[----:B------:R-:W-:Y:S02]  /*5dc0*/  @!P2 IMAD.MOV R143, RZ, RZ, -R143 ;  /* 0x000000ffff8fa224 */ /* 0x000fe400078e0a8f */
[--C-:B------:R-:W-:Y:S01]  /*5dd0*/  @!P3 IMAD.IADD R141, R141, 0x1, -R0.reuse ;  /* 0x000000018d8db824 */ /* 0x100fe200078e0a00 */
[----:B------:R-:W-:Y:S01]  /*5de0*/  ISETP.GT.U32.AND P2, PT, R0, R139, PT ;  /* 0x0000008b0000720c */ /* 0x000fe20003f44070 */
[----:B------:R-:W-:Y:S01]  /*5df0*/  @!P4 IMAD.IADD R137, R137, 0x1, -R0 ;  /* 0x000000018989c824 */ /* 0x000fe200078e0a00 */
[----:B------:R-:W-:Y:S01]  /*5e00*/  ISETP.GE.AND P3, PT, R67, RZ, PT ;  /* 0x000000ff4300720c */ /* 0x000fe20003f66270 */
[----:B------:R-:W-:Y:S01]  /*5e10*/  @!P6 IMAD.MOV R141, RZ, RZ, -R141 ;  /* 0x000000ffff8de224 */ /* 0x000fe200078e0a8d */
[----:B------:R-:W-:Y:S01]  /*5e20*/  ISETP.GE.AND P4, PT, R64, RZ, PT ;  /* 0x000000ff4000720c */ /* 0x000fe20003f86270 */
[----:B------:R-:W-:Y:S01]  /*5e30*/  IMAD.HI.U32 R10, R3, R133, RZ ;  /* 0x00000085030a7227 */ /* 0x000fe200078e00ff */
[----:B------:R-:W-:-:S02]  /*5e40*/  ISETP.GT.U32.AND P6, PT, R0, R137, PT ;  /* 0x000000890000720c */ /* 0x000fc40003fc4070 */
[----:B------:R-:W-:Y:S01]  /*5e50*/  IABS R67, R40 ;  /* 0x0000002800437213 */ /* 0x000fe20000000000 */
[----:B------:R-:W-:Y:S02]  /*5e60*/  IMAD.MOV R4, RZ, RZ, -R4 ;  /* 0x000000ffff047224 */ /* 0x000fe400078e0a04 */
[----:B------:R-:W-:Y:S02]  /*5e70*/  IMAD.MOV R10, RZ, RZ, -R10 ;  /* 0x000000ffff0a7224 */ /* 0x000fe400078e0a0a */
[C---:B------:R-:W-:Y:S02]  /*5e80*/  IMAD R135, R0.reuse, R4, R135 ;  /* 0x0000000400877224 */ /* 0x040fe400078e0287 */
[C---:B------:R-:W-:Y:S02]  /*5e90*/  IMAD R133, R0.reuse, R10, R133 ;  /* 0x0000000a00857224 */ /* 0x040fe400078e0285 */
[--C-:B------:R-:W-:Y:S01]  /*5ea0*/  @!P2 IMAD.IADD R139, R139, 0x1, -R0.reuse ;  /* 0x000000018b8ba824 */ /* 0x100fe200078e0a00 */
[C---:B------:R-:W-:Y:S01]  /*5eb0*/  ISETP.GT.U32.AND P2, PT, R0.reuse, R135, PT ;  /* 0x000000870000720c */ /* 0x040fe20003f44070 */
[----:B------:R-:W-:Y:S01]  /*5ec0*/  @!P6 IMAD.IADD R137, R137, 0x1, -R0 ;  /* 0x000000018989e824 */ /* 0x000fe200078e0a00 */
[----:B------:R-:W-:Y:S01]  /*5ed0*/  ISETP.GT.U32.AND P6, PT, R0, R133, PT ;  /* 0x000000850000720c */ /* 0x000fe20003fc4070 */
[----:B------:R-:W-:-:S04]  /*5ee0*/  IMAD.HI.U32 R4, R3, R131, RZ ;  /* 0x0000008303047227 */ /* 0x000fc800078e00ff */
[----:B------:R-:W-:Y:S02]  /*5ef0*/  IMAD.MOV R4, RZ, RZ, -R4 ;  /* 0x000000ffff047224 */ /* 0x000fe400078e0a04 */
[----:B------:R-:W-:Y:S01]  /*5f00*/  @!P5 IMAD.MOV R155, RZ, RZ, -R155 ;  /* 0x000000ffff9bd224 */ /* 0x000fe200078e0a9b */
[----:B------:R-:W-:Y:S01]  /*5f10*/  ISETP.GE.AND P5, PT, R72, RZ, PT ;  /* 0x000000ff4800720c */ /* 0x000fe20003fa6270 */
[C---:B------:R-:W-:Y:S02]  /*5f20*/  IMAD R131, R0.reuse, R4, R131 ;  /* 0x0000000400837224 */ /* 0x040fe400078e0283 */
[--C-:B------:R-:W-:Y:S02]  /*5f30*/  @!P2 IMAD.IADD R135, R135, 0x1, -R0.reuse ;  /* 0x000000018787a824 */ /* 0x100fe400078e0a00 */
[----:B------:R-:W-:Y:S01]  /*5f40*/  @!P6 IMAD.IADD R133, R133, 0x1, -R0 ;  /* 0x000000018585e824 */ /* 0x000fe200078e0a00 */
[C---:B------:R-:W-:Y:S01]  /*5f50*/  ISETP.GT.U32.AND P2, PT, R0.reuse, R131, PT ;  /* 0x000000830000720c */ /* 0x040fe20003f44070 */
[----:B------:R-:W-:Y:S01]  /*5f60*/  IMAD.HI.U32 R12, R3, R125, RZ ;  /* 0x0000007d030c7227 */ /* 0x000fe200078e00ff */
[----:B------:R-:W-:-:S03]  /*5f70*/  ISETP.GT.U32.AND P6, PT, R0, R135, PT ;  /* 0x000000870000720c */ /* 0x000fc60003fc4070 */
[----:B------:R-:W-:Y:S02]  /*5f80*/  IMAD.MOV R12, RZ, RZ, -R12 ;  /* 0x000000ffff0c7224 */ /* 0x000fe400078e0a0c */
[----:B------:R-:W-:Y:S01]  /*5f90*/  @!P5 IMAD.MOV R147, RZ, RZ, -R147 ;  /* 0x000000ffff93d224 */ /* 0x000fe200078e0a93 */
[----:B------:R-:W-:Y:S01]  /*5fa0*/  ISETP.GE.AND P5, PT, R65, RZ, PT ;  /* 0x000000ff4100720c */ /* 0x000fe20003fa6270 */
[----:B------:R-:W-:Y:S01]  /*5fb0*/  IMAD R125, R0, R12, R125 ;  /* 0x0000000c007d7224 */ /* 0x000fe200078e027d */
[----:B------:R-:W-:Y:S01]  /*5fc0*/  IABS R65, R41 ;  /* 0x0000002900417213 */ /* 0x000fe20000000000 */
[----:B------:R-:W-:Y:S01]  /*5fd0*/  IMAD.HI.U32 R4, R3, R129, RZ ;  /* 0x0000008103047227 */ /* 0x000fe200078e00ff */
[----:B------:R-:W-:-:S03]  /*5fe0*/  IABS R12, R16 ;  /* 0x00000010000c7213 */ /* 0x000fc60000000000 */
[--C-:B------:R-:W-:Y:S02]  /*5ff0*/  @!P2 IMAD.IADD R131, R131, 0x1, -R0.reuse ;  /* 0x000000018383a824 */ /* 0x100fe400078e0a00 */
[----:B------:R-:W-:Y:S02]  /*6000*/  @!P6 IMAD.IADD R135, R135, 0x1, -R0 ;  /* 0x000000018787e824 */ /* 0x000fe400078e0a00 */
[----:B------:R-:W-:Y:S01]  /*6010*/  IMAD.HI.U32 R10, R3, R127, RZ ;  /* 0x0000007f030a7227 */ /* 0x000fe200078e00ff */
[----:B------:R-:W-:-:S03]  /*6020*/  ISETP.GT.U32.AND P2, PT, R0, R131, PT ;  /* 0x000000830000720c */ /* 0x000fc60003f44070 */
[----:B------:R-:W-:Y:S01]  /*6030*/  @!P3 IMAD.MOV R135, RZ, RZ, -R135 ;  /* 0x000000ffff87b224 */ /* 0x000fe200078e0a87 */
[C---:B------:R-:W-:Y:S01]  /*6040*/  ISETP.GT.U32.AND P3, PT, R0.reuse, R125, PT ;  /* 0x0000007d0000720c */ /* 0x040fe20003f64070 */
[----:B------:R-:W-:Y:S01]  /*6050*/  @!P5 IMAD.MOV R139, RZ, RZ, -R139 ;  /* 0x000000ffff8bd224 */ /* 0x000fe200078e0a8b */
[C---:B------:R-:W-:Y:S01]  /*6060*/  ISETP.GT.U32.AND P5, PT, R0.reuse, R133, PT ;  /* 0x000000850000720c */ /* 0x040fe20003fa4070 */
[----:B------:R-:W-:Y:S02]  /*6070*/  IMAD.MOV R4, RZ, RZ, -R4 ;  /* 0x000000ffff047224 */ /* 0x000fe400078e0a04 */
[----:B------:R-:W-:Y:S02]  /*6080*/  IMAD.MOV R10, RZ, RZ, -R10 ;  /* 0x000000ffff0a7224 */ /* 0x000fe400078e0a0a */
[----:B------:R-:W-:Y:S02]  /*6090*/  IMAD R129, R0, R4, R129 ;  /* 0x0000000400817224 */ /* 0x000fe400078e0281 */
[----:B------:R-:W-:-:S03]  /*60a0*/  IMAD.HI.U32 R4, R3, R109, RZ ;  /* 0x0000006d03047227 */ /* 0x000fc600078e00ff */
[C---:B------:R-:W-:Y:S01]  /*60b0*/  ISETP.GT.U32.AND P6, PT, R0.reuse, R129, PT ;  /* 0x000000810000720c */ /* 0x040fe20003fc4070 */
[C---:B------:R-:W-:Y:S02]  /*60c0*/  IMAD R127, R0.reuse, R10, R127 ;  /* 0x0000000a007f7224 */ /* 0x040fe400078e027f */
[--C-:B------:R-:W-:Y:S02]  /*60d0*/  @!P2 IMAD.IADD R131, R131, 0x1, -R0.reuse ;  /* 0x000000018383a824 */ /* 0x100fe400078e0a00 */
[----:B------:R-:W-:Y:S02]  /*60e0*/  @!P3 IMAD.IADD R125, R125, 0x1, -R0 ;  /* 0x000000017d7db824 */ /* 0x000fe400078e0a00 */
[----:B------:R-:W-:Y:S02]  /*60f0*/  IMAD.MOV R4, RZ, RZ, -R4 ;  /* 0x000000ffff047224 */ /* 0x000fe400078e0a04 */
[----:B------:R-:W-:Y:S01]  /*6100*/  @!P5 IMAD.IADD R133, R133, 0x1, -R0 ;  /* 0x000000018585d824 */ /* 0x000fe200078e0a00 */
[C---:B------:R-:W-:Y:S01]  /*6110*/  ISETP.GT.U32.AND P5, PT, R0.reuse, R127, PT ;  /* 0x0000007f0000720c */ /* 0x040fe20003fa4070 */
[----:B------:R-:W-:Y:S01]  /*6120*/  @!P4 IMAD.MOV R131, RZ, RZ, -R131 ;  /* 0x000000ffff83c224 */ /* 0x000fe200078e0a83 */
[C---:B------:R-:W-:Y:S01]  /*6130*/  ISETP.GT.U32.AND P4, PT, R0.reuse, R125, PT ;  /* 0x0000007d0000720c */ /* 0x040fe20003f84070 */
[----:B------:R-:W-:-:S02]  /*6140*/  IMAD R109, R0, R4, R109 ;  /* 0x00000004006d7224 */ /* 0x000fc400078e026d */
[----:B------:R-:W-:-:S04]  /*6150*/  IMAD.HI.U32 R4, R3, R103, RZ ;  /* 0x0000006703047227 */ /* 0x000fc800078e00ff */
[----:B------:R-:W-:Y:S02]  /*6160*/  IMAD.MOV R4, RZ, RZ, -R4 ;  /* 0x000000ffff047224 */ /* 0x000fe400078e0a04 */
[--C-:B------:R-:W-:Y:S01]  /*6170*/  @!P6 IMAD.IADD R129, R129, 0x1, -R0.reuse ;  /* 0x000000018181e824 */ /* 0x100fe200078e0a00 */
[----:B------:R-:W-:Y:S01]  /*6180*/  ISETP.GE.AND P6, PT, R62, RZ, PT ;  /* 0x000000ff3e00720c */ /* 0x000fe20003fc6270 */
[C---:B------:R-:W-:Y:S02]  /*6190*/  IMAD R103, R0.reuse, R4, R103 ;  /* 0x0000000400677224 */ /* 0x040fe400078e0267 */
[--C-:B------:R-:W-:Y:S01]  /*61a0*/  @!P5 IMAD.IADD R127, R127, 0x1, -R0.reuse ;  /* 0x000000017f7fd824 */ /* 0x100fe200078e0a00 */
[C---:B------:R-:W-:Y:S01]  /*61b0*/  ISETP.GT.U32.AND P5, PT, R0.reuse, R129, PT ;  /* 0x000000810000720c */ /* 0x040fe20003fa4070 */
[----:B------:R-:W-:Y:S01]  /*61c0*/  @!P4 IMAD.IADD R125, R125, 0x1, -R0 ;  /* 0x000000017d7dc824 */ /* 0x000fe200078e0a00 */
[C---:B------:R-:W-:Y:S01]  /*61d0*/  ISETP.GT.U32.AND P4, PT, R0.reuse, R103, PT ;  /* 0x000000670000720c */ /* 0x040fe20003f84070 */
[----:B------:R-:W-:Y:S01]  /*61e0*/  @!P0 IMAD.MOV R137, RZ, RZ, -R137 ;  /* 0x000000ffff898224 */ /* 0x000fe200078e0a89 */
[----:B------:R-:W-:Y:S01]  /*61f0*/  ISETP.GE.AND P0, PT, R63, RZ, PT ;  /* 0x000000ff3f00720c */ /* 0x000fe20003f06270 */
[----:B------:R-:W-:Y:S01]  /*6200*/  IMAD.HI.U32 R4, R3, R111, RZ ;  /* 0x0000006f03047227 */ /* 0x000fe200078e00ff */
[----:B------:R-:W-:-:S02]  /*6210*/  ISETP.GT.U32.AND P3, PT, R0, R127, PT ;  /* 0x0000007f0000720c */ /* 0x000fc40003f64070 */
[----:B------:R-:W-:Y:S01]  /*6220*/  IABS R63, R42 ;  /* 0x0000002a003f7213 */ /* 0x000fe20000000000 */
[----:B------:R-:W-:Y:S02]  /*6230*/  IMAD.MOV R10, RZ, RZ, -R4 ;  /* 0x000000ffff0a7224 */ /* 0x000fe400078e0a04 */
[----:B------:R-:W-:-:S04]  /*6240*/  IMAD.HI.U32 R14, R3, R123, RZ ;  /* 0x0000007b030e7227 */ /* 0x000fc800078e00ff */
[--C-:B------:R-:W-:Y:S01]  /*6250*/  @!P5 IMAD.IADD R129, R129, 0x1, -R0.reuse ;  /* 0x000000018181d824 */ /* 0x100fe200078e0a00 */
[----:B------:R-:W-:Y:S01]  /*6260*/  ISETP.GE.AND P5, PT, R58, RZ, PT ;  /* 0x000000ff3a00720c */ /* 0x000fe20003fa6270 */
[----:B------:R-:W-:Y:S02]  /*6270*/  @!P4 IMAD.IADD R103, R103, 0x1, -R0 ;  /* 0x000000016767c824 */ /* 0x000fe400078e0a00 */
[----:B------:R-:W-:Y:S02]  /*6280*/  @!P0 IMAD.MOV R129, RZ, RZ, -R129 ;  /* 0x000000ffff818224 */ /* 0x000fe400078e0a81 */
[----:B------:R-:W-:Y:S01]  /*6290*/  IMAD.HI.U32 R4, R3, R107, RZ ;  /* 0x0000006b03047227 */ /* 0x000fe200078e00ff */
[----:B------:R-:W-:-:S03]  /*62a0*/  ISETP.GT.U32.AND P0, PT, R0, R103, PT ;  /* 0x000000670000720c */ /* 0x000fc60003f04070 */
[----:B------:R-:W-:Y:S02]  /*62b0*/  IMAD.MOV R14, RZ, RZ, -R14 ;  /* 0x000000ffff0e7224 */ /* 0x000fe400078e0a0e */
[----:B------:R-:W-:Y:S02]  /*62c0*/  IMAD.MOV R4, RZ, RZ, -R4 ;  /* 0x000000ffff047224 */ /* 0x000fe400078e0a04 */
[C---:B------:R-:W-:Y:S01]  /*62d0*/  IMAD R123, R0.reuse, R14, R123 ;  /* 0x0000000e007b7224 */ /* 0x040fe200078e027b */
[----:B------:R-:W-:Y:S01]  /*62e0*/  IABS R14, R18 ;  /* 0x00000012000e7213 */ /* 0x000fe20000000000 */
[----:B------:R-:W-:Y:S01]  /*62f0*/  @!P1 IMAD.MOV R133, RZ, RZ, -R133 ;  /* 0x000000ffff859224 */ /* 0x000fe200078e0a85 */
[----:B------:R-:W-:Y:S01]  /*6300*/  ISETP.GE.AND P1, PT, R61, RZ, PT ;  /* 0x000000ff3d00720c */ /* 0x000fe20003f26270 */
[C---:B------:R-:W-:Y:S01]  /*6310*/  IMAD R107, R0.reuse, R4, R107 ;  /* 0x00000004006b7224 */ /* 0x040fe200078e026b */
[C---:B------:R-:W-:Y:S01]  /*6320*/  ISETP.GT.U32.AND P2, PT, R0.reuse, R123, PT ;  /* 0x0000007b0000720c */ /* 0x040fe20003f44070 */
[--C-:B------:R-:W-:Y:S01]  /*6330*/  @!P0 IMAD.IADD R103, R103, 0x1, -R0.reuse ;  /* 0x0000000167678824 */ /* 0x100fe200078e0a00 */
[----:B------:R-:W-:Y:S01]  /*6340*/  IABS R61, R37 ;  /* 0x00000025003d7213 */ /* 0x000fe20000000000 */
[----:B------:R-:W-:Y:S01]  /*6350*/  @!P3 IMAD.IADD R127, R127, 0x1, -R0 ;  /* 0x000000017f7fb824 */ /* 0x000fe200078e0a00 */
[C---:B------:R-:W-:Y:S01]  /*6360*/  ISETP.GT.U32.AND P0, PT, R0.reuse, R107, PT ;  /* 0x0000006b0000720c */ /* 0x040fe20003f04070 */
[C---:B------:R-:W-:Y:S01]  /*6370*/  IMAD R111, R0.reuse, R10, R111 ;  /* 0x0000000a006f7224 */ /* 0x040fe200078e026f */
[----:B------:R-:W-:Y:S01]  /*6380*/  ISETP.GT.U32.AND P3, PT, R0, R109, PT ;  /* 0x0000006d0000720c */ /* 0x000fe20003f64070 */
[----:B------:R-:W-:-:S04]  /*6390*/  IMAD.HI.U32 R4, R3, R97, RZ ;  /* 0x0000006103047227 */ /* 0x000fc800078e00ff */
[----:B------:R-:W-:Y:S01]  /*63a0*/  @!P1 IMAD.MOV R127, RZ, RZ, -R127 ;  /* 0x000000ffff7f9224 */ /* 0x000fe200078e0a7f */
[C---:B------:R-:W-:Y:S01]  /*63b0*/  ISETP.GT.U32.AND P1, PT, R0.reuse, R111, PT ;  /* 0x0000006f0000720c */ /* 0x040fe20003f24070 */
[----:B------:R-:W-:Y:S02]  /*63c0*/  @!P2 IMAD.IADD R123, R123, 0x1, -R0 ;  /* 0x000000017b7ba824 */ /* 0x000fe400078e0a00 */
[----:B------:R-:W-:Y:S02]  /*63d0*/  IMAD.MOV R4, RZ, RZ, -R4 ;  /* 0x000000ffff047224 */ /* 0x000fe400078e0a04 */
[----:B------:R-:W-:Y:S01]  /*63e0*/  @!P0 IMAD.IADD R107, R107, 0x1, -R0 ;  /* 0x000000016b6b8824 */ /* 0x000fe200078e0a00 */
[C---:B------:R-:W-:Y:S01]  /*63f0*/  ISETP.GT.U32.AND P2, PT, R0.reuse, R123, PT ;  /* 0x0000007b0000720c */ /* 0x040fe20003f44070 */
[C---:B------:R-:W-:Y:S02]  /*6400*/  IMAD R97, R0.reuse, R4, R97 ;  /* 0x0000000400617224 */ /* 0x040fe400078e0261 */
[----:B------:R-:W-:Y:S01]  /*6410*/  IMAD.HI.U32 R10, R3, R99, RZ ;  /* 0x00000063030a7227 */ /* 0x000fe200078e00ff */
[----:B------:R-:W-:-:S03]  /*6420*/  ISETP.GT.U32.AND P0, PT, R0, R107, PT ;  /* 0x0000006b0000720c */ /* 0x000fc60003f04070 */
[----:B------:R-:W-:Y:S02]  /*6430*/  @!P1 IMAD.IADD R111, R111, 0x1, -R0 ;  /* 0x000000016f6f9824 */ /* 0x000fe400078e0a00 */
[----:B------:R-:W-:Y:S02]  /*6440*/  IMAD.MOV R10, RZ, RZ, -R10 ;  /* 0x000000ffff0a7224 */ /* 0x000fe400078e0a0a */
[--C-:B------:R-:W-:Y:S01]  /*6450*/  @!P3 IMAD.IADD R109, R109, 0x1, -R0.reuse ;  /* 0x000000016d6db824 */ /* 0x100fe200078e0a00 */
[----:B------:R-:W-:Y:S01]  /*6460*/  ISETP.GT.U32.AND P1, PT, R0, R111, PT ;  /* 0x0000006f0000720c */ /* 0x000fe20003f24070 */
[--C-:B------:R-:W-:Y:S01]  /*6470*/  @!P2 IMAD.IADD R123, R123, 0x1, -R0.reuse ;  /* 0x000000017b7ba824 */ /* 0x100fe200078e0a00 */
[----:B------:R-:W-:Y:S01]  /*6480*/  ISETP.GE.AND P3, PT, R60, RZ, PT ;  /* 0x000000ff3c00720c */ /* 0x000fe20003f66270 */
[C---:B------:R-:W-:Y:S01]  /*6490*/  IMAD R99, R0.reuse, R10, R99 ;  /* 0x0000000a00637224 */ /* 0x040fe200078e0263 */
[C---:B------:R-:W-:Y:S01]  /*64a0*/  ISETP.GT.U32.AND P4, PT, R0.reuse, R109, PT ;  /* 0x0000006d0000720c */ /* 0x040fe20003f84070 */
[----:B------:R-:W-:Y:S01]  /*64b0*/  @!P0 IMAD.IADD R107, R107, 0x1, -R0 ;  /* 0x000000016b6b8824 */ /* 0x000fe200078e0a00 */
[----:B------:R-:W-:Y:S01]  /*64c0*/  ISETP.GT.U32.AND P0, PT, R0, R97, PT ;  /* 0x000000610000720c */ /* 0x000fe20003f04070 */
[----:B------:R-:W-:Y:S01]  /*64d0*/  @!P5 IMAD.MOV R123, RZ, RZ, -R123 ;  /* 0x000000ffff7bd224 */ /* 0x000fe200078e0a7b */
[----:B------:R-:W-:Y:S01]  /*64e0*/  ISETP.GE.AND P5, PT, R56, RZ, PT ;  /* 0x000000ff3800720c */ /* 0x000fe20003fa6270 */
[----:B------:R-:W-:Y:S01]  /*64f0*/  IMAD.HI.U32 R4, R3, R95, RZ ;  /* 0x0000005f03047227 */ /* 0x000fe200078e00ff */
[----:B------:R-:W-:-:S02]  /*6500*/  ISETP.GE.AND P2, PT, R59, RZ, PT ;  /* 0x000000ff3b00720c */ /* 0x000fc40003f46270 */
[----:B------:R-:W-:Y:S01]  /*6510*/  IABS R59, R38 ;  /* 0x00000026003b7213 */ /* 0x000fe20000000000 */
[----:B------:R-:W-:Y:S01]  /*6520*/  @!P1 IMAD.IADD R111, R111, 0x1, -R0 ;  /* 0x000000016f6f9824 */ /* 0x000fe200078e0a00 */
[C---:B------:R-:W-:Y:S01]  /*6530*/  ISETP.GT.U32.AND P1, PT, R0.reuse, R99, PT ;  /* 0x000000630000720c */ /* 0x040fe20003f24070 */
[----:B------:R-:W-:Y:S02]  /*6540*/  IMAD.MOV R4, RZ, RZ, -R4 ;  /* 0x000000ffff047224 */ /* 0x000fe400078e0a04 */
[----:B------:R-:W-:Y:S01]  /*6550*/  @!P6 IMAD.MOV R125, RZ, RZ, -R125 ;  /* 0x000000ffff7de224 */ /* 0x000fe200078e0a7d */
[----:B------:R-:W-:Y:S01]  /*6560*/  ISETP.GE.AND P6, PT, R55, RZ, PT ;  /* 0x000000ff3700720c */ /* 0x000fe20003fc6270 */
[----:B------:R-:W-:Y:S01]  /*6570*/  IMAD R95, R0, R4, R95 ;  /* 0x00000004005f7224 */ /* 0x000fe200078e025f */
[----:B------:R-:W-:Y:S01]  /*6580*/  IABS R55, R39 ;  /* 0x0000002700377213 */ /* 0x000fe20000000000 */
[----:B------:R-:W-:Y:S02]  /*6590*/  @!P0 IMAD.IADD R97, R97, 0x1, -R0 ;  /* 0x0000000161618824 */ /* 0x000fe400078e0a00 */
[----:B------:R-:W-:Y:S01]  /*65a0*/  @!P3 IMAD.MOV R103, RZ, RZ, -R103 ;  /* 0x000000ffff67b224 */ /* 0x000fe200078e0a67 */
[----:B------:R-:W-:Y:S01]  /*65b0*/  ISETP.GE.AND P3, PT, R8, RZ, PT ;  /* 0x000000ff0800720c */ /* 0x000fe20003f66270 */
[----:B------:R-:W-:Y:S01]  /*65c0*/  @!P5 IMAD.MOV R107, RZ, RZ, -R107 ;  /* 0x000000ffff6bd224 */ /* 0x000fe200078e0a6b */
[C---:B------:R-:W-:Y:S01]  /*65d0*/  ISETP.GT.U32.AND P0, PT, R0.reuse, R97, PT ;  /* 0x000000610000720c */ /* 0x040fe20003f04070 */
[----:B------:R-:W-:Y:S01]  /*65e0*/  IMAD.HI.U32 R8, R3, R91, RZ ;  /* 0x0000005b03087227 */ /* 0x000fe200078e00ff */
[----:B------:R-:W-:-:S03]  /*65f0*/  ISETP.GT.U32.AND P5, PT, R0, R95, PT ;  /* 0x0000005f0000720c */ /* 0x000fc60003fa4070 */
        /* <DEDUP_REMOVED lines=8> */
[----:B------:R-:W-:Y:S01]  /*6680*/  @!P2 IMAD.MOV R109, RZ, RZ, -R109 ;  /* 0x000000ffff6da224 */ /* 0x000fe200078e0a6d */
[----:B------:R-:W-:Y:S01]  /*6690*/  ISETP.GE.AND P2, PT, R7, RZ, PT ;  /* 0x000000ff0700720c */ /* 0x000fe20003f46270 */
[----:B------:R-:W-:-:S02]  /*66a0*/  IMAD R91, R0, R8, R91 ;  /* 0x00000008005b7224 */ /* 0x000fc400078e025b */
[C---:B------:R-:W-:Y:S02]  /*66b0*/  IMAD R89, R0.reuse, R10, R89 ;  /* 0x0000000a00597224 */ /* 0x040fe400078e0259 */
[----:B------:R-:W-:Y:S01]  /*66c0*/  @!P6 IMAD.MOV R111, RZ, RZ, -R111 ;  /* 0x000000ffff6fe224 */ /* 0x000fe200078e0a6f */
[----:B------:R-:W-:Y:S01]  /*66d0*/  ISETP.GT.U32.AND P6, PT, R0, R99, PT ;  /* 0x000000630000720c */ /* 0x000fe20003fc4070 */
[----:B------:R-:W-:-:S04]  /*66e0*/  IMAD.HI.U32 R7, R3, R93, RZ ;  /* 0x0000005d03077227 */ /* 0x000fc800078e00ff */
[--C-:B------:R-:W-:Y:S01]  /*66f0*/  @!P0 IMAD.IADD R97, R97, 0x1, -R0.reuse ;  /* 0x0000000161618824 */ /* 0x100fe200078e0a00 */
[C---:B------:R-:W-:Y:S01]  /*6700*/  ISETP.GT.U32.AND P0, PT, R0.reuse, R91, PT ;  /* 0x0000005b0000720c */ /* 0x040fe20003f04070 */
[----:B------:R-:W-:Y:S01]  /*6710*/  @!P5 IMAD.IADD R95, R95, 0x1, -R0 ;  /* 0x000000015f5fd824 */ /* 0x000fe200078e0a00 */
[----:B------:R-:W-:Y:S01]  /*6720*/  ISETP.GT.U32.AND P5, PT, R0, R89, PT ;  /* 0x000000590000720c */ /* 0x000fe20003fa4070 */
[----:B------:R-:W-:Y:S02]  /*6730*/  IMAD.MOV R7, RZ, RZ, -R7 ;  /* 0x000000ffff077224 */ /* 0x000fe400078e0a07 */
[----:B------:R-:W-:-:S04]  /*6740*/  IMAD.HI.U32 R4, R3, R87, RZ ;  /* 0x0000005703047227 */ /* 0x000fc800078e00ff */
[C---:B------:R-:W-:Y:S02]  /*6750*/  IMAD R93, R0.reuse, R7, R93 ;  /* 0x00000007005d7224 */ /* 0x040fe400078e025d */
[--C-:B------:R-:W-:Y:S02]  /*6760*/  @!P6 IMAD.IADD R99, R99, 0x1, -R0.reuse ;  /* 0x000000016363e824 */ /* 0x100fe400078e0a00 */
[--C-:B------:R-:W-:Y:S01]  /*6770*/  @!P0 IMAD.IADD R91, R91, 0x1, -R0.reuse ;  /* 0x000000015b5b8824 */ /* 0x100fe200078e0a00 */
[C---:B------:R-:W-:Y:S01]  /*6780*/  ISETP.GT.U32.AND P6, PT, R0.reuse, R93, PT ;  /* 0x0000005d0000720c */ /* 0x040fe20003fc4070 */
[----:B------:R-:W-:Y:S01]  /*6790*/  @!P5 IMAD.IADD R89, R89, 0x1, -R0 ;  /* 0x000000015959d824 */ /* 0x000fe200078e0a00 */
[C---:B------:R-:W-:Y:S01]  /*67a0*/  ISETP.GT.U32.AND P0, PT, R0.reuse, R95, PT ;  /* 0x0000005f0000720c */ /* 0x040fe20003f04070 */
[----:B------:R-:W-:Y:S01]  /*67b0*/  IMAD.HI.U32 R7, R3, R85, RZ ;  /* 0x0000005503077227 */ /* 0x000fe200078e00ff */
[----:B------:R-:W-:-:S03]  /*67c0*/  ISETP.GT.U32.AND P5, PT, R0, R91, PT ;  /* 0x0000005b0000720c */ /* 0x000fc60003fa4070 */
[----:B------:R-:W-:Y:S02]  /*67d0*/  IMAD.MOV R8, RZ, RZ, -R4 ;  /* 0x000000ffff087224 */ /* 0x000fe400078e0a04 */
[----:B------:R-:W-:Y:S01]  /*67e0*/  @!P2 IMAD.MOV R97, RZ, RZ, -R97 ;  /* 0x000000ffff61a224 */ /* 0x000fe200078e0a61 */
[C---:B------:R-:W-:Y:S01]  /*67f0*/  ISETP.GT.U32.AND P2, PT, R0.reuse, R89, PT ;  /* 0x000000590000720c */ /* 0x040fe20003f44070 */
[----:B------:R-:W-:Y:S02]  /*6800*/  IMAD.MOV R10, RZ, RZ, -R7 ;  /* 0x000000ffff0a7224 */ /* 0x000fe400078e0a07 */
[----:B------:R-:W-:Y:S01]  /*6810*/  IMAD R87, R0, R8, R87 ;  /* 0x0000000800577224 */ /* 0x000fe200078e0257 */
[----:B------:R-:W-:Y:S01]  /*6820*/  IABS R8, R26 ;  /* 0x0000001a00087213 */ /* 0x000fe20000000000 */
[----:B------:R-:W-:-:S04]  /*6830*/  IMAD.HI.U32 R7, R3, R83, RZ ;  /* 0x0000005303077227 */ /* 0x000fc800078e00ff */
[C---:B------:R-:W-:Y:S01]  /*6840*/  IMAD R85, R0.reuse, R10, R85 ;  /* 0x0000000a00557224 */ /* 0x040fe200078e0255 */
[----:B------:R-:W-:Y:S01]  /*6850*/  IABS R10, R27 ;  /* 0x0000001b000a7213 */ /* 0x000fe20000000000 */
[--C-:B------:R-:W-:Y:S01]  /*6860*/  @!P6 IMAD.IADD R93, R93, 0x1, -R0.reuse ;  /* 0x000000015d5de824 */ /* 0x100fe200078e0a00 */
[C---:B------:R-:W-:Y:S01]  /*6870*/  ISETP.GT.U32.AND P6, PT, R0.reuse, R87, PT ;  /* 0x000000570000720c */ /* 0x040fe20003fc4070 */
[----:B------:R-:W-:Y:S02]  /*6880*/  IMAD.MOV R7, RZ, RZ, -R7 ;  /* 0x000000ffff077224 */ /* 0x000fe400078e0a07 */
[--C-:B------:R-:W-:Y:S01]  /*6890*/  @!P0 IMAD.IADD R95, R95, 0x1, -R0.reuse ;  /* 0x000000015f5f8824 */ /* 0x100fe200078e0a00 */
[C---:B------:R-:W-:Y:S01]  /*68a0*/  ISETP.GT.U32.AND P0, PT, R0.reuse, R85, PT ;  /* 0x000000550000720c */ /* 0x040fe20003f04070 */
[----:B------:R-:W-:Y:S02]  /*68b0*/  IMAD R83, R0, R7, R83 ;  /* 0x0000000700537224 */ /* 0x000fe400078e0253 */
[----:B------:R-:W-:-:S02]  /*68c0*/  @!P2 IMAD.IADD R89, R89, 0x1, -R0 ;  /* 0x000000015959a824 */ /* 0x000fc400078e0a00 */
[----:B------:R-:W-:Y:S01]  /*68d0*/  @!P4 IMAD.MOV R99, RZ, RZ, -R99 ;  /* 0x000000ffff63c224 */ /* 0x000fe200078e0a63 */
[C---:B------:R-:W-:Y:S01]  /*68e0*/  ISETP.GT.U32.AND P2, PT, R0.reuse, R83, PT ;  /* 0x000000530000720c */ /* 0x040fe20003f44070 */
        /* <DEDUP_REMOVED lines=8> */
[----:B------:R-:W-:Y:S01]  /*6970*/  IMAD R81, R0, R4, R81 ;  /* 0x0000000400517224 */ /* 0x000fe200078e0251 */
[----:B------:R-:W-:Y:S01]  /*6980*/  ISETP.GE.AND P0, PT, R52, RZ, PT ;  /* 0x000000ff3400720c */ /* 0x000fe20003f06270 */
[--C-:B------:R-:W-:Y:S01]  /*6990*/  @!P2 IMAD.IADD R83, R83, 0x1, -R0.reuse ;  /* 0x000000015353a824 */ /* 0x100fe200078e0a00 */
[C---:B------:R-:W-:Y:S01]  /*69a0*/  ISETP.GT.U32.AND P2, PT, R0.reuse, R85, PT ;  /* 0x000000550000720c */ /* 0x040fe20003f44070 */
[----:B------:R-:W-:Y:S01]  /*69b0*/  @!P4 IMAD.IADD R93, R93, 0x1, -R0 ;  /* 0x000000015d5dc824 */ /* 0x000fe200078e0a00 */
[----:B------:R-:W-:Y:S01]  /*69c0*/  ISETP.GT.U32.AND P4, PT, R0, R81, PT ;  /* 0x000000510000720c */ /* 0x000fe20003f84070 */
[----:B------:R-:W-:-:S04]  /*69d0*/  IMAD.HI.U32 R4, R3, R79, RZ ;  /* 0x0000004f03047227 */ /* 0x000fc800078e00ff */
[----:B------:R-:W-:-:S04]  /*69e0*/  IMAD.HI.U32 R7, R3, R77, RZ ;  /* 0x0000004d03077227 */ /* 0x000fc800078e00ff */
[----:B------:R-:W-:Y:S01]  /*69f0*/  @!P6 IMAD.IADD R87, R87, 0x1, -R0 ;  /* 0x000000015757e824 */ /* 0x000fe200078e0a00 */
[----:B------:R-:W-:Y:S01]  /*6a00*/  ISETP.GE.AND P6, PT, R51, RZ, PT ;  /* 0x000000ff3300720c */ /* 0x000fe20003fc6270 */
[----:B------:R-:W-:Y:S01]  /*6a10*/  @!P5 IMAD.MOV R91, RZ, RZ, -R91 ;  /* 0x000000ffff5bd224 */ /* 0x000fe200078e0a5b */
[C---:B------:R-:W-:Y:S01]  /*6a20*/  ISETP.GT.U32.AND P5, PT, R0.reuse, R83, PT ;  /* 0x000000530000720c */ /* 0x040fe20003fa4070 */
[----:B------:R-:W-:Y:S01]  /*6a30*/  IMAD.MOV R4, RZ, RZ, -R4 ;  /* 0x000000ffff047224 */ /* 0x000fe200078e0a04 */
[----:B------:R-:W-:Y:S01]  /*6a40*/  IABS R51, R35 ;  /* 0x0000002300337213 */ /* 0x000fe20000000000 */
[----:B------:R-:W-:Y:S02]  /*6a50*/  IMAD.MOV R7, RZ, RZ, -R7 ;  /* 0x000000ffff077224 */ /* 0x000fe400078e0a07 */
[--C-:B------:R-:W-:Y:S01]  /*6a60*/  @!P2 IMAD.IADD R85, R85, 0x1, -R0.reuse ;  /* 0x000000015555a824 */ /* 0x100fe200078e0a00 */
[----:B------:R-:W-:Y:S01]  /*6a70*/  ISETP.GE.AND P2, PT, R49, RZ, PT ;  /* 0x000000ff3100720c */ /* 0x000fe20003f46270 */
[C---:B------:R-:W-:Y:S01]  /*6a80*/  IMAD R79, R0.reuse, R4, R79 ;  /* 0x00000004004f7224 */ /* 0x040fe200078e024f */
[----:B------:R-:W-:Y:S01]  /*6a90*/  IABS R49, R33 ;  /* 0x0000002100317213 */ /* 0x000fe20000000000 */
[----:B------:R-:W-:Y:S01]  /*6aa0*/  @!P4 IMAD.IADD R81, R81, 0x1, -R0 ;  /* 0x000000015151c824 */ /* 0x000fe200078e0a00 */
[----:B------:R-:W-:Y:S01]  /*6ab0*/  ISETP.GE.AND P4, PT, R53, RZ, PT ;  /* 0x000000ff3500720c */ /* 0x000fe20003f86270 */
[----:B------:R-:W-:Y:S01]  /*6ac0*/  IMAD R77, R0, R7, R77 ;  /* 0x00000007004d7224 */ /* 0x000fe200078e024d */
[----:B------:R-:W-:Y:S01]  /*6ad0*/  IABS R53, R34 ;  /* 0x0000002200357213 */ /* 0x000fe20000000000 */
[----:B------:R-:W-:-:S04]  /*6ae0*/  IMAD.HI.U32 R4, R3, R75, RZ ;  /* 0x0000004b03047227 */ /* 0x000fc800078e00ff */
[----:B------:R-:W-:Y:S01]  /*6af0*/  @!P1 IMAD.MOV R93, RZ, RZ, -R93 ;  /* 0x000000ffff5d9224 */ /* 0x000fe200078e0a5d */
[C---:B------:R-:W-:Y:S01]  /*6b00*/  ISETP.GT.U32.AND P1, PT, R0.reuse, R81, PT ;  /* 0x000000510000720c */ /* 0x040fe20003f24070 */
[----:B------:R-:W-:Y:S01]  /*6b10*/  @!P0 IMAD.MOV R87, RZ, RZ, -R87 ;  /* 0x000000ffff578224 */ /* 0x000fe200078e0a57 */
[----:B------:R-:W-:Y:S01]  /*6b20*/  ISETP.GT.U32.AND P0, PT, R0, R77, PT ;  /* 0x0000004d0000720c */ /* 0x000fe20003f04070 */
[----:B------:R-:W-:Y:S02]  /*6b30*/  IMAD.MOV R4, RZ, RZ, -R4 ;  /* 0x000000ffff047224 */ /* 0x000fe400078e0a04 */
[----:B------:R-:W-:Y:S01]  /*6b40*/  @!P6 IMAD.MOV R89, RZ, RZ, -R89 ;  /* 0x000000ffff59e224 */ /* 0x000fe200078e0a59 */
[----:B------:R-:W-:Y:S01]  /*6b50*/  ISETP.GE.AND P6, PT, R47, RZ, PT ;  /* 0x000000ff2f00720c */ /* 0x000fe20003fc6270 */
[--C-:B------:R-:W-:Y:S01]  /*6b60*/  @!P5 IMAD.IADD R83, R83, 0x1, -R0.reuse ;  /* 0x000000015353d824 */ /* 0x100fe200078e0a00 */
[----:B------:R-:W-:Y:S01]  /*6b70*/  ISETP.GE.AND P5, PT, R48, RZ, PT ;  /* 0x000000ff3000720c */ /* 0x000fe20003fa6270 */
[C---:B------:R-:W-:Y:S01]  /*6b80*/  IMAD R75, R0.reuse, R4, R75 ;  /* 0x00000004004b7224 */ /* 0x040fe200078e024b */
[----:B------:R-:W-:Y:S01]  /*6b90*/  IABS R47, R30 ;  /* 0x0000001e002f7213 */ /* 0x000fe20000000000 */
[----:B------:R-:W-:Y:S01]  /*6ba0*/  @!P3 IMAD.MOV R95, RZ, RZ, -R95 ;  /* 0x000000ffff5fb224 */ /* 0x000fe200078e0a5f */
[C---:B------:R-:W-:Y:S01]  /*6bb0*/  ISETP.GT.U32.AND P3, PT, R0.reuse, R79, PT ;  /* 0x0000004f0000720c */ /* 0x040fe20003f64070 */
[----:B------:R-:W-:Y:S01]  /*6bc0*/  @!P2 IMAD.MOV R83, RZ, RZ, -R83 ;  /* 0x000000ffff53a224 */ /* 0x000fe200078e0a53 */
[----:B------:R-:W-:Y:S01]  /*6bd0*/  ISETP.GT.U32.AND P2, PT, R0, R75, PT ;  /* 0x0000004b0000720c */ /* 0x000fe20003f44070 */
[--C-:B------:R-:W-:Y:S01]  /*6be0*/  @!P1 IMAD.IADD R81, R81, 0x1, -R0.reuse ;  /* 0x0000000151519824 */ /* 0x100fe200078e0a00 */
[----:B------:R-:W-:Y:S01]  /*6bf0*/  ISETP.GE.AND P1, PT, R46, RZ, PT ;  /* 0x000000ff2e00720c */ /* 0x000fe20003f26270 */
[----:B------:R-:W-:-:S02]  /*6c00*/  @!P0 IMAD.IADD R77, R77, 0x1, -R0 ;  /* 0x000000014d4d8824 */ /* 0x000fc400078e0a00 */
[----:B------:R-:W-:Y:S02]  /*6c10*/  @!P6 IMAD.MOV R81, RZ, RZ, -R81 ;  /* 0x000000ffff51e224 */ /* 0x000fe400078e0a51 */
[----:B------:R-:W-:Y:S01]  /*6c20*/  @!P4 IMAD.MOV R85, RZ, RZ, -R85 ;  /* 0x000000ffff55c224 */ /* 0x000fe200078e0a55 */
[----:B------:R-:W-:Y:S01]  /*6c30*/  ISETP.GT.U32.AND P6, PT, R0, R77, PT ;  /* 0x0000004d0000720c */ /* 0x000fe20003fc4070 */
[----:B------:R-:W-:Y:S01]  /*6c40*/  IMAD.HI.U32 R4, R3, R73, RZ ;  /* 0x0000004903047227 */ /* 0x000fe200078e00ff */
[----:B------:R-:W-:-:S03]  /*6c50*/  ISETP.GE.AND P4, PT, R6, RZ, PT ;  /* 0x000000ff0600720c */ /* 0x000fc60003f86270 */
[--C-:B------:R-:W-:Y:S01]  /*6c60*/  @!P3 IMAD.IADD R79, R79, 0x1, -R0.reuse ;  /* 0x000000014f4fb824 */ /* 0x100fe200078e0a00 */
[----:B------:R-:W-:Y:S01]  /*6c70*/  ISETP.GE.AND P3, PT, R45, RZ, PT ;  /* 0x000000ff2d00720c */ /* 0x000fe20003f66270 */
[----:B------:R-:W-:Y:S01]  /*6c80*/  @!P2 IMAD.IADD R75, R75, 0x1, -R0 ;  /* 0x000000014b4ba824 */ /* 0x000fe200078e0a00 */
[----:B------:R-:W-:Y:S01]  /*6c90*/  IABS R45, R2 ;  /* 0x00000002002d7213 */ /* 0x000fe20000000000 */
[C---:B------:R-:W-:Y:S01]  /*6ca0*/  IMAD.HI.U32 R6, R3.reuse, R71, RZ ;  /* 0x0000004703067227 */ /* 0x040fe200078e00ff */
[C---:B------:R-:W-:Y:S02]  /*6cb0*/  ISETP.GT.U32.AND P0, PT, R0.reuse, R79, PT ;  /* 0x0000004f0000720c */ /* 0x040fe40003f04070 */
[----:B------:R-:W-:Y:S01]  /*6cc0*/  ISETP.GT.U32.AND P2, PT, R0, R75, PT ;  /* 0x0000004b0000720c */ /* 0x000fe20003f44070 */
[----:B------:R-:W-:Y:S02]  /*6cd0*/  IMAD.MOV R7, RZ, RZ, -R4 ;  /* 0x000000ffff077224 */ /* 0x000fe400078e0a04 */
[----:B------:R-:W-:-:S04]  /*6ce0*/  IMAD.HI.U32 R4, R3, R69, RZ ;  /* 0x0000004503047227 */ /* 0x000fc800078e00ff */
[----:B------:R-:W-:Y:S02]  /*6cf0*/  IMAD.MOV R6, RZ, RZ, -R6 ;  /* 0x000000ffff067224 */ /* 0x000fe400078e0a06 */
[----:B------:R-:W-:Y:S01]  /*6d00*/  @!P6 IMAD.IADD R77, R77, 0x1, -R0 ;  /* 0x000000014d4de824 */ /* 0x000fe200078e0a00 */
[----:B------:R-:W-:Y:S01]  /*6d10*/  ISETP.GE.AND P6, PT, R44, RZ, PT ;  /* 0x000000ff2c00720c */ /* 0x000fe20003fc6270 */
[----:B------:R-:W-:Y:S02]  /*6d20*/  IMAD.MOV R4, RZ, RZ, -R4 ;  /* 0x000000ffff047224 */ /* 0x000fe400078e0a04 */
[C---:B------:R-:W-:Y:S02]  /*6d30*/  IMAD R71, R0.reuse, R6, R71 ;  /* 0x0000000600477224 */ /* 0x040fe400078e0247 */
[C---:B------:R-:W-:Y:S02]  /*6d40*/  IMAD R69, R0.reuse, R4, R69 ;  /* 0x0000000400457224 */ /* 0x040fe400078e0245 */
[----:B------:R-:W-:Y:S01]  /*6d50*/  @!P5 IMAD.MOV R77, RZ, RZ, -R77 ;  /* 0x000000ffff4dd224 */ /* 0x000fe200078e0a4d */
[C---:B------:R-:W-:Y:S01]  /*6d60*/  ISETP.GT.U32.AND P5, PT, R0.reuse, R71, PT ;  /* 0x000000470000720c */ /* 0x040fe20003fa4070 */
        /* <DEDUP_REMOVED lines=9> */
[----:B------:R-:W-:Y:S02]  /*6e00*/  IMAD.MOV R4, RZ, RZ, -R4 ;  /* 0x000000ffff047224 */ /* 0x000fe400078e0a04 */
[--C-:B------:R-:W-:Y:S02]  /*6e10*/  @!P5 IMAD.IADD R71, R71, 0x1, -R0.reuse ;  /* 0x000000014747d824 */ /* 0x100fe400078e0a00 */
[C---:B------:R-:W-:Y:S02]  /*6e20*/  IMAD R67, R0.reuse, R4, R67 ;  /* 0x0000000400437224 */ /* 0x040fe400078e0243 */
[----:B------:R-:W-:Y:S01]  /*6e30*/  @!P2 IMAD.IADD R69, R69, 0x1, -R0 ;  /* 0x000000014545a824 */ /* 0x000fe200078e0a00 */
[----:B------:R-:W-:Y:S01]  /*6e40*/  ISETP.GT.U32.AND P2, PT, R0, R71, PT ;  /* 0x000000470000720c */ /* 0x000fe20003f44070 */
[----:B------:R-:W-:-:S04]  /*6e50*/  IMAD.HI.U32 R6, R3, R63, RZ ;  /* 0x0000003f03067227 */ /* 0x000fc800078e00ff */
[----:B------:R-:W-:Y:S01]  /*6e60*/  @!P1 IMAD.IADD R73, R73, 0x1, -R0 ;  /* 0x0000000149499824 */ /* 0x000fe200078e0a00 */
[C---:B------:R-:W-:Y:S01]  /*6e70*/  ISETP.GT.U32.AND P1, PT, R0.reuse, R67, PT ;  /* 0x000000430000720c */ /* 0x040fe20003f24070 */
[----:B------:R-:W-:Y:S02]  /*6e80*/  IMAD.MOV R6, RZ, RZ, -R6 ;  /* 0x000000ffff067224 */ /* 0x000fe400078e0a06 */
[----:B------:R-:W-:Y:S01]  /*6e90*/  IMAD.HI.U32 R4, R3, R65, RZ ;  /* 0x0000004103047227 */ /* 0x000fe200078e00ff */
[----:B------:R-:W-:-:S03]  /*6ea0*/  ISETP.GT.U32.AND P5, PT, R0, R73, PT ;  /* 0x000000490000720c */ /* 0x000fc60003fa4070 */
[C---:B------:R-:W-:Y:S02]  /*6eb0*/  IMAD R63, R0.reuse, R6, R63 ;  /* 0x00000006003f7224 */ /* 0x040fe400078e023f */
[----:B------:R-:W-:Y:S02]  /*6ec0*/  IMAD.MOV R4, RZ, RZ, -R4 ;  /* 0x000000ffff047224 */ /* 0x000fe400078e0a04 */
[----:B------:R-:W-:Y:S01]  /*6ed0*/  @!P2 IMAD.IADD R71, R71, 0x1, -R0 ;  /* 0x000000014747a824 */ /* 0x000fe200078e0a00 */
[C---:B------:R-:W-:Y:S01]  /*6ee0*/  ISETP.GT.U32.AND P2, PT, R0.reuse, R63, PT ;  /* 0x0000003f0000720c */ /* 0x040fe20003f44070 */
[----:B------:R-:W-:Y:S02]  /*6ef0*/  IMAD R65, R0, R4, R65 ;  /* 0x0000000400417224 */ /* 0x000fe400078e0241 */
[----:B------:R-:W-:-:S04]  /*6f00*/  IMAD.HI.U32 R4, R3, R61, RZ ;  /* 0x0000003d03047227 */ /* 0x000fc800078e00ff */
[----:B------:R-:W-:Y:S02]  /*6f10*/  @!P1 IMAD.IADD R67, R67, 0x1, -R0 ;  /* 0x0000000143439824 */ /* 0x000fe400078e0a00 */
[----:B------:R-:W-:Y:S02]  /*6f20*/  IMAD.MOV R4, RZ, RZ, -R4 ;  /* 0x000000ffff047224 */ /* 0x000fe400078e0a04 */
[----:B------:R-:W-:Y:S01]  /*6f30*/  @!P3 IMAD.MOV R75, RZ, RZ, -R75 ;  /* 0x000000ffff4bb224 */ /* 0x000fe200078e0a4b */
[C---:B------:R-:W-:Y:S01]  /*6f40*/  ISETP.GT.U32.AND P3, PT, R0.reuse, R69, PT ;  /* 0x000000450000720c */ /* 0x040fe20003f64070 */
[C---:B------:R-:W-:Y:S01]  /*6f50*/  IMAD R61, R0.reuse, R4, R61 ;  /* 0x00000004003d7224 */ /* 0x040fe200078e023d */
[----:B------:R-:W-:Y:S01]  /*6f60*/  ISETP.GT.U32.AND P1, PT, R0, R67, PT ;  /* 0x000000430000720c */ /* 0x000fe20003f24070 */
[----:B------:R-:W-:-:S04]  /*6f70*/  IMAD.HI.U32 R4, R3, R59, RZ ;  /* 0x0000003b03047227 */ /* 0x000fc800078e00ff */
[--C-:B------:R-:W-:Y:S01]  /*6f80*/  @!P5 IMAD.IADD R73, R73, 0x1, -R0.reuse ;  /* 0x000000014949d824 */ /* 0x100fe200078e0a00 */
[----:B------:R-:W-:Y:S01]  /*6f90*/  ISETP.GT.U32.AND P5, PT, R0, R65, PT ;  /* 0x000000410000720c */ /* 0x000fe20003fa4070 */
[----:B------:R-:W-:Y:S01]  /*6fa0*/  @!P2 IMAD.IADD R63, R63, 0x1, -R0 ;  /* 0x000000013f3fa824 */ /* 0x000fe200078e0a00 */
[----:B------:R-:W-:Y:S01]  /*6fb0*/  ISETP.GE.AND P2, PT, R42, RZ, PT ;  /* 0x000000ff2a00720c */ /* 0x000fe20003f46270 */
[----:B------:R-:W-:Y:S02]  /*6fc0*/  IMAD.MOV R4, RZ, RZ, -R4 ;  /* 0x000000ffff047224 */ /* 0x000fe400078e0a04 */
[----:B------:R-:W-:Y:S01]  /*6fd0*/  @!P4 IMAD.MOV R73, RZ, RZ, -R73 ;  /* 0x000000ffff49c224 */ /* 0x000fe200078e0a49 */
[C---:B------:R-:W-:Y:S01]  /*6fe0*/  ISETP.GT.U32.AND P4, PT, R0.reuse, R63, PT ;  /* 0x0000003f0000720c */ /* 0x040fe20003f84070 */
[----:B------:R-:W-:Y:S02]  /*6ff0*/  IMAD R59, R0, R4, R59 ;  /* 0x00000004003b7224 */ /* 0x000fe400078e023b */
[----:B------:R-:W-:-:S04]  /*7000*/  IMAD.HI.U32 R4, R3, R55, RZ ;  /* 0x0000003703047227 */ /* 0x000fc800078e00ff */
[--C-:B------:R-:W-:Y:S01]  /*7010*/  @!P3 IMAD.IADD R69, R69, 0x1, -R0.reuse ;  /* 0x000000014545b824 */ /* 0x100fe200078e0a00 */
[----:B------:R-:W-:Y:S01]  /*7020*/  ISETP.GE.AND P3, PT, R40, RZ, PT ;  /* 0x000000ff2800720c */ /* 0x000fe20003f66270 */
[----:B------:R-:W-:Y:S01]  /*7030*/  @!P1 IMAD.IADD R67, R67, 0x1, -R0 ;  /* 0x0000000143439824 */ /* 0x000fe200078e0a00 */
[C---:B------:R-:W-:Y:S01]  /*7040*/  ISETP.GT.U32.AND P1, PT, R0.reuse, R61, PT ;  /* 0x0000003d0000720c */ /* 0x040fe20003f24070 */
[----:B------:R-:W-:Y:S02]  /*7050*/  IMAD.MOV R4, RZ, RZ, -R4 ;  /* 0x000000ffff047224 */ /* 0x000fe400078e0a04 */
[----:B------:R-:W-:Y:S02]  /*7060*/  @!P4 IMAD.IADD R63, R63, 0x1, -R0 ;  /* 0x000000013f3fc824 */ /* 0x000fe400078e0a00 */
[----:B------:R-:W-:Y:S02]  /*7070*/  IMAD R55, R0, R4, R55 ;  /* 0x0000000400377224 */ /* 0x000fe400078e0237 */
[----:B------:R-:W-:-:S03]  /*7080*/  IMAD.HI.U32 R6, R3, R57, RZ ;  /* 0x0000003903067227 */ /* 0x000fc600078e00ff */
[C---:B------:R-:W-:Y:S01]  /*7090*/  ISETP.GT.U32.AND P4, PT, R0.reuse, R55, PT ;  /* 0x000000370000720c */ /* 0x040fe20003f84070 */
[----:B------:R-:W-:Y:S01]  /*70a0*/  @!P3 IMAD.MOV R67, RZ, RZ, -R67 ;  /* 0x000000ffff43b224 */ /* 0x000fe200078e0a43 */
[C---:B------:R-:W-:Y:S01]  /*70b0*/  ISETP.GT.U32.AND P3, PT, R0.reuse, R59, PT ;  /* 0x0000003b0000720c */ /* 0x040fe20003f64070 */
[----:B------:R-:W-:Y:S02]  /*70c0*/  @!P1 IMAD.IADD R61, R61, 0x1, -R0 ;  /* 0x000000013d3d9824 */ /* 0x000fe400078e0a00 */
[----:B------:R-:W-:Y:S02]  /*70d0*/  @!P0 IMAD.MOV R71, RZ, RZ, -R71 ;  /* 0x000000ffff478224 */ /* 0x000fe400078e0a47 */
[----:B------:R-:W-:Y:S01]  /*70e0*/  IMAD.MOV R6, RZ, RZ, -R6 ;  /* 0x000000ffff067224 */ /* 0x000fe200078e0a06 */
[C---:B------:R-:W-:Y:S01]  /*70f0*/  ISETP.GT.U32.AND P0, PT, R0.reuse, R61, PT ;  /* 0x0000003d0000720c */ /* 0x040fe20003f04070 */
[----:B------:R-:W-:Y:S02]  /*7100*/  @!P2 IMAD.MOV R63, RZ, RZ, -R63 ;  /* 0x000000ffff3fa224 */ /* 0x000fe400078e0a3f */
[----:B------:R-:W-:-:S02]  /*7110*/  IMAD R57, R0, R6, R57 ;  /* 0x0000000600397224 */ /* 0x000fc400078e0239 */
[--C-:B------:R-:W-:Y:S02]  /*7120*/  @!P4 IMAD.IADD R55, R55, 0x1, -R0.reuse ;  /* 0x000000013737c824 */ /* 0x100fe400078e0a00 */
[--C-:B------:R-:W-:Y:S01]  /*7130*/  @!P3 IMAD.IADD R59, R59, 0x1, -R0.reuse ;  /* 0x000000013b3bb824 */ /* 0x100fe200078e0a00 */
[C---:B------:R-:W-:Y:S01]  /*7140*/  ISETP.GT.U32.AND P3, PT, R0.reuse, R57, PT ;  /* 0x000000390000720c */ /* 0x040fe20003f64070 */
[----:B------:R-:W-:Y:S01]  /*7150*/  IMAD.HI.U32 R4, R3, R53, RZ ;  /* 0x0000003503047227 */ /* 0x000fe200078e00ff */
[C---:B------:R-:W-:Y:S02]  /*7160*/  ISETP.GT.U32.AND P2, PT, R0.reuse, R55, PT ;  /* 0x000000370000720c */ /* 0x040fe40003f44070 */
[----:B------:R-:W-:Y:S01]  /*7170*/  ISETP.GT.U32.AND P4, PT, R0, R59, PT ;  /* 0x0000003b0000720c */ /* 0x000fe20003f84070 */
[----:B------:R-:W-:Y:S01]  /*7180*/  @!P0 IMAD.IADD R61, R61, 0x1, -R0 ;  /* 0x000000013d3d8824 */ /* 0x000fe200078e0a00 */
[----:B------:R-:W-:Y:S01]  /*7190*/  ISETP.GE.AND P0, PT, R39, RZ, PT ;  /* 0x000000ff2700720c */ /* 0x000fe20003f06270 */
[----:B------:R-:W-:Y:S01]  /*71a0*/  IMAD.MOV R6, RZ, RZ, -R4 ;  /* 0x000000ffff067224 */ /* 0x000fe200078e0a04 */
[----:B------:R-:W-:Y:S01]  /*71b0*/  IABS R39, R29 ;  /* 0x0000001d00277213 */ /* 0x000fe20000000000 */
[----:B------:R-:W-:-:S04]  /*71c0*/  IMAD.HI.U32 R4, R3, R51, RZ ;  /* 0x0000003303047227 */ /* 0x000fc800078e00ff */
[----:B------:R-:W-:Y:S02]  /*71d0*/  IMAD.MOV R4, RZ, RZ, -R4 ;  /* 0x000000ffff047224 */ /* 0x000fe400078e0a04 */
[--C-:B------:R-:W-:Y:S02]  /*71e0*/  @!P3 IMAD.IADD R57, R57, 0x1, -R0.reuse ;  /* 0x000000013939b824 */ /* 0x100fe400078e0a00 */
[--C-:B------:R-:W-:Y:S02]  /*71f0*/  @!P2 IMAD.IADD R55, R55, 0x1, -R0.reuse ;  /* 0x000000013737a824 */ /* 0x100fe400078e0a00 */
[C---:B------:R-:W-:Y:S01]  /*7200*/  IMAD R51, R0.reuse, R4, R51 ;  /* 0x0000000400337224 */ /* 0x040fe200078e0233 */
[C---:B------:R-:W-:Y:S01]  /*7210*/  ISETP.GT.U32.AND P3, PT, R0.reuse, R57, PT ;  /* 0x000000390000720c */ /* 0x040fe20003f64070 */
[C---:B------:R-:W-:Y:S02]  /*7220*/  IMAD R53, R0.reuse, R6, R53 ;  /* 0x0000000600357224 */ /* 0x040fe400078e0235 */
[----:B------:R-:W-:Y:S01]  /*7230*/  @!P0 IMAD.MOV R55, RZ, RZ, -R55 ;  /* 0x000000ffff378224 */ /* 0x000fe200078e0a37 */
[C---:B------:R-:W-:Y:S01]  /*7240*/  ISETP.GT.U32.AND P0, PT, R0.reuse, R51, PT ;  /* 0x000000330000720c */ /* 0x040fe20003f04070 */
[----:B------:R-:W-:Y:S01]  /*7250*/  @!P5 IMAD.IADD R65, R65, 0x1, -R0 ;  /* 0x000000014141d824 */ /* 0x000fe200078e0a00 */
[----:B------:R-:W-:Y:S01]  /*7260*/  ISETP.GT.U32.AND P2, PT, R0, R53, PT ;  /* 0x000000350000720c */ /* 0x000fe20003f44070 */
[----:B------:R-:W-:Y:S01]  /*7270*/  IMAD.HI.U32 R4, R3, R47, RZ ;  /* 0x0000002f03047227 */ /* 0x000fe200078e00ff */
[----:B------:R-:W-:-:S02]  /*7280*/  ISETP.GE.AND P5, PT, R41, RZ, PT ;  /* 0x000000ff2900720c */ /* 0x000fc40003fa6270 */
[----:B------:R-:W-:Y:S01]  /*7290*/  ISETP.GT.U32.AND P1, PT, R0, R65, PT ;  /* 0x000000410000720c */ /* 0x000fe20003f24070 */
[----:B------:R-:W-:Y:S01]  /*72a0*/  IMAD.MOV R4, RZ, RZ, -R4 ;  /* 0x000000ffff047224 */ /* 0x000fe200078e0a04 */
[----:B------:R-:W-:Y:S01]  /*72b0*/  IABS R41, R31 ;  /* 0x0000001f00297213 */ /* 0x000fe20000000000 */
[----:B------:R-:W-:Y:S01]  /*72c0*/  @!P3 IMAD.IADD R57, R57, 0x1, -R0 ;  /* 0x000000013939b824 */ /* 0x000fe200078e0a00 */
[----:B------:R-:W-:Y:S01]  /*72d0*/  ISETP.GE.AND P3, PT, R2, RZ, PT ;  /* 0x000000ff0200720c */ /* 0x000fe20003f66270 */
[----:B------:R-:W-:-:S04]  /*72e0*/  IMAD.HI.U32 R2, R3, R49, RZ ;  /* 0x0000003103027227 */ /* 0x000fc800078e00ff */
[--C-:B------:R-:W-:Y:S02]  /*72f0*/  @!P0 IMAD.IADD R51, R51, 0x1, -R0.reuse ;  /* 0x0000000133338824 */ /* 0x100fe400078e0a00 */
[----:B------:R-:W-:Y:S02]  /*7300*/  @!P2 IMAD.IADD R53, R53, 0x1, -R0 ;  /* 0x000000013535a824 */ /* 0x000fe400078e0a00 */
[----:B------:R-:W-:Y:S01]  /*7310*/  IMAD.MOV R6, RZ, RZ, -R2 ;  /* 0x000000ffff067224 */ /* 0x000fe200078e0a02 */
[C---:B------:R-:W-:Y:S01]  /*7320*/  ISETP.GT.U32.AND P0, PT, R0.reuse, R51, PT ;  /* 0x000000330000720c */ /* 0x040fe20003f04070 */
[----:B------:R-:W-:Y:S01]  /*7330*/  IMAD.HI.U32 R2, R3, R45, RZ ;  /* 0x0000002d03027227 */ /* 0x000fe200078e00ff */
[----:B------:R-:W-:-:S03]  /*7340*/  ISETP.GT.U32.AND P2, PT, R0, R53, PT ;  /* 0x000000350000720c */ /* 0x000fc60003f44070 */
[----:B------:R-:W-:Y:S02]  /*7350*/  IMAD R49, R0, R6, R49 ;  /* 0x0000000600317224 */ /* 0x000fe400078e0231 */
[----:B------:R-:W-:Y:S02]  /*7360*/  IMAD.MOV R6, RZ, RZ, -R2 ;  /* 0x000000ffff067224 */ /* 0x000fe400078e0a02 */
[----:B------:R-:W-:-:S04]  /*7370*/  IMAD.HI.U32 R2, R3, R43, RZ ;  /* 0x0000002b03027227 */ /* 0x000fc800078e00ff */
[C---:B------:R-:W-:Y:S02]  /*7380*/  IMAD R45, R0.reuse, R6, R45 ;  /* 0x00000006002d7224 */ /* 0x040fe400078e022d */
[--C-:B------:R-:W-:Y:S02]  /*7390*/  @!P0 IMAD.IADD R51, R51, 0x1, -R0.reuse ;  /* 0x0000000133338824 */ /* 0x100fe400078e0a00 */
[----:B------:R-:W-:Y:S01]  /*73a0*/  @!P2 IMAD.IADD R53, R53, 0x1, -R0 ;  /* 0x000000013535a824 */ /* 0x000fe200078e0a00 */
[C---:B------:R-:W-:Y:S01]  /*73b0*/  ISETP.GT.U32.AND P0, PT, R0.reuse, R45, PT ;  /* 0x0000002d0000720c */ /* 0x040fe20003f04070 */
[----:B------:R-:W-:Y:S01]  /*73c0*/  IMAD.MOV R2, RZ, RZ, -R2 ;  /* 0x000000ffff027224 */ /* 0x000fe200078e0a02 */
[----:B------:R-:W-:Y:S01]  /*73d0*/  ISETP.GT.U32.AND P2, PT, R0, R49, PT ;  /* 0x000000310000720c */ /* 0x000fe20003f44070 */
[----:B------:R-:W-:Y:S01]  /*73e0*/  @!P1 IMAD.IADD R65, R65, 0x1, -R0 ;  /* 0x0000000141419824 */ /* 0x000fe200078e0a00 */
[----:B------:R-:W-:Y:S01]  /*73f0*/  ISETP.GE.AND P1, PT, R38, RZ, PT ;  /* 0x000000ff2600720c */ /* 0x000fe20003f26270 */
[----:B------:R-:W-:-:S02]  /*7400*/  IMAD R43, R0, R2, R43 ;  /* 0x00000002002b7224 */ /* 0x000fc400078e022b */
[----:B------:R-:W-:Y:S02]  /*7410*/  IMAD R47, R0, R4, R47 ;  /* 0x00000004002f7224 */ /* 0x000fe400078e022f */
[----:B------:R-:W-:-:S04]  /*7420*/  IMAD.HI.U32 R4, R3, R39, RZ ;  /* 0x0000002703047227 */ /* 0x000fc800078e00ff */
[--C-:B------:R-:W-:Y:S02]  /*7430*/  @!P0 IMAD.IADD R45, R45, 0x1, -R0.reuse ;  /* 0x000000012d2d8824 */ /* 0x100fe400078e0a00 */
[--C-:B------:R-:W-:Y:S02]  /*7440*/  @!P2 IMAD.IADD R49, R49, 0x1, -R0.reuse ;  /* 0x000000013131a824 */ /* 0x100fe400078e0a00 */
[----:B------:R-:W-:Y:S01]  /*7450*/  @!P4 IMAD.IADD R59, R59, 0x1, -R0 ;  /* 0x000000013b3bc824 */ /* 0x000fe200078e0a00 */
[C---:B------:R-:W-:Y:S01]  /*7460*/  ISETP.GT.U32.AND P0, PT, R0.reuse, R45, PT ;  /* 0x0000002d0000720c */ /* 0x040fe20003f04070 */
[----:B------:R-:W-:Y:S01]  /*7470*/  IMAD.HI.U32 R2, R3, R41, RZ ;  /* 0x0000002903027227 */ /* 0x000fe200078e00ff */
[C---:B------:R-:W-:Y:S02]  /*7480*/  ISETP.GT.U32.AND P2, PT, R0.reuse, R49, PT ;  /* 0x000000310000720c */ /* 0x040fe40003f44070 */
[----:B------:R-:W-:Y:S01]  /*7490*/  ISETP.GE.AND P4, PT, R35, RZ, PT ;  /* 0x000000ff2300720c */ /* 0x000fe20003f86270 */
[----:B------:R-:W-:Y:S01]  /*74a0*/  IMAD.MOV R6, RZ, RZ, -R4 ;  /* 0x000000ffff067224 */ /* 0x000fe200078e0a04 */
[----:B------:R-:W-:Y:S01]  /*74b0*/  IABS R35, R25 ;  /* 0x0000001900237213 */ /* 0x000fe20000000000 */
[----:B------:R-:W-:Y:S01]  /*74c0*/  @!P1 IMAD.MOV R59, RZ, RZ, -R59 ;  /* 0x000000ffff3b9224 */ /* 0x000fe200078e0a3b */
[----:B------:R-:W-:Y:S01]  /*74d0*/  ISETP.GE.AND P1, PT, R33, RZ, PT ;  /* 0x000000ff2100720c */ /* 0x000fe20003f26270 */
[----:B------:R-:W-:Y:S01]  /*74e0*/  IMAD.MOV R2, RZ, RZ, -R2 ;  /* 0x000000ffff027224 */ /* 0x000fe200078e0a02 */
[----:B------:R-:W-:Y:S01]  /*74f0*/  IABS R33, R20 ;  /* 0x0000001400217213 */ /* 0x000fe20000000000 */
[----:B------:R-:W-:-:S02]  /*7500*/  IMAD R39, R0, R6, R39 ;  /* 0x0000000600277224 */ /* 0x000fc400078e0227 */
[--C-:B------:R-:W-:Y:S01]  /*7510*/  @!P0 IMAD.IADD R45, R45, 0x1, -R0.reuse ;  /* 0x000000012d2d8824 */ /* 0x100fe200078e0a00 */
[C---:B------:R-:W-:Y:S01]  /*7520*/  ISETP.GT.U32.AND P0, PT, R0.reuse, R43, PT ;  /* 0x0000002b0000720c */ /* 0x040fe20003f04070 */
[----:B------:R-:W-:Y:S01]  /*7530*/  @!P2 IMAD.IADD R49, R49, 0x1, -R0 ;  /* 0x000000013131a824 */ /* 0x000fe200078e0a00 */
[C---:B------:R-:W-:Y:S01]  /*7540*/  ISETP.GT.U32.AND P2, PT, R0.reuse, R47, PT ;  /* 0x0000002f0000720c */ /* 0x040fe20003f44070 */
[----:B------:R-:W-:Y:S01]  /*7550*/  @!P6 IMAD.MOV R69, RZ, RZ, -R69 ;  /* 0x000000ffff45e224 */ /* 0x000fe200078e0a45 */
[----:B------:R-:W-:Y:S01]  /*7560*/  ISETP.GE.AND P6, PT, R37, RZ, PT ;  /* 0x000000ff2500720c */ /* 0x000fe20003fc6270 */
[----:B------:R-:W-:Y:S01]  /*7570*/  IMAD R41, R0, R2, R41 ;  /* 0x0000000200297224 */ /* 0x000fe200078e0229 */
[----:B------:R-:W-:Y:S01]  /*7580*/  IABS R37, R28 ;  /* 0x0000001c00257213 */ /* 0x000fe20000000000 */
[----:B------:R-:W-:-:S04]  /*7590*/  IMAD.HI.U32 R4, R3, R33, RZ ;  /* 0x0000002103047227 */ /* 0x000fc800078e00ff */
[----:B------:R-:W-:-:S04]  /*75a0*/  IMAD.HI.U32 R2, R3, R37, RZ ;  /* 0x0000002503027227 */ /* 0x000fc800078e00ff */
[--C-:B------:R-:W-:Y:S01]  /*75b0*/  @!P0 IMAD.IADD R43, R43, 0x1, -R0.reuse ;  /* 0x000000012b2b8824 */ /* 0x100fe200078e0a00 */
[C---:B------:R-:W-:Y:S01]  /*75c0*/  ISETP.GT.U32.AND P0, PT, R0.reuse, R39, PT ;  /* 0x000000270000720c */ /* 0x040fe20003f04070 */
[----:B------:R-:W-:Y:S01]  /*75d0*/  @!P2 IMAD.IADD R47, R47, 0x1, -R0 ;  /* 0x000000012f2fa824 */ /* 0x000fe200078e0a00 */
[C---:B------:R-:W-:Y:S01]  /*75e0*/  ISETP.GT.U32.AND P2, PT, R0.reuse, R41, PT ;  /* 0x000000290000720c */ /* 0x040fe20003f44070 */
[----:B------:R-:W-:Y:S02]  /*75f0*/  IMAD.MOV R4, RZ, RZ, -R4 ;  /* 0x000000ffff047224 */ /* 0x000fe400078e0a04 */
[----:B------:R-:W-:Y:S02]  /*7600*/  IMAD.MOV R2, RZ, RZ, -R2 ;  /* 0x000000ffff027224 */ /* 0x000fe400078e0a02 */
[C---:B------:R-:W-:Y:S02]  /*7610*/  IMAD R33, R0.reuse, R4, R33 ;  /* 0x0000000400217224 */ /* 0x040fe400078e0221 */
[----:B------:R-:W-:-:S02]  /*7620*/  IMAD R37, R0, R2, R37 ;  /* 0x0000000200257224 */ /* 0x000fc400078e0225 */
[----:B------:R-:W-:-:S04]  /*7630*/  IMAD.HI.U32 R2, R3, R21, RZ ;  /* 0x0000001503027227 */ /* 0x000fc800078e00ff */
[--C-:B------:R-:W-:Y:S01]  /*7640*/  @!P0 IMAD.IADD R39, R39, 0x1, -R0.reuse ;  /* 0x0000000127278824 */ /* 0x100fe200078e0a00 */
[C---:B------:R-:W-:Y:S01]  /*7650*/  ISETP.GT.U32.AND P0, PT, R0.reuse, R33, PT ;  /* 0x000000210000720c */ /* 0x040fe20003f04070 */
[----:B------:R-:W-:Y:S01]  /*7660*/  @!P2 IMAD.IADD R41, R41, 0x1, -R0 ;  /* 0x000000012929a824 */ /* 0x000fe200078e0a00 */
[----:B------:R-:W-:Y:S01]  /*7670*/  ISETP.GT.U32.AND P2, PT, R0, R37, PT ;  /* 0x000000250000720c */ /* 0x000fe20003f44070 */
[----:B------:R-:W-:Y:S02]  /*7680*/  IMAD.MOV R2, RZ, RZ, -R2 ;  /* 0x000000ffff027224 */ /* 0x000fe400078e0a02 */
[----:B------:R-:W-:-:S04]  /*7690*/  IMAD.HI.U32 R6, R3, R8, RZ ;  /* 0x0000000803067227 */ /* 0x000fc800078e00ff */
[----:B------:R-:W-:Y:S02]  /*76a0*/  IMAD R21, R0, R2, R21 ;  /* 0x0000000200157224 */ /* 0x000fe400078e0215 */
[----:B------:R-:W-:-:S04]  /*76b0*/  IMAD.HI.U32 R2, R3, R23, RZ ;  /* 0x0000001703027227 */ /* 0x000fc800078e00ff */
[--C-:B------:R-:W-:Y:S01]  /*76c0*/  @!P0 IMAD.IADD R33, R33, 0x1, -R0.reuse ;  /* 0x0000000121218824 */ /* 0x100fe200078e0a00 */
[C---:B------:R-:W-:Y:S01]  /*76d0*/  ISETP.GT.U32.AND P0, PT, R0.reuse, R39, PT ;  /* 0x000000270000720c */ /* 0x040fe20003f04070 */
[----:B------:R-:W-:Y:S01]  /*76e0*/  @!P2 IMAD.IADD R37, R37, 0x1, -R0 ;  /* 0x000000012525a824 */ /* 0x000fe200078e0a00 */
[----:B------:R-:W-:Y:S01]  /*76f0*/  ISETP.GT.U32.AND P2, PT, R0, R47, PT ;  /* 0x0000002f0000720c */ /* 0x000fe20003f44070 */
[----:B------:R-:W-:Y:S02]  /*7700*/  IMAD.MOV R7, RZ, RZ, -R6 ;  /* 0x000000ffff077224 */ /* 0x000fe400078e0a06 */
[----:B------:R-:W-:Y:S01]  /*7710*/  @!P6 IMAD.MOV R61, RZ, RZ, -R61 ;  /* 0x000000ffff3de224 */ /* 0x000fe200078e0a3d */
[----:B------:R-:W-:Y:S01]  /*7720*/  ISETP.GE.AND P6, PT, R34, RZ, PT ;  /* 0x000000ff2200720c */ /* 0x000fe20003fc6270 */
[----:B------:R-:W-:Y:S02]  /*7730*/  IMAD.MOV R2, RZ, RZ, -R2 ;  /* 0x000000ffff027224 */ /* 0x000fe400078e0a02 */
[----:B------:R-:W-:Y:S01]  /*7740*/  @!P5 IMAD.MOV R65, RZ, RZ, -R65 ;  /* 0x000000ffff41d224 */ /* 0x000fe200078e0a41 */
[----:B------:R-:W-:Y:S01]  /*7750*/  ISETP.GE.AND P5, PT, R36, RZ, PT ;  /* 0x000000ff2400720c */ /* 0x000fe20003fa6270 */
[----:B------:R-:W-:-:S02]  /*7760*/  IMAD R8, R0, R7, R8 ;  /* 0x0000000700087224 */ /* 0x000fc400078e0208 */
[----:B------:R-:W-:Y:S01]  /*7770*/  @!P4 IMAD.MOV R51, RZ, RZ, -R51 ;  /* 0x000000ffff33c224 */ /* 0x000fe200078e0a33 */
[----:B------:R-:W-:Y:S01]  /*7780*/  ISETP.GT.U32.AND P4, PT, R0, R37, PT ;  /* 0x000000250000720c */ /* 0x000fe20003f84070 */
[----:B------:R-:W-:-:S04]  /*7790*/  IMAD.HI.U32 R4, R3, R35, RZ ;  /* 0x0000002303047227 */ /* 0x000fc800078e00ff */
[----:B------:R-:W-:Y:S02]  /*77a0*/  IMAD R23, R0, R2, R23 ;  /* 0x0000000200177224 */ /* 0x000fe400078e0217 */
[----:B------:R-:W-:-:S04]  /*77b0*/  IMAD.HI.U32 R2, R3, R10, RZ ;  /* 0x0000000a03027227 */ /* 0x000fc800078e00ff */
[----:B------:R-:W-:Y:S01]  /*77c0*/  @!P0 IMAD.IADD R39, R39, 0x1, -R0 ;  /* 0x0000000127278824 */ /* 0x000fe200078e0a00 */
[C---:B------:R-:W-:Y:S01]  /*77d0*/  ISETP.GT.U32.AND P0, PT, R0.reuse, R8, PT ;  /* 0x000000080000720c */ /* 0x040fe20003f04070 */
[----:B------:R-:W-:Y:S02]  /*77e0*/  IMAD.MOV R4, RZ, RZ, -R4 ;  /* 0x000000ffff047224 */ /* 0x000fe400078e0a04 */
[----:B------:R-:W-:Y:S02]  /*77f0*/  IMAD.MOV R7, RZ, RZ, -R2 ;  /* 0x000000ffff077224 */ /* 0x000fe400078e0a02 */
[----:B------:R-:W-:Y:S01]  /*7800*/  @!P2 IMAD.IADD R47, R47, 0x1, -R0 ;  /* 0x000000012f2fa824 */ /* 0x000fe200078e0a00 */
[C---:B------:R-:W-:Y:S01]  /*7810*/  ISETP.GT.U32.AND P2, PT, R0.reuse, R21, PT ;  /* 0x000000150000720c */ /* 0x040fe20003f44070 */
[----:B------:R-:W-:Y:S02]  /*7820*/  IMAD R35, R0, R4, R35 ;  /* 0x0000000400237224 */ /* 0x000fe400078e0223 */
[----:B------:R-:W-:-:S04]  /*7830*/  IMAD.HI.U32 R4, R3, R12, RZ ;  /* 0x0000000c03047227 */ /* 0x000fc800078e00ff */
[C---:B------:R-:W-:Y:S02]  /*7840*/  IMAD R10, R0.reuse, R7, R10 ;  /* 0x00000007000a7224 */ /* 0x040fe400078e020a */
[----:B------:R-:W-:Y:S01]  /*7850*/  @!P6 IMAD.MOV R53, RZ, RZ, -R53 ;  /* 0x000000ffff35e224 */ /* 0x000fe200078e0a35 */
[C---:B------:R-:W-:Y:S01]  /*7860*/  ISETP.GT.U32.AND P6, PT, R0.reuse, R43, PT ;  /* 0x0000002b0000720c */ /* 0x040fe20003fc4070 */
[----:B------:R-:W-:Y:S01]  /*7870*/  @!P5 IMAD.MOV R57, RZ, RZ, -R57 ;  /* 0x000000ffff39d224 */ /* 0x000fe200078e0a39 */
[C---:B------:R-:W-:Y:S01]  /*7880*/  ISETP.GT.U32.AND P5, PT, R0.reuse, R41, PT ;  /* 0x000000290000720c */ /* 0x040fe20003fa4070 */
[----:B------:R-:W-:Y:S02]  /*7890*/  IMAD.MOV R7, RZ, RZ, -R4 ;  /* 0x000000ffff077224 */ /* 0x000fe400078e0a04 */
[----:B------:R-:W-:Y:S01]  /*78a0*/  @!P4 IMAD.IADD R37, R37, 0x1, -R0 ;  /* 0x000000012525c824 */ /* 0x000fe200078e0a00 */
[C---:B------:R-:W-:Y:S01]  /*78b0*/  ISETP.GT.U32.AND P4, PT, R0.reuse, R10, PT ;  /* 0x0000000a0000720c */ /* 0x040fe20003f84070 */
[----:B------:R-:W-:-:S02]  /*78c0*/  IMAD R12, R0, R7, R12 ;  /* 0x00000007000c7224 */ /* 0x000fc400078e020c */
[--C-:B------:R-:W-:Y:S01]  /*78d0*/  @!P0 IMAD.IADD R8, R8, 0x1, -R0.reuse ;  /* 0x0000000108088824 */ /* 0x100fe200078e0a00 */
[----:B------:R-:W-:Y:S01]  /*78e0*/  ISETP.GE.AND P0, PT, R29, RZ, PT ;  /* 0x000000ff1d00720c */ /* 0x000fe20003f06270 */
[----:B------:R-:W-:Y:S01]  /*78f0*/  @!P1 IMAD.MOV R49, RZ, RZ, -R49 ;  /* 0x000000ffff319224 */ /* 0x000fe200078e0a31 */
[C---:B------:R-:W-:Y:S01]  /*7900*/  ISETP.GT.U32.AND P1, PT, R0.reuse, R33, PT ;  /* 0x000000210000720c */ /* 0x040fe20003f24070 */
[--C-:B------:R-:W-:Y:S01]  /*7910*/  @!P2 IMAD.IADD R21, R21, 0x1, -R0.reuse ;  /* 0x000000011515a824 */ /* 0x100fe200078e0a00 */
[C---:B------:R-:W-:Y:S01]  /*7920*/  ISETP.GT.U32.AND P2, PT, R0.reuse, R12, PT ;  /* 0x0000000c0000720c */ /* 0x040fe20003f44070 */
[--C-:B------:R-:W-:Y:S01]  /*7930*/  @!P6 IMAD.IADD R43, R43, 0x1, -R0.reuse ;  /* 0x000000012b2be824 */ /* 0x100fe200078e0a00 */
[C---:B------:R-:W-:Y:S01]  /*7940*/  ISETP.GT.U32.AND P6, PT, R0.reuse, R23, PT ;  /* 0x000000170000720c */ /* 0x040fe20003fc4070 */
[--C-:B------:R-:W-:Y:S01]  /*7950*/  @!P5 IMAD.IADD R41, R41, 0x1, -R0.reuse ;  /* 0x000000012929d824 */ /* 0x100fe200078e0a00 */
[----:B------:R-:W-:Y:S01]  /*7960*/  ISETP.GT.U32.AND P5, PT, R0, R35, PT ;  /* 0x000000230000720c */ /* 0x000fe20003fa4070 */
[--C-:B------:R-:W-:Y:S01]  /*7970*/  @!P4 IMAD.IADD R10, R10, 0x1, -R0.reuse ;  /* 0x000000010a0ac824 */ /* 0x100fe200078e0a00 */
[----:B------:R-:W-:Y:S01]  /*7980*/  ISETP.GE.AND P4, PT, R28, RZ, PT ;  /* 0x000000ff1c00720c */ /* 0x000fe20003f86270 */
[----:B------:R-:W-:Y:S01]  /*7990*/  IMAD.HI.U32 R3, R3, R14, RZ ;  /* 0x0000000e03037227 */ /* 0x000fe200078e00ff */
[----:B------:R-:W2:Y:S03]  /*79a0*/  LDC.64 R6, c[0x0][0x218] ;  /* 0x00008600ff067b82 */ /* 0x000ea60000000a00 */
[----:B------:R-:W-:Y:S01]  /*79b0*/  @!P0 IMAD.MOV R39, RZ, RZ, -R39 ;  /* 0x000000ffff278224 */ /* 0x000fe200078e0a27 */
[----:B------:R-:W-:Y:S01]  /*79c0*/  ISETP.GT.U32.AND P0, PT, R0, R10, PT ;  /* 0x0000000a0000720c */ /* 0x000fe20003f04070 */
[--C-:B------:R-:W-:Y:S01]  /*79d0*/  @!P1 IMAD.IADD R33, R33, 0x1, -R0.reuse ;  /* 0x0000000121219824 */ /* 0x100fe200078e0a00 */
[----:B------:R-:W-:Y:S01]  /*79e0*/  ISETP.GE.AND P1, PT, R30, RZ, PT ;  /* 0x000000ff1e00720c */ /* 0x000fe20003f26270 */
[----:B------:R-:W-:Y:S01]  /*79f0*/  @!P2 IMAD.IADD R12, R12, 0x1, -R0 ;  /* 0x000000010c0ca824 */ /* 0x000fe200078e0a00 */
[----:B------:R-:W-:Y:S01]  /*7a00*/  ISETP.GT.U32.AND P2, PT, R0, R21, PT ;  /* 0x000000150000720c */ /* 0x000fe20003f44070 */
[----:B------:R-:W-:-:S02]  /*7a10*/  IMAD.MOV R3, RZ, RZ, -R3 ;  /* 0x000000ffff037224 */ /* 0x000fc400078e0a03 */
[--C-:B------:R-:W-:Y:S01]  /*7a20*/  @!P6 IMAD.IADD R23, R23, 0x1, -R0.reuse ;  /* 0x000000011717e824 */ /* 0x100fe200078e0a00 */
[----:B------:R-:W-:Y:S01]  /*7a30*/  ISETP.GE.AND P6, PT, R32, RZ, PT ;  /* 0x000000ff2000720c */ /* 0x000fe20003fc6270 */
[----:B------:R-:W-:Y:S01]  /*7a40*/  @!P5 IMAD.IADD R35, R35, 0x1, -R0 ;  /* 0x000000012323d824 */ /* 0x000fe200078e0a00 */
[----:B------:R-:W-:Y:S01]  /*7a50*/  ISETP.GE.AND P5, PT, R31, RZ, PT ;  /* 0x000000ff1f00720c */ /* 0x000fe20003fa6270 */
[C---:B------:R-:W-:Y:S01]  /*7a60*/  IMAD R14, R0.reuse, R3, R14 ;  /* 0x00000003000e7224 */ /* 0x040fe200078e020e */
[----:B------:R-:W-:Y:S01]  /*7a70*/  SHF.R.U32.HI R3, RZ, 0x4, R240 ;  /* 0x00000004ff037819 */ /* 0x000fe200000116f0 */
[----:B------:R-:W-:Y:S01]  /*7a80*/  @!P3 IMAD.MOV R45, RZ, RZ, -R45 ;  /* 0x000000ffff2db224 */ /* 0x000fe200078e0a2d */
[----:B------:R-:W-:Y:S01]  /*7a90*/  ISETP.GT.U32.AND P3, PT, R0, R35, PT ;  /* 0x000000230000720c */ /* 0x000fe20003f64070 */
[--C-:B------:R-:W-:Y:S01]  /*7aa0*/  @!P0 IMAD.IADD R10, R10, 0x1, -R0.reuse ;  /* 0x000000010a0a8824 */ /* 0x100fe200078e0a00 */
[C---:B------:R-:W-:Y:S01]  /*7ab0*/  ISETP.GT.U32.AND P0, PT, R0.reuse, R14, PT ;  /* 0x0000000e0000720c */ /* 0x040fe20003f04070 */
[----:B------:R-:W-:Y:S01]  /*7ac0*/  @!P1 IMAD.MOV R47, RZ, RZ, -R47 ;  /* 0x000000ffff2f9224 */ /* 0x000fe200078e0a2f */
[----:B------:R-:W-:Y:S01]  /*7ad0*/  ISETP.GT.U32.AND P1, PT, R0, R23, PT ;  /* 0x000000170000720c */ /* 0x000fe20003f24070 */
[--C-:B------:R-:W-:Y:S01]  /*7ae0*/  @!P2 IMAD.IADD R21, R21, 0x1, -R0.reuse ;  /* 0x000000011515a824 */ /* 0x100fe200078e0a00 */
[----:B------:R-:W-:Y:S01]  /*7af0*/  ISETP.GE.AND P2, PT, R22, RZ, PT ;  /* 0x000000ff1600720c */ /* 0x000fe20003f46270 */
[----:B------:R-:W-:Y:S01]  /*7b00*/  @!P6 IMAD.MOV R43, RZ, RZ, -R43 ;  /* 0x000000ffff2be224 */ /* 0x000fe200078e0a2b */
[----:B------:R-:W-:Y:S01]  /*7b10*/  ISETP.GE.AND P6, PT, R20, RZ, PT ;  /* 0x000000ff1400720c */ /* 0x000fe20003fc6270 */
[----:B------:R-:W-:Y:S01]  /*7b20*/  @!P5 IMAD.MOV R41, RZ, RZ, -R41 ;  /* 0x000000ffff29d224 */ /* 0x000fe200078e0a29 */
[----:B------:R-:W-:Y:S01]  /*7b30*/  ISETP.GT.U32.AND P5, PT, R0, R8, PT ;  /* 0x000000080000720c */ /* 0x000fe20003fa4070 */
[----:B------:R-:W-:Y:S01]  /*7b40*/  VIADD R2, R240, 0x20000 ;  /* 0x00020000f0027836 */ /* 0x000fe20000000000 */
[----:B------:R-:W-:Y:S01]  /*7b50*/  SGXT.U32 R102, R3, 0xe ;  /* 0x0000000e0366781a */ /* 0x000fe20000000000 */
[----:B------:R-:W-:Y:S01]  /*7b60*/  @!P4 IMAD.MOV R37, RZ, RZ, -R37 ;  /* 0x000000ffff25c224 */ /* 0x000fe200078e0a25 */
[----:B------:R-:W-:Y:S01]  /*7b70*/  ISETP.GT.U32.AND P4, PT, R0, R12, PT ;  /* 0x0000000c0000720c */ /* 0x000fe20003f84070 */
[----:B------:R-:W-:Y:S01]  /*7b80*/  @!P3 IMAD.IADD R35, R35, 0x1, -R0 ;  /* 0x000000012323b824 */ /* 0x000fe200078e0a00 */
[----:B------:R-:W-:Y:S01]  /*7b90*/  ISETP.GE.AND P3, PT, R25, RZ, PT ;  /* 0x000000ff1900720c */ /* 0x000fe20003f66270 */
[----:B------:R-:W-:Y:S01]  /*7ba0*/  IMAD.MOV.U32 R25, RZ, RZ, R21 ;  /* 0x000000ffff197224 */ /* 0x000fe200078e0015 */
[----:B------:R-:W-:Y:S01]  /*7bb0*/  SHF.R.U32.HI R2, RZ, 0x4, R2 ;  /* 0x00000004ff027819 */ /* 0x000fe20000011602 */
[--C-:B------:R-:W-:Y:S01]  /*7bc0*/  @!P0 IMAD.IADD R14, R14, 0x1, -R0.reuse ;  /* 0x000000010e0e8824 */ /* 0x100fe200078e0a00 */
[----:B------:R-:W-:Y:S01]  /*7bd0*/  IADD3 R21, P0, R102, 0x2, RZ ;  /* 0x0000000266157810 */ /* 0x000fe20007f1e0ff */
[----:B------:R-:W-:Y:S01]  /*7be0*/  @!P1 IMAD.IADD R23, R23, 0x1, -R0 ;  /* 0x0000000117179824 */ /* 0x000fe200078e0a00 */
[----:B------:R-:W-:Y:S01]  /*7bf0*/  ISETP.GE.AND P1, PT, R24, RZ, PT ;  /* 0x000000ff1800720c */ /* 0x000fe20003f26270 */
[----:B------:R-:W-:Y:S01]  /*7c00*/  @!P2 IMAD.MOV R25, RZ, RZ, -R25 ;  /* 0x000000ffff19a224 */ /* 0x000fe200078e0a19 */
[----:B------:R-:W-:Y:S01]  /*7c10*/  SGXT.U32 R2, R2, 0xe ;  /* 0x0000000e0202781a */ /* 0x000fe20000000000 */
[----:B------:R-:W-:Y:S01]  /*7c20*/  IMAD.MOV.U32 R4, RZ, RZ, RZ ;  /* 0x000000ffff047224 */ /* 0x000fe200078e00ff */
[----:B------:R-:W-:Y:S01]  /*7c30*/  ISETP.GT.U32.AND P2, PT, R0, R14, PT ;  /* 0x0000000e0000720c */ /* 0x000fe20003f44070 */
[----:B------:R-:W-:Y:S01]  /*7c40*/  IMAD.MOV.U32 R20, RZ, RZ, RZ ;  /* 0x000000ffff147224 */ /* 0x000fe200078e00ff */
[----:B------:R-:W-:Y:S01]  /*7c50*/  SHF.R.S32.HI R3, RZ, 0x1f, R104 ;  /* 0x0000001fff037819 */ /* 0x000fe20000011468 */
[----:B------:R-:W-:Y:S01]  /*7c60*/  @!P6 IMAD.MOV R33, RZ, RZ, -R33 ;  /* 0x000000ffff21e224 */ /* 0x000fe200078e0a21 */
[----:B------:R-:W-:Y:S01]  /*7c70*/  IADD3 R22, P6, R2, 0x2, RZ ;  /* 0x0000000202167810 */ /* 0x000fe20007fde0ff */
[--C-:B------:R-:W-:Y:S01]  /*7c80*/  @!P5 IMAD.IADD R8, R8, 0x1, -R0.reuse ;  /* 0x000000010808d824 */ /* 0x100fe200078e0a00 */
[----:B------:R-:W-:Y:S01]  /*7c90*/  ISETP.GE.AND P5, PT, R26, RZ, PT ;  /* 0x000000ff1a00720c */ /* 0x000fe20003fa6270 */
[--C-:B------:R-:W-:Y:S01]  /*7ca0*/  @!P4 IMAD.IADD R12, R12, 0x1, -R0.reuse ;  /* 0x000000010c0cc824 */ /* 0x100fe200078e0a00 */
[----:B------:R-:W-:Y:S01]  /*7cb0*/  IADD3.X R4, R4, 0x40000040, RZ, P0, !PT ;  /* 0x4000004004047810 */ /* 0x000fe200007fe4ff */
[----:B------:R-:W-:Y:S01]  /*7cc0*/  IMAD.MOV.U32 R29, RZ, RZ, R35 ;  /* 0x000000ffff1d7224 */ /* 0x000fe200078e0023 */
[----:B------:R-:W-:Y:S01]  /*7cd0*/  ISETP.GE.AND P4, PT, R27, RZ, PT ;  /* 0x000000ff1b00720c */ /* 0x000fe20003f86270 */
[----:B------:R-:W-:Y:S01]  /*7ce0*/  IMAD.MOV.U32 R27, RZ, RZ, R23 ;  /* 0x000000ffff1b7224 */ /* 0x000fe200078e0017 */
[----:B------:R-:W-:Y:S01]  /*7cf0*/  ISETP.GE.AND P0, PT, R16, RZ, PT ;  /* 0x000000ff1000720c */ /* 0x000fe20003f06270 */
[----:B------:R-:W-:Y:S01]  /*7d00*/  @!P2 IMAD.IADD R14, R14, 0x1, -R0 ;  /* 0x000000010e0ea824 */ /* 0x000fe200078e0a00 */
[----:B------:R-:W-:Y:S01]  /*7d10*/  IADD3.X R20, R20, 0x40000040, RZ, P6, !PT ;  /* 0x4000004014147810 */ /* 0x000fe200037fe4ff */
[----:B------:R-:W-:Y:S01]  /*7d20*/  @!P1 IMAD.MOV R27, RZ, RZ, -R27 ;  /* 0x000000ffff1b9224 */ /* 0x000fe200078e0a1b */
[----:B------:R-:W-:Y:S01]  /*7d30*/  ISETP.GE.AND P6, PT, R18, RZ, PT ;  /* 0x000000ff1200720c */ /* 0x000fe20003fc6270 */
[----:B------:R-:W-:Y:S01]  /*7d40*/  IMAD.MOV.U32 R35, RZ, RZ, R8 ;  /* 0x000000ffff237224 */ /* 0x000fe200078e0008 */
[----:B------:R-:W-:Y:S01]  /*7d50*/  R2UR UR34, R2 ;  /* 0x00000000022272ca */ /* 0x000fe200000e0000 */
[----:B------:R-:W-:Y:S01]  /*7d60*/  IMAD.MOV.U32 R31, RZ, RZ, R10 ;  /* 0x000000ffff1f7224 */ /* 0x000fe200078e000a */
[----:B------:R-:W-:Y:S01]  /*7d70*/  LEA.HI R104, R3, R104, RZ, 0x8 ;  /* 0x0000006803687211 */ /* 0x000fe200078f40ff */
[----:B0-----:R-:W-:Y:S01]  /*7d80*/  IMAD R3, R242, R232, RZ ;  /* 0x000000e8f2037224 */ /* 0x001fe200078e02ff */
[----:B------:R-:W-:Y:S01]  /*7d90*/  ISETP.NE.AND P1, PT, R5, RZ, PT ;  /* 0x000000ff0500720c */ /* 0x000fe20003f25270 */
[----:B------:R-:W-:Y:S01]  /*7da0*/  IMAD.MOV.U32 R23, RZ, RZ, R12 ;  /* 0x000000ffff177224 */ /* 0x000fe200078e000c */
[----:B------:R-:W-:Y:S01]  /*7db0*/  LOP3.LUT R2, RZ, R5, RZ, 0x33, !PT ;  /* 0x00000005ff027212 */ /* 0x000fe200078e33ff */
[----:B------:R-:W-:Y:S01]  /*7dc0*/  @!P5 IMAD.MOV R35, RZ, RZ, -R35 ;  /* 0x000000ffff23d224 */ /* 0x000fe200078e0a23 */
[----:B------:R-:W-:Y:S01]  /*7dd0*/  R2UR UR4, R21 ;  /* 0x00000000150472ca */ /* 0x000fe200000e0000 */
[----:B------:R-:W-:Y:S01]  /*7de0*/  IMAD.MOV.U32 R21, RZ, RZ, R14 ;  /* 0x000000ffff157224 */ /* 0x000fe200078e000e */
[----:B------:R-:W-:Y:S01]  /*7df0*/  R2UR UR5, R4 ;  /* 0x00000000040572ca */ /* 0x000fe200000e0000 */
[----:B------:R-:W-:Y:S01]  /*7e00*/  IMAD R4, R232, 0x80, R3 ;  /* 0x00000080e8047824 */ /* 0x000fe200078e0203 */
[C---:B------:R-:W-:Y:S01]  /*7e10*/  SEL R136, R2.reuse, R9, !P1 ;  /* 0x0000000902887207 */ /* 0x040fe20004800000 */
[----:B------:R-:W-:Y:S01]  /*7e20*/  @!P3 IMAD.MOV R29, RZ, RZ, -R29 ;  /* 0x000000ffff1db224 */ /* 0x000fe200078e0a1d */
[C---:B------:R-:W-:Y:S01]  /*7e30*/  SEL R112, R2.reuse, R11, !P1 ;  /* 0x0000000b02707207 */ /* 0x040fe20004800000 */
[----:B------:R-:W-:Y:S01]  /*7e40*/  @!P4 IMAD.MOV R31, RZ, RZ, -R31 ;  /* 0x000000ffff1fc224 */ /* 0x000fe200078e0a1f */
[-C--:B--2---:R-:W-:Y:S01]  /*7e50*/  IADD3 R5, P2, R3, R6.reuse, RZ ;  /* 0x0000000603057210 */ /* 0x084fe20007f5e0ff */
[----:B------:R-:W-:Y:S01]  /*7e60*/  @!P0 IMAD.MOV R23, RZ, RZ, -R23 ;  /* 0x000000ffff178224 */ /* 0x000fe200078e0a17 */
[----:B------:R-:W-:Y:S01]  /*7e70*/  SEL R138, R2, R35, !P1 ;  /* 0x00000023028a7207 */ /* 0x000fe20004800000 */
[----:B------:R-:W-:Y:S01]  /*7e80*/  @!P6 IMAD.MOV R21, RZ, RZ, -R21 ;  /* 0x000000ffff15e224 */ /* 0x000fe200078e0a15 */
[----:B------:R-:W-:Y:S01]  /*7e90*/  IADD3 R6, P3, R4, R6, RZ ;  /* 0x0000000604067210 */ /* 0x000fe20007f7e0ff */
[----:B-1----:R-:W-:Y:S01]  /*7ea0*/  IMAD R136, R136, R101, RZ ;  /* 0x0000006588887224 */ /* 0x002fe200078e02ff */
[C---:B------:R-:W-:Y:S01]  /*7eb0*/  SEL R122, R2.reuse, R163, !P1 ;  /* 0x000000a3027a7207 */ /* 0x040fe20004800000 */
[----:B------:R-:W-:Y:S01]  /*7ec0*/  IMAD.MOV.U32 R163, RZ, RZ, R240 ;  /* 0x000000ffffa37224 */ /* 0x000fe200078e00f0 */
[----:B------:R-:W-:Y:S01]  /*7ed0*/  SEL R176, R2, R135, !P1 ;  /* 0x0000008702b07207 */ /* 0x000fe20004800000 */
[----:B------:R-:W-:Y:S01]  /*7ee0*/  IMAD R135, R112, R101, RZ ;  /* 0x0000006570877224 */ /* 0x000fe200078e02ff */
[----:B------:R-:W-:-:S02]  /*7ef0*/  R2UR UR6, R22 ;  /* 0x00000000160672ca */ /* 0x000fc400000e0000 */
[----:B------:R-:W-:Y:S02]  /*7f00*/  R2UR UR7, R20 ;  /* 0x00000000140772ca */ /* 0x000fe400000e0000 */
[C---:B------:R-:W-:Y:S02]  /*7f10*/  SEL R134, R2.reuse, R13, !P1 ;  /* 0x0000000d02867207 */ /* 0x040fe40004800000 */
[C---:B------:R-:W-:Y:S02]  /*7f20*/  SEL R114, R2.reuse, R15, !P1 ;  /* 0x0000000f02727207 */ /* 0x040fe40004800000 */
[----:B------:R-:W-:Y:S01]  /*7f30*/  SEL R132, R2, R17, !P1 ;  /* 0x0000001102847207 */ /* 0x000fe20004800000 */
[----:B------:R-:W-:Y:S01]  /*7f40*/  IMAD R134, R134, R101, RZ ;  /* 0x0000006586867224 */ /* 0x000fe200078e02ff */
[C---:B------:R-:W-:Y:S02]  /*7f50*/  SEL R116, R2.reuse, R19, !P1 ;  /* 0x0000001302747207 */ /* 0x040fe40004800000 */
[----:B------:R-:W-:Y:S01]  /*7f60*/  SEL R130, R2, R113, !P1 ;  /* 0x0000007102827207 */ /* 0x000fe20004800000 */
[----:B------:R-:W-:Y:S01]  /*7f70*/  IMAD R132, R132, R101, RZ ;  /* 0x0000006584847224 */ /* 0x000fe200078e02ff */
[----:B------:R-:W-:-:S02]  /*7f80*/  SEL R118, R2, R115, !P1 ;  /* 0x0000007302767207 */ /* 0x000fc40004800000 */
[----:B------:R-:W-:Y:S01]  /*7f90*/  SEL R128, R2, R117, !P1 ;  /* 0x0000007502807207 */ /* 0x000fe20004800000 */
[----:B------:R-:W-:Y:S01]  /*7fa0*/  IMAD R130, R130, R101, RZ ;  /* 0x0000006582827224 */ /* 0x000fe200078e02ff */
[C---:B------:R-:W-:Y:S02]  /*7fb0*/  SEL R120, R2.reuse, R119, !P1 ;  /* 0x0000007702787207 */ /* 0x040fe40004800000 */
[----:B------:R-:W-:Y:S01]  /*7fc0*/  SEL R126, R2, R121, !P1 ;  /* 0x00000079027e7207 */ /* 0x000fe20004800000 */
[----:B------:R-:W-:Y:S01]  /*7fd0*/  IMAD R128, R128, R101, RZ ;  /* 0x0000006580807224 */ /* 0x000fe200078e02ff */
[C---:B------:R-:W-:Y:S02]  /*7fe0*/  SEL R124, R2.reuse, R165, !P1 ;  /* 0x000000a5027c7207 */ /* 0x040fe40004800000 */
[----:B------:R-:W-:Y:S01]  /*7ff0*/  SEL R252, R2, R167, !P1 ;  /* 0x000000a702fc7207 */ /* 0x000fe20004800000 */
[----:B------:R-:W-:Y:S01]  /*8000*/  IMAD R126, R126, R101, RZ ;  /* 0x000000657e7e7224 */ /* 0x000fe200078e02ff */
[----:B------:R-:W-:Y:S01]  /*8010*/  SEL R9, R2, R171, !P1 ;  /* 0x000000ab02097207 */ /* 0x000fe20004800000 */
[----:B------:R-:W-:Y:S01]  /*8020*/  IMAD R124, R124, R101, RZ ;  /* 0x000000657c7c7224 */ /* 0x000fe200078e02ff */
[C---:B------:R-:W-:Y:S01]  /*8030*/  SEL R121, R2.reuse, R173, !P1 ;  /* 0x000000ad02797207 */ /* 0x040fe20004800000 */
[----:B------:R-:W0:Y:S01]  /*8040*/  LDC R171, c[0x0][0x238] ;  /* 0x00008e00ffab7b82 */ /* 0x000e220000000800 */
[----:B------:R-:W-:-:S02]  /*8050*/  SEL R11, R2, R179, !P1 ;  /* 0x000000b3020b7207 */ /* 0x000fc40004800000 */
[C---:B------:R-:W-:Y:S01]  /*8060*/  SEL R119, R2.reuse, R181, !P1 ;  /* 0x000000b502777207 */ /* 0x040fe20004800000 */
[----:B------:R-:W-:Y:S01]  /*8070*/  IMAD R121, R121, R101, RZ ;  /* 0x0000006579797224 */ /* 0x000fe200078e02ff */
[C---:B------:R-:W-:Y:S02]  /*8080*/  SEL R13, R2.reuse, R187, !P1 ;  /* 0x000000bb020d7207 */ /* 0x040fe40004800000 */
[C---:B------:R-:W-:Y:S01]  /*8090*/  SEL R117, R2.reuse, R189, !P1 ;  /* 0x000000bd02757207 */ /* 0x040fe20004800000 */
[----:B------:R-:W-:Y:S01]  /*80a0*/  IMAD R119, R119, R101, RZ ;  /* 0x0000006577777224 */ /* 0x000fe200078e02ff */
[C---:B------:R-:W-:Y:S01]  /*80b0*/  SEL R15, R2.reuse, R191, !P1 ;  /* 0x000000bf020f7207 */ /* 0x040fe20004800000 */
[----:B------:R-:W1:Y:S01]  /*80c0*/  LDC R173, c[0x0][0x238] ;  /* 0x00008e00ffad7b82 */ /* 0x000e620000000800 */
[C---:B------:R-:W-:Y:S01]  /*80d0*/  SEL R115, R2.reuse, R195, !P1 ;  /* 0x000000c302737207 */ /* 0x040fe20004800000 */
[----:B------:R-:W-:Y:S01]  /*80e0*/  IMAD R117, R117, R101, RZ ;  /* 0x0000006575757224 */ /* 0x000fe200078e02ff */
[----:B------:R-:W-:-:S02]  /*80f0*/  SEL R17, R2, R197, !P1 ;  /* 0x000000c502117207 */ /* 0x000fc40004800000 */
[C---:B------:R-:W-:Y:S01]  /*8100*/  SEL R113, R2.reuse, R201, !P1 ;  /* 0x000000c902717207 */ /* 0x040fe20004800000 */
[----:B------:R-:W-:Y:S01]  /*8110*/  IMAD R115, R115, R101, RZ ;  /* 0x0000006573737224 */ /* 0x000fe200078e02ff */
[C---:B------:R-:W-:Y:S01]  /*8120*/  SEL R19, R2.reuse, R207, !P1 ;  /* 0x000000cf02137207 */ /* 0x040fe20004800000 */
[----:B------:R-:W2:Y:S01]  /*8130*/  LDC R187, c[0x0][0x238] ;  /* 0x00008e00ffbb7b82 */ /* 0x000ea20000000800 */
[C---:B------:R-:W-:Y:S01]  /*8140*/  SEL R250, R2.reuse, R211, !P1 ;  /* 0x000000d302fa7207 */ /* 0x040fe20004800000 */
[----:B------:R-:W-:Y:S01]  /*8150*/  IMAD R113, R113, R101, RZ ;  /* 0x0000006571717224 */ /* 0x000fe200078e02ff */
[C---:B------:R-:W-:Y:S01]  /*8160*/  SEL R110, R2.reuse, R217, !P1 ;  /* 0x000000d9026e7207 */ /* 0x040fe20004800000 */
[----:B------:R-:W-:Y:S01]  /*8170*/  IMAD R112, R19, R101, RZ ;  /* 0x0000006513707224 */ /* 0x000fe200078e02ff */
[C---:B------:R-:W-:Y:S02]  /*8180*/  SEL R248, R2.reuse, R223, !P1 ;  /* 0x000000df02f87207 */ /* 0x040fe40004800000 */
[----:B------:R-:W-:Y:S01]  /*8190*/  SEL R108, R2, R225, !P1 ;  /* 0x000000e1026c7207 */ /* 0x000fe20004800000 */
[----:B------:R-:W-:Y:S01]  /*81a0*/  IMAD R110, R110, R101, RZ ;  /* 0x000000656e6e7224 */ /* 0x000fe200078e02ff */
[C---:B------:R-:W-:Y:S01]  /*81b0*/  SEL R246, R2.reuse, R229, !P1 ;  /* 0x000000e502f67207 */ /* 0x040fe20004800000 */
[----:B------:R-:W3:Y:S01]  /*81c0*/  LDC R189, c[0x0][0x238] ;  /* 0x00008e00ffbd7b82 */ /* 0x000ee20000000800 */
[----:B------:R-:W-:Y:S01]  /*81d0*/  SEL R106, R2, R237, !P1 ;  /* 0x000000ed026a7207 */ /* 0x000fe20004800000 */
[----:B------:R-:W-:Y:S01]  /*81e0*/  IMAD R108, R108, R101, RZ ;  /* 0x000000656c6c7224 */ /* 0x000fe200078e02ff */
[----:B------:R-:W-:-:S02]  /*81f0*/  SEL R244, R2, R239, !P1 ;  /* 0x000000ef02f47207 */ /* 0x000fc40004800000 */
[----:B------:R-:W-:Y:S01]  /*8200*/  SEL R102, R2, R243, !P1 ;  /* 0x000000f302667207 */ /* 0x000fe20004800000 */
[----:B------:R-:W-:Y:S01]  /*8210*/  IMAD R106, R106, R101, RZ ;  /* 0x000000656a6a7224 */ /* 0x000fe200078e02ff */
[C---:B------:R-:W-:Y:S01]  /*8220*/  SEL R242, R2.reuse, R247, !P1 ;  /* 0x000000f702f27207 */ /* 0x040fe20004800000 */
[----:B------:R-:W4:Y:S01]  /*8230*/  LDC R191, c[0x0][0x238] ;  /* 0x00008e00ffbf7b82 */ /* 0x000f220000000800 */
[----:B------:R-:W-:Y:S01]  /*8240*/  SEL R240, R2, R249, !P1 ;  /* 0x000000f902f07207 */ /* 0x000fe20004800000 */
[----:B------:R-:W-:Y:S01]  /*8250*/  IMAD R102, R102, R101, RZ ;  /* 0x0000006566667224 */ /* 0x000fe200078e02ff */
[C---:B------:R-:W-:Y:S02]  /*8260*/  SEL R238, R2.reuse, R238, !P1 ;  /* 0x000000ee02ee7207 */ /* 0x040fe40004800000 */
[C---:B------:R-:W-:Y:S02]  /*8270*/  SEL R234, R2.reuse, R234, !P1 ;  /* 0x000000ea02ea7207 */ /* 0x040fe40004800000 */
[C---:B------:R-:W-:Y:S01]  /*8280*/  SEL R222, R2.reuse, R222, !P1 ;  /* 0x000000de02de7207 */ /* 0x040fe20004800000 */
[----:B------:R-:W5:Y:S01]  /*8290*/  LDC R207, c[0x0][0x238] ;  /* 0x00008e00ffcf7b82 */ /* 0x000f620000000800 */
[----:B------:R-:W-:-:S02]  /*82a0*/  SEL R220, R2, R220, !P1 ;  /* 0x000000dc02dc7207 */ /* 0x000fc40004800000 */
[C---:B------:R-:W-:Y:S02]  /*82b0*/  SEL R218, R2.reuse, R218, !P1 ;  /* 0x000000da02da7207 */ /* 0x040fe40004800000 */
[C---:B------:R-:W-:Y:S02]  /*82c0*/  SEL R216, R2.reuse, R216, !P1 ;  /* 0x000000d802d87207 */ /* 0x040fe40004800000 */
[C---:B------:R-:W-:Y:S01]  /*82d0*/  SEL R214, R2.reuse, R214, !P1 ;  /* 0x000000d602d67207 */ /* 0x040fe20004800000 */
[----:B------:R-:W5:Y:S01]  /*82e0*/  LDC R223, c[0x0][0x238] ;  /* 0x00008e00ffdf7b82 */ /* 0x000f620000000800 */
[C---:B------:R-:W-:Y:S02]  /*82f0*/  SEL R212, R2.reuse, R212, !P1 ;  /* 0x000000d402d47207 */ /* 0x040fe40004800000 */
[C---:B------:R-:W-:Y:S02]  /*8300*/  SEL R210, R2.reuse, R251, !P1 ;  /* 0x000000fb02d27207 */ /* 0x040fe40004800000 */
[----:B------:R-:W-:-:S02]  /*8310*/  SEL R208, R2, R245, !P1 ;  /* 0x000000f502d07207 */ /* 0x000fc40004800000 */
[C---:B------:R-:W-:Y:S01]  /*8320*/  SEL R206, R2.reuse, R241, !P1 ;  /* 0x000000f102ce7207 */ /* 0x040fe20004800000 */
[----:B------:R-:W5:Y:S01]  /*8330*/  LDC R237, c[0x0][0x238] ;  /* 0x00008e00ffed7b82 */ /* 0x000f620000000800 */
[C---:B------:R-:W-:Y:S02]  /*8340*/  SEL R204, R2.reuse, R233, !P1 ;  /* 0x000000e902cc7207 */ /* 0x040fe40004800000 */
[C---:B------:R-:W-:Y:S02]  /*8350*/  SEL R202, R2.reuse, R235, !P1 ;  /* 0x000000eb02ca7207 */ /* 0x040fe40004800000 */
[C---:B------:R-:W-:Y:S02]  /*8360*/  SEL R40, R2.reuse, R231, !P1 ;  /* 0x000000e702287207 */ /* 0x040fe40004800000 */
[C---:B------:R-:W-:Y:S01]  /*8370*/  SEL R200, R2.reuse, R227, !P1 ;  /* 0x000000e302c87207 */ /* 0x040fe20004800000 */
[----:B------:R-:W5:Y:S01]  /*8380*/  LDC R249, c[0x0][0x238] ;  /* 0x00008e00fff97b82 */ /* 0x000f620000000800 */
[----:B------:R-:W-:Y:S01]  /*8390*/  SEL R38, R2, R221, !P1 ;  /* 0x000000dd02267207 */ /* 0x000fe20004800000 */
[----:B------:R-:W-:Y:S01]  /*83a0*/  IMAD R40, R40, R101, RZ ;  /* 0x0000006528287224 */ /* 0x000fe200078e02ff */
[----:B------:R-:W-:-:S02]  /*83b0*/  SEL R198, R2, R219, !P1 ;  /* 0x000000db02c67207 */ /* 0x000fc40004800000 */
[----:B------:R-:W-:Y:S01]  /*83c0*/  SEL R36, R2, R215, !P1 ;  /* 0x000000d702247207 */ /* 0x000fe20004800000 */
[----:B------:R-:W-:Y:S01]  /*83d0*/  IMAD R38, R38, R101, RZ ;  /* 0x0000006526267224 */ /* 0x000fe200078e02ff */
[C---:B------:R-:W-:Y:S01]  /*83e0*/  SEL R196, R2.reuse, R213, !P1 ;  /* 0x000000d502c47207 */ /* 0x040fe20004800000 */
[----:B------:R-:W5:Y:S01]  /*83f0*/  LDC R221, c[0x0][0x238] ;  /* 0x00008e00ffdd7b82 */ /* 0x000f620000000800 */
[----:B------:R-:W-:Y:S01]  /*8400*/  SEL R34, R2, R209, !P1 ;  /* 0x000000d102227207 */ /* 0x000fe20004800000 */
[----:B------:R-:W-:Y:S01]  /*8410*/  IMAD R36, R36, R101, RZ ;  /* 0x0000006524247224 */ /* 0x000fe200078e02ff */
[----:B------:R-:W-:Y:S01]  /*8420*/  SEL R194, R2, R205, !P1 ;  /* 0x000000cd02c27207 */ /* 0x000fe20004800000 */
[----:B------:R-:W-:Y:S01]  /*8430*/  IMAD R35, R196, R101, RZ ;  /* 0x00000065c4237224 */ /* 0x000fe200078e02ff */
[----:B------:R-:W-:Y:S01]  /*8440*/  SEL R32, R2, R203, !P1 ;  /* 0x000000cb02207207 */ /* 0x000fe20004800000 */
[----:B------:R-:W-:Y:S01]  /*8450*/  IMAD R34, R34, R101, RZ ;  /* 0x0000006522227224 */ /* 0x000fe200078e02ff */
        /* <DEDUP_REMOVED lines=8> */
[----:B------:R-:W2:Y:S01]  /*84e0*/  LDC R185, c[0x0][0x238] ;  /* 0x00008e00ffb97b82 */ /* 0x000ea20000000800 */
[----:B------:R-:W-:Y:S01]  /*84f0*/  SEL R26, R2, R175, !P1 ;  /* 0x000000af021a7207 */ /* 0x000fe20004800000 */
[----:B------:R-:W-:Y:S01]  /*8500*/  IMAD R28, R28, R101, RZ ;  /* 0x000000651c1c7224 */ /* 0x000fe200078e02ff */
[C---:B------:R-:W-:Y:S02]  /*8510*/  SEL R186, R2.reuse, R169, !P1 ;  /* 0x000000a902ba7207 */ /* 0x040fe40004800000 */
[----:B------:R-:W-:Y:S01]  /*8520*/  SEL R24, R2, R161, !P1 ;  /* 0x000000a102187207 */ /* 0x000fe20004800000 */
[----:B------:R-:W-:Y:S01]  /*8530*/  IMAD R26, R26, R101, RZ ;  /* 0x000000651a1a7224 */ /* 0x000fe200078e02ff */
[C---:B------:R-:W-:Y:S01]  /*8540*/  SEL R184, R2.reuse, R159, !P1 ;  /* 0x0000009f02b87207 */ /* 0x040fe20004800000 */
[----:B------:R-:W0:Y:S01]  /*8550*/  LDC R169, c[0x0][0x238] ;  /* 0x00008e00ffa97b82 */ /* 0x000e220000000800 */
[----:B------:R-:W-:Y:S01]  /*8560*/  SEL R22, R2, R157, !P1 ;  /* 0x0000009d02167207 */ /* 0x000fe20004800000 */
[----:B------:R-:W-:Y:S01]  /*8570*/  IMAD R24, R24, R101, RZ ;  /* 0x0000006518187224 */ /* 0x000fe200078e02ff */
[C---:B------:R-:W-:Y:S01]  /*8580*/  SEL R182, R2.reuse, R155, !P1 ;  /* 0x0000009b02b67207 */ /* 0x040fe20004800000 */
[----:B------:R-:W-:Y:S01]  /*8590*/  IMAD.MOV.U32 R157, RZ, RZ, R163 ;  /* 0x000000ffff9d7224 */ /* 0x000fe200078e00a3 */
[----:B------:R-:W-:Y:S01]  /*85a0*/  SEL R20, R2, R153, !P1 ;  /* 0x0000009902147207 */ /* 0x000fe20004800000 */
[----:B------:R-:W-:Y:S01]  /*85b0*/  IMAD R22, R22, R101, RZ ;  /* 0x0000006516167224 */ /* 0x000fe200078e02ff */
[C---:B------:R-:W-:Y:S01]  /*85c0*/  SEL R180, R2.reuse, R151, !P1 ;  /* 0x0000009702b47207 */ /* 0x040fe20004800000 */
[----:B------:R-:W3:Y:S01]  /*85d0*/  LDC R175, c[0x0][0x238] ;  /* 0x00008e00ffaf7b82 */ /* 0x000ee20000000800 */
[----:B------:R-:W-:Y:S01]  /*85e0*/  SEL R18, R2, R149, !P1 ;  /* 0x0000009502127207 */ /* 0x000fe20004800000 */
[----:B------:R-:W-:Y:S01]  /*85f0*/  IMAD R20, R20, R101, RZ ;  /* 0x0000006514147224 */ /* 0x000fe200078e02ff */
[----:B------:R-:W-:Y:S01]  /*8600*/  SEL R178, R2, R147, !P1 ;  /* 0x0000009302b27207 */ /* 0x000fe20004800000 */
[----:B------:R-:W-:Y:S01]  /*8610*/  IMAD R19, R180, R101, RZ ;  /* 0x00000065b4137224 */ /* 0x000fe200078e02ff */
[----:B------:R-:W-:Y:S01]  /*8620*/  SEL R16, R2, R145, !P1 ;  /* 0x0000009102107207 */ /* 0x000fe20004800000 */
[----:B------:R-:W-:Y:S01]  /*8630*/  IMAD R18, R18, R101, RZ ;  /* 0x0000006512127224 */ /* 0x000fe200078e02ff */
[C---:B------:R-:W-:Y:S01]  /*8640*/  SEL R14, R2.reuse, R143, !P1 ;  /* 0x0000008f020e7207 */ /* 0x040fe20004800000 */
[----:B------:R-:W1:Y:S01]  /*8650*/  LDC R145, c[0x0][0x238] ;  /* 0x00008e00ff917b82 */ /* 0x000e620000000800 */
[----:B------:R-:W-:Y:S01]  /*8660*/  SEL R12, R2, R141, !P1 ;  /* 0x0000008d020c7207 */ /* 0x000fe20004800000 */
[----:B------:R-:W-:Y:S01]  /*8670*/  IMAD R16, R16, R101, RZ ;  /* 0x0000006510107224 */ /* 0x000fe200078e02ff */
        /* <DEDUP_REMOVED lines=16> */
[C---:B------:R-:W-:Y:S01]  /*8780*/  SEL R44, R2.reuse, R109, !P1 ;  /* 0x0000006d022c7207 */ /* 0x040fe20004800000 */
        /* <DEDUP_REMOVED lines=85> */
[----:B------:R-:W-:Y:S01]  /*8ce0*/  LEA.HI.X.SX32 R0, R3, R7, 0x1, P2 ;  /* 0x0000000703007211 */ /* 0x000fe200010f0eff */
[-C--:B------:R-:W-:Y:S01]  /*8cf0*/  IMAD R44, R44, R101.reuse, RZ ;  /* 0x000000652c2c7224 */ /* 0x080fe200078e02ff */
[-C--:B------:R-:W-:Y:S01]  /*8d00*/  IADD3 R139, P1, R136, R6.reuse, RZ ;  /* 0x00000006888b7210 */ /* 0x080fe20007f3e0ff */
[----:B------:R-:W-:Y:S01]  /*8d10*/  IMAD R45, R164, R101, RZ ;  /* 0x00000065a42d7224 */ /* 0x000fe200078e02ff */
[----:B------:R-:W-:Y:S01]  /*8d20*/  LEA.HI.X.SX32 R4, R4, R7, 0x1, P3 ;  /* 0x0000000704047211 */ /* 0x000fe200018f0eff */
[----:B------:R-:W-:Y:S01]  /*8d30*/  IMAD R7, R168, R101, RZ ;  /* 0x00000065a8077224 */ /* 0x000fe200078e02ff */
[----:B------:R-:W-:Y:S01]  /*8d40*/  SHF.R.S32.HI R141, RZ, 0x1f, R136 ;  /* 0x0000001fff8d7819 */ /* 0x000fe20000011488 */
[----:B------:R4:W-:Y:S01]  /*8d50*/  STL [R1+0x3c70], R139 ;  /* 0x003c708b01007387 */ /* 0x0009e20000100800 */
[----:B------:R-:W-:Y:S01]  /*8d60*/  IADD3 R138, P2, R136, R5, RZ ;  /* 0x00000005888a7210 */ /* 0x000fe20007f5e0ff */
[-C--:B------:R-:W-:Y:S01]  /*8d70*/  IMAD R46, R46, R101.reuse, RZ ;  /* 0x000000652e2e7224 */ /* 0x080fe200078e02ff */
[----:B------:R-:W-:Y:S01]  /*8d80*/  IADD3 R136, P3, R135, R6, RZ ;  /* 0x0000000687887210 */ /* 0x000fe20007f7e0ff */
[-C--:B------:R-:W-:Y:S01]  /*8d90*/  IMAD R48, R48, R101.reuse, RZ ;  /* 0x0000006530307224 */ /* 0x080fe200078e02ff */
[----:B------:R-:W-:Y:S01]  /*8da0*/  SHF.R.S32.HI R137, RZ, 0x1f, R135 ;  /* 0x0000001fff897819 */ /* 0x000fe20000011487 */
[----:B------:R5:W-:Y:S01]  /*8db0*/  STL [R1+0x3c78], R138 ;  /* 0x003c788a01007387 */ /* 0x000be20000100800 */
[-C--:B------:R-:W-:Y:S01]  /*8dc0*/  IMAD R49, R162, R101.reuse, RZ ;  /* 0x00000065a2317224 */ /* 0x080fe200078e02ff */
[----:B------:R-:W2:Y:S01]  /*8dd0*/  LDC R3, c[0x0][0x234] ;  /* 0x00008d00ff037b82 */ /* 0x000ea20000000800 */
[-C--:B------:R-:W-:Y:S01]  /*8de0*/  IMAD R50, R50, R101.reuse, RZ ;  /* 0x0000006532327224 */ /* 0x080fe200078e02ff */
[----:B------:R0:W-:Y:S01]  /*8df0*/  STL [R1+0x3480], R136 ;  /* 0x0034808801007387 */ /* 0x0001e20000100800 */
[----:B----4-:R-:W-:Y:S01]  /*8e00*/  SHF.R.S32.HI R139, RZ, 0x1f, R133 ;  /* 0x0000001fff8b7819 */ /* 0x010fe20000011485 */
[----:B------:R-:W-:-:S02]  /*8e10*/  IMAD R52, R52, R101, RZ ;  /* 0x0000006534347224 */ /* 0x000fc400078e02ff */
[----:B------:R-:W-:Y:S01]  /*8e20*/  IMAD R53, R160, R101, RZ ;  /* 0x00000065a0357224 */ /* 0x000fe200078e02ff */
[----:B-----5:R-:W-:Y:S01]  /*8e30*/  IADD3 R138, P4, R135, R5, RZ ;  /* 0x00000005878a7210 */ /* 0x020fe20007f9e0ff */
[-C--:B------:R-:W-:Y:S01]  /*8e40*/  IMAD R54, R54, R101.reuse, RZ ;  /* 0x0000006536367224 */ /* 0x080fe200078e02ff */
[----:B------:R-:W-:Y:S01]  /*8e50*/  SHF.R.S32.HI R135, RZ, 0x1f, R134 ;  /* 0x0000001fff877819 */ /* 0x000fe20000011486 */
[----:B------:R-:W-:Y:S01]  /*8e60*/  IMAD R56, R56, R101, RZ ;  /* 0x0000006538387224 */ /* 0x000fe200078e02ff */
[C---:B0-----:R-:W-:Y:S01]  /*8e70*/  IADD3 R136, P5, R134.reuse, R6, RZ ;  /* 0x0000000686887210 */ /* 0x041fe20007fbe0ff */
[----:B------:R0:W-:Y:S01]  /*8e80*/  STL [R1+0x3488], R138 ;  /* 0x0034888a01007387 */ /* 0x0001e20000100800 */
[----:B------:R-:W-:Y:S01]  /*8e90*/  IADD3 R134, P6, R134, R5, RZ ;  /* 0x0000000586867210 */ /* 0x000fe20007fde0ff */
[-C--:B------:R-:W-:Y:S01]  /*8ea0*/  IMAD R57, R158, R101.reuse, RZ ;  /* 0x000000659e397224 */ /* 0x080fe200078e02ff */
[----:B------:R-:W4:Y:S01]  /*8eb0*/  LDC R147, c[0x0][0x238] ;  /* 0x00008e00ff937b82 */ /* 0x000f220000000800 */
[----:B------:R-:W-:Y:S01]  /*8ec0*/  STL [R1+0x3490], R136 ;  /* 0x0034908801007387 */ /* 0x000fe20000100800 */
[----:B------:R-:W-:-:S02]  /*8ed0*/  IMAD R58, R58, R101, RZ ;  /* 0x000000653a3a7224 */ /* 0x000fc400078e02ff */
[-C--:B------:R-:W-:Y:S01]  /*8ee0*/  IMAD R60, R60, R101.reuse, RZ ;  /* 0x000000653c3c7224 */ /* 0x080fe200078e02ff */
[----:B------:R5:W-:Y:S01]  /*8ef0*/  STL [R1+0x3498], R134 ;  /* 0x0034988601007387 */ /* 0x000be20000100800 */
[-C--:B------:R-:W-:Y:S01]  /*8f00*/  IMAD R61, R156, R101.reuse, RZ ;  /* 0x000000659c3d7224 */ /* 0x080fe200078e02ff */
[----:B0-----:R-:W-:Y:S01]  /*8f10*/  IADD3 R138, P0, R133, R6, RZ ;  /* 0x00000006858a7210 */ /* 0x001fe20007f1e0ff */
[-C--:B------:R-:W-:Y:S01]  /*8f20*/  IMAD R62, R62, R101.reuse, RZ ;  /* 0x000000653e3e7224 */ /* 0x080fe200078e02ff */
[----:B------:R-:W0:Y:S01]  /*8f30*/  LDC R149, c[0x0][0x238] ;  /* 0x00008e00ff957b82 */ /* 0x000e220000000800 */
[-C--:B------:R-:W-:Y:S02]  /*8f40*/  IMAD R64, R64, R101.reuse, RZ ;  /* 0x0000006540407224 */ /* 0x080fe400078e02ff */
[----:B------:R-:W-:Y:S01]  /*8f50*/  STL [R1+0x34a0], R138 ;  /* 0x0034a08a01007387 */ /* 0x000fe20000100800 */
[----:B------:R-:W-:Y:S01]  /*8f60*/  IMAD R65, R154, R101, RZ ;  /* 0x000000659a417224 */ /* 0x000fe200078e02ff */
[----:B------:R-:W-:Y:S01]  /*8f70*/  CS2R R154, SRZ ;  /* 0x00000000009a7805 */ /* 0x000fe2000001ff00 */
[----:B-----5:R-:W-:Y:S01]  /*8f80*/  IMAD.X R134, R141, 0x1, R4, P1 ;  /* 0x000000018d867824 */ /* 0x020fe200008e0604 */
[----:B------:R-:W-:Y:S01]  /*8f90*/  IADD3 R136, P1, R133, R5, RZ ;  /* 0x0000000585887210 */ /* 0x000fe20007f3e0ff */
[-C--:B------:R-:W-:Y:S01]  /*8fa0*/  IMAD R66, R66, R101.reuse, RZ ;  /* 0x0000006542427224 */ /* 0x080fe200078e02ff */
[----:B------:R-:W-:Y:S01]  /*8fb0*/  SHF.R.S32.HI R133, RZ, 0x1f, R132 ;  /* 0x0000001fff857819 */ /* 0x000fe20000011484 */
[-C--:B------:R-:W-:Y:S01]  /*8fc0*/  IMAD R68, R68, R101.reuse, RZ ;  /* 0x0000006544447224 */ /* 0x080fe200078e02ff */
[----:B------:R5:W-:Y:S01]  /*8fd0*/  STL [R1+0x3c6c], R134 ;  /* 0x003c6c8601007387 */ /* 0x000be20000100800 */
[-C--:B------:R-:W-:Y:S01]  /*8fe0*/  IMAD R69, R152, R101.reuse, RZ ;  /* 0x0000006598457224 */ /* 0x080fe200078e02ff */
[----:B------:R-:W3:Y:S01]  /*8ff0*/  LDC R151, c[0x0][0x238] ;  /* 0x00008e00ff977b82 */ /* 0x000ee20000000800 */
[-C--:B------:R-:W-:Y:S01]  /*9000*/  IMAD R70, R70, R101.reuse, RZ ;  /* 0x0000006546467224 */ /* 0x080fe200078e02ff */
[----:B------:R1:W-:Y:S01]  /*9010*/  STL [R1+0x34a8], R136 ;  /* 0x0034a88801007387 */ /* 0x0003e20000100800 */
[-C--:B------:R-:W-:Y:S01]  /*9020*/  IMAD R72, R72, R101.reuse, RZ ;  /* 0x0000006548487224 */ /* 0x080fe200078e02ff */
[----:B------:R-:W-:Y:S01]  /*9030*/  CS2R R152, SRZ ;  /* 0x0000000000987805 */ /* 0x000fe2000001ff00 */
[----:B------:R-:W-:-:S02]  /*9040*/  IMAD R73, R150, R101, RZ ;  /* 0x0000006596497224 */ /* 0x000fc400078e02ff */
[-C--:B------:R-:W-:Y:S01]  /*9050*/  IMAD R74, R74, R101.reuse, RZ ;  /* 0x000000654a4a7224 */ /* 0x080fe200078e02ff */
[----:B------:R-:W3:Y:S01]  /*9060*/  LDC R160, c[0x0][0x238] ;  /* 0x00008e00ffa07b82 */ /* 0x000ee20000000800 */
[----:B-----5:R-:W-:Y:S01]  /*9070*/  IMAD.X R134, R141, 0x1, R0, P2 ;  /* 0x000000018d867824 */ /* 0x020fe200010e0600 */
[----:B------:R-:W-:Y:S01]  /*9080*/  IADD3 R138, P2, R132, R6, RZ ;  /* 0x00000006848a7210 */ /* 0x000fe20007f5e0ff */
[-C--:B------:R-:W-:Y:S01]  /*9090*/  IMAD R76, R76, R101.reuse, RZ ;  /* 0x000000654c4c7224 */ /* 0x080fe200078e02ff */
[----:B------:R-:W-:Y:S01]  /*90a0*/  SHF.R.S32.HI R141, RZ, 0x1f, R131 ;  /* 0x0000001fff8d7819 */ /* 0x000fe20000011483 */
[----:B-1----:R-:W-:Y:S01]  /*90b0*/  IMAD.X R136, R137, 0x1, R4, P3 ;  /* 0x0000000189887824 */ /* 0x002fe200018e0604 */
[----:B------:R1:W-:Y:S01]  /*90c0*/  STL [R1+0x3c74], R134 ;  /* 0x003c748601007387 */ /* 0x0003e20000100800 */
[-C--:B------:R-:W-:Y:S01]  /*90d0*/  IMAD R77, R148, R101.reuse, RZ ;  /* 0x00000065944d7224 */ /* 0x080fe200078e02ff */
[----:B------:R-:W5:Y:S01]  /*90e0*/  LDC R162, c[0x0][0x238] ;  /* 0x00008e00ffa27b82 */ /* 0x000f620000000800 */
[-C--:B------:R-:W-:Y:S01]  /*90f0*/  IMAD R78, R78, R101.reuse, RZ ;  /* 0x000000654e4e7224 */ /* 0x080fe200078e02ff */
[----:B------:R-:W-:Y:S01]  /*9100*/  STL [R1+0x34b0], R138 ;  /* 0x0034b08a01007387 */ /* 0x000fe20000100800 */
[----:B------:R-:W-:-:S02]  /*9110*/  IMAD R80, R80, R101, RZ ;  /* 0x0000006550507224 */ /* 0x000fc400078e02ff */
[-C--:B------:R-:W-:Y:S01]  /*9120*/  IMAD R81, R146, R101.reuse, RZ ;  /* 0x0000006592517224 */ /* 0x080fe200078e02ff */
[----:B------:R2:W-:Y:S01]  /*9130*/  STL [R1+0x347c], R136 ;  /* 0x00347c8801007387 */ /* 0x0005e20000100800 */
[----:B------:R-:W-:Y:S01]  /*9140*/  IMAD R82, R82, R101, RZ ;  /* 0x0000006552527224 */ /* 0x000fe200078e02ff */
[----:B-1----:R-:W-:Y:S01]  /*9150*/  IADD3 R134, P3, R132, R5, RZ ;  /* 0x0000000584867210 */ /* 0x002fe20007f7e0ff */
[----:B------:R-:W-:Y:S01]  /*9160*/  IMAD.X R132, R137, 0x1, R0, P4 ;  /* 0x0000000189847824 */ /* 0x000fe200020e0600 */
[----:B------:R-:W1:Y:S01]  /*9170*/  LDC R164, c[0x0][0x238] ;  /* 0x00008e00ffa47b82 */ /* 0x000e620000000800 */
[-C--:B------:R-:W-:Y:S02]  /*9180*/  IMAD R84, R84, R101.reuse, RZ ;  /* 0x0000006554547224 */ /* 0x080fe400078e02ff */
[----:B------:R4:W-:Y:S01]  /*9190*/  STL [R1+0x34b8], R134 ;  /* 0x0034b88601007387 */ /* 0x0009e20000100800 */
[----:B------:R-:W-:Y:S01]  /*91a0*/  IMAD R85, R144, R101, RZ ;  /* 0x0000006590557224 */ /* 0x000fe200078e02ff */
[----:B--2---:R-:W-:-:S02]  /*91b0*/  IADD3 R136, P4, R131, R6, RZ ;  /* 0x0000000683887210 */ /* 0x004fc40007f9e0ff */
[----:B------:R2:W-:Y:S01]  /*91c0*/  STL [R1+0x3484], R132 ;  /* 0x0034848401007387 */ /* 0x0005e20000100800 */
[-C--:B------:R-:W-:Y:S01]  /*91d0*/  IMAD R86, R86, R101.reuse, RZ ;  /* 0x0000006556567224 */ /* 0x080fe200078e02ff */
[----:B------:R-:W0:Y:S01]  /*91e0*/  LDC R138, c[0x0][0x238] ;  /* 0x00008e00ff8a7b82 */ /* 0x000e220000000800 */
[-C--:B------:R-:W-:Y:S01]  /*91f0*/  IMAD R88, R88, R101.reuse, RZ ;  /* 0x0000006558587224 */ /* 0x080fe200078e02ff */
[----:B------:R2:W-:Y:S01]  /*9200*/  STL [R1+0x34c0], R136 ;  /* 0x0034c08801007387 */ /* 0x0005e20000100800 */
[----:B------:R-:W-:Y:S02]  /*9210*/  IMAD R89, R142, R101, RZ ;  /* 0x000000658e597224 */ /* 0x000fe400078e02ff */
[C---:B----4-:R-:W-:Y:S02]  /*9220*/  IMAD.X R134, R135.reuse, 0x1, R4, P5 ;  /* 0x0000000187867824 */ /* 0x050fe400028e0604 */
[----:B------:R-:W-:Y:S01]  /*9230*/  IMAD.X R135, R135, 0x1, R0, P6 ;  /* 0x0000000187877824 */ /* 0x000fe200030e0600 */
[----:B--2---:R-:W-:Y:S01]  /*9240*/  IADD3 R132, P5, R131, R5, RZ ;  /* 0x0000000583847210 */ /* 0x004fe20007fbe0ff */
[-C--:B------:R-:W-:Y:S01]  /*9250*/  IMAD R90, R90, R101.reuse, RZ ;  /* 0x000000655a5a7224 */ /* 0x080fe200078e02ff */
[----:B------:R2:W-:Y:S01]  /*9260*/  STL [R1+0x348c], R134 ;  /* 0x00348c8601007387 */ /* 0x0005e20000100800 */
[----:B------:R-:W-:Y:S01]  /*9270*/  SHF.R.S32.HI R131, RZ, 0x1f, R130 ;  /* 0x0000001fff837819 */ /* 0x000fe20000011482 */
[-C--:B------:R-:W-:Y:S01]  /*9280*/  IMAD R92, R92, R101.reuse, RZ ;  /* 0x000000655c5c7224 */ /* 0x080fe200078e02ff */
[----:B------:R-:W4:Y:S01]  /*9290*/  LDC R136, c[0x0][0x238] ;  /* 0x00008e00ff887b82 */ /* 0x000f220000000800 */
[----:B------:R3:W-:Y:S01]  /*92a0*/  STL [R1+0x34c8], R132 ;  /* 0x0034c88401007387 */ /* 0x0007e20000100800 */
[----:B------:R-:W-:-:S02]  /*92b0*/  IMAD R93, R140, R101, RZ ;  /* 0x000000658c5d7224 */ /* 0x000fc400078e02ff */
[-C--:B------:R-:W-:Y:S01]  /*92c0*/  IMAD R94, R94, R101.reuse, RZ ;  /* 0x000000655e5e7224 */ /* 0x080fe200078e02ff */
[----:B------:R5:W-:Y:S01]  /*92d0*/  STL [R1+0x3494], R135 ;  /* 0x0034948701007387 */ /* 0x000be20000100800 */
[-C--:B------:R-:W-:Y:S01]  /*92e0*/  IMAD R96, R96, R101.reuse, RZ ;  /* 0x0000006560607224 */ /* 0x080fe200078e02ff */
[----:B--2---:R-:W-:Y:S01]  /*92f0*/  IADD3 R134, P6, R130, R6, RZ ;  /* 0x0000000682867210 */ /* 0x004fe20007fde0ff */
[-C--:B------:R-:W-:Y:S01]  /*9300*/  IMAD R98, R98, R101.reuse, RZ ;  /* 0x0000006562627224 */ /* 0x080fe200078e02ff */
[----:B------:R-:W2:Y:S01]  /*9310*/  LDC R140, c[0x0][0x238] ;  /* 0x00008e00ff8c7b82 */ /* 0x000ea20000000800 */
[----:B------:R-:W-:Y:S02]  /*9320*/  IMAD R100, R100, R101, RZ ;  /* 0x0000006564647224 */ /* 0x000fe400078e02ff */
[----:B---3--:R-:W-:Y:S01]  /*9330*/  IMAD.X R132, R139, 0x1, R4, P0 ;  /* 0x000000018b847824 */ /* 0x008fe200000e0604 */
[----:B------:R-:W-:Y:S01]  /*9340*/  IADD3 R130, P0, R130, R5, RZ ;  /* 0x0000000582827210 */ /* 0x000fe20007f1e0ff */
[----:B------:R-:W-:Y:S01]  /*9350*/  STL [R1+0x34d0], R134 ;  /* 0x0034d08601007387 */ /* 0x000fe20000100800 */
[----:B-----5:R-:W-:Y:S01]  /*9360*/  SHF.R.S32.HI R135, RZ, 0x1f, R129 ;  /* 0x0000001fff877819 */ /* 0x020fe20000011481 */
[----:B------:R-:W-:Y:S01]  /*9370*/  IMAD R101, R2, R101, RZ ;  /* 0x0000006502657224 */ /* 0x000fe200078e02ff */
[----:B------:R-:W3:Y:S01]  /*9380*/  LDC R142, c[0x0][0x238] ;  /* 0x00008e00ff8e7b82 */ /* 0x000ee20000000800 */
[----:B------:R5:W-:Y:S01]  /*9390*/  STL [R1+0x349c], R132 ;  /* 0x00349c8401007387 */ /* 0x000be20000100800 */
[----:B------:R-:W-:-:S02]  /*93a0*/  IMAD R224, R224, R3, RZ ;  /* 0x00000003e0e07224 */ /* 0x000fc400078e02ff */
[-C--:B------:R-:W-:Y:S01]  /*93b0*/  IMAD R226, R226, R3.reuse, RZ ;  /* 0x00000003e2e27224 */ /* 0x080fe200078e02ff */
[----:B------:R1:W-:Y:S01]  /*93c0*/  STL [R1+0x34d8], R130 ;  /* 0x0034d88201007387 */ /* 0x0003e20000100800 */
[-C--:B------:R-:W-:Y:S02]  /*93d0*/  IMAD R228, R228, R3.reuse, RZ ;  /* 0x00000003e4e47224 */ /* 0x080fe400078e02ff */
[----:B------:R-:W-:Y:S01]  /*93e0*/  IMAD R230, R230, R3, RZ ;  /* 0x00000003e6e67224 */ /* 0x000fe200078e02ff */
[----:B------:R-:W3:Y:S01]  /*93f0*/  LDC R166, c[0x0][0x238] ;  /* 0x00008e00ffa67b82 */ /* 0x000ee20000000800 */
[----:B-----5:R-:W-:Y:S01]  /*9400*/  IMAD.X R132, R139, 0x1, R0, P1 ;  /* 0x000000018b847824 */ /* 0x020fe200008e0600 */
[----:B------:R-:W-:Y:S01]  /*9410*/  IADD3 R134, P1, R129, R6, RZ ;  /* 0x0000000681867210 */ /* 0x000fe20007f3e0ff */
[----:B-1----:R-:W-:-:S03]  /*9420*/  IMAD.X R130, R133, 0x1, R4, P2 ;  /* 0x0000000185827824 */ /* 0x002fc600010e0604 */
[----:B------:R1:W-:Y:S02]  /*9430*/  STL [R1+0x34a4], R132 ;  /* 0x0034a48401007387 */ /* 0x0003e40000100800 */
[----:B------:R-:W5:Y:S02]  /*9440*/  LDC.64 R2, c[0x0][0x210] ;  /* 0x00008400ff027b82 */ /* 0x000f640000000a00 */
[----:B------:R-:W-:Y:S04]  /*9450*/  STL [R1+0x34e0], R134 ;  /* 0x0034e08601007387 */ /* 0x000fe80000100800 */
[----:B------:R0:W-:Y:S02]  /*9460*/  STL [R1+0x34ac], R130 ;  /* 0x0034ac8201007387 */ /* 0x0001e40000100800 */
[----:B------:R-:W3:Y:S01]  /*9470*/  LDC R178, c[0x0][0x238] ;  /* 0x00008e00ffb27b82 */ /* 0x000ee20000000800 */
[----:B-1----:R-:W-:-:S02]  /*9480*/  IADD3 R132, P2, R129, R5, RZ ;  /* 0x0000000581847210 */ /* 0x002fc40007f5e0ff */
[----:B------:R-:W-:-:S03]  /*9490*/  SHF.R.S32.HI R129, RZ, 0x1f, R128 ;  /* 0x0000001fff817819 */ /* 0x000fc60000011480 */
[----:B------:R1:W-:Y:S02]  /*94a0*/  STL [R1+0x34e8], R132 ;  /* 0x0034e88401007387 */ /* 0x0003e40000100800 */
[----:B------:R-:W3:Y:S01]  /*94b0*/  LDC R180, c[0x0][0x238] ;  /* 0x00008e00ffb47b82 */ /* 0x000ee20000000800 */
[----:B0-----:R-:W-:Y:S01]  /*94c0*/  IMAD.X R130, R133, 0x1, R0, P3 ;  /* 0x0000000185827824 */ /* 0x001fe200018e0600 */
[----:B------:R-:W-:-:S04]  /*94d0*/  IADD3 R133, P3, R128, R6, RZ ;  /* 0x0000000680857210 */ /* 0x000fc80007f7e0ff */
[----:B------:R0:W-:Y:S01]  /*94e0*/  STL [R1+0x34b4], R130 ;  /* 0x0034b48201007387 */ /* 0x0001e20000100800 */
[C---:B-1----:R-:W-:Y:S01]  /*94f0*/  IMAD.X R132, R141.reuse, 0x1, R4, P4 ;  /* 0x000000018d847824 */ /* 0x042fe200020e0604 */
[----:B------:R-:W1:Y:S02]  /*9500*/  LDC R182, c[0x0][0x238] ;  /* 0x00008e00ffb67b82 */ /* 0x000e640000000800 */
[----:B------:R4:W-:Y:S04]  /*9510*/  STL [R1+0x34f0], R133 ;  /* 0x0034f08501007387 */ /* 0x0009e80000100800 */
[----:B------:R2:W-:Y:S01]  /*9520*/  STL [R1+0x34bc], R132 ;  /* 0x0034bc8401007387 */ /* 0x0005e20000100800 */
[----:B0-----:R-:W-:Y:S01]  /*9530*/  IADD3 R130, P4, R128, R5, RZ ;  /* 0x0000000580827210 */ /* 0x001fe20007f9e0ff */
[----:B------:R-:W-:Y:S01]  /*9540*/  IMAD.X R128, R141, 0x1, R0, P5 ;  /* 0x000000018d807824 */ /* 0x000fe200028e0600 */
[----:B------:R-:W0:Y:S01]  /*9550*/  LDC R193, c[0x0][0x238] ;  /* 0x00008e00ffc17b82 */ /* 0x000e220000000800 */
[----:B----4-:R-:W-:-:S02]  /*9560*/  SHF.R.S32.HI R133, RZ, 0x1f, R127 ;  /* 0x0000001fff857819 */ /* 0x010fc4000001147f */
[----:B------:R-:W-:Y:S01]  /*9570*/  STL [R1+0x34f8], R130 ;  /* 0x0034f88201007387 */ /* 0x000fe20000100800 */
[----:B--2---:R-:W-:-:S03]  /*9580*/  IADD3 R132, P5, R127, R6, RZ ;  /* 0x000000067f847210 */ /* 0x004fc60007fbe0ff */
[----:B------:R2:W-:Y:S01]  /*9590*/  STL [R1+0x34c4], R128 ;  /* 0x0034c48001007387 */ /* 0x0005e20000100800 */
[----:B------:R-:W4:Y:S03]  /*95a0*/  LDC R198, c[0x0][0x238] ;  /* 0x00008e00ffc67b82 */ /* 0x000f260000000800 */
[----:B------:R-:W-:Y:S05]  /*95b0*/  STL [R1+0x3500], R132 ;  /* 0x0035008401007387 */ /* 0x000fea0000100800 */
[----:B------:R-:W4:Y:S01]  /*95c0*/  LDC R200, c[0x0][0x238] ;  /* 0x00008e00ffc87b82 */ /* 0x000f220000000800 */
[----:B--2---:R-:W-:Y:S01]  /*95d0*/  IMAD.X R128, R131, 0x1, R4, P6 ;  /* 0x0000000183807824 */ /* 0x004fe200030e0604 */
[----:B------:R-:W-:-:S02]  /*95e0*/  IADD3 R130, P6, R127, R5, RZ ;  /* 0x000000057f827210 */ /* 0x000fc40007fde0ff */
[----:B------:R-:W-:Y:S02]  /*95f0*/  SHF.R.S32.HI R127, RZ, 0x1f, R126 ;  /* 0x0000001fff7f7819 */ /* 0x000fe4000001147e */
[----:B------:R2:W-:Y:S02]  /*9600*/  STL [R1+0x34cc], R128 ;  /* 0x0034cc8001007387 */ /* 0x0005e40000100800 */
[----:B------:R-:W4:Y:S02]  /*9610*/  LDC R203, c[0x0][0x238] ;  /* 0x00008e00ffcb7b82 */ /* 0x000f240000000800 */
[----:B------:R5:W-:Y:S01]  /*9620*/  STL [R1+0x3508], R130 ;  /* 0x0035088201007387 */ /* 0x000be20000100800 */
[----:B--2---:R-:W-:Y:S01]  /*9630*/  IMAD.X R128, R131, 0x1, R0, P0 ;  /* 0x0000000183807824 */ /* 0x004fe200000e0600 */
[----:B------:R-:W-:-:S04]  /*9640*/  IADD3 R131, P0, R126, R6, RZ ;  /* 0x000000067e837210 */ /* 0x000fc80007f1e0ff */
[----:B------:R-:W2:Y:S01]  /*9650*/  LDC R205, c[0x0][0x238] ;  /* 0x00008e00ffcd7b82 */ /* 0x000ea20000000800 */
[C---:B-----5:R-:W-:Y:S01]  /*9660*/  IMAD.X R130, R135.reuse, 0x1, R4, P1 ;  /* 0x0000000187827824 */ /* 0x060fe200008e0604 */
[----:B------:R5:W-:Y:S04]  /*9670*/  STL [R1+0x34d4], R128 ;  /* 0x0034d48001007387 */ /* 0x000be80000100800 */
[----:B------:R3:W-:Y:S02]  /*9680*/  STL [R1+0x3510], R131 ;  /* 0x0035108301007387 */ /* 0x0007e40000100800 */
[----:B------:R-:W2:Y:S02]  /*9690*/  LDC R209, c[0x0][0x238] ;  /* 0x00008e00ffd17b82 */ /* 0x000ea40000000800 */
[----:B------:R1:W-:Y:S01]  /*96a0*/  STL [R1+0x34dc], R130 ;  /* 0x0034dc8201007387 */ /* 0x0003e20000100800 */
[----:B-----5:R-:W-:Y:S01]  /*96b0*/  IADD3 R128, P1, R126, R5, RZ ;  /* 0x000000057e807210 */ /* 0x020fe20007f3e0ff */
[----:B------:R-:W-:-:S04]  /*96c0*/  IMAD.X R126, R135, 0x1, R0, P2 ;  /* 0x00000001877e7824 */ /* 0x000fc800010e0600 */
[----:B------:R-:W5:Y:S01]  /*96d0*/  LDC R212, c[0x0][0x238] ;  /* 0x00008e00ffd47b82 */ /* 0x000f620000000800 */
[----:B---3--:R-:W-:Y:S01]  /*96e0*/  SHF.R.S32.HI R131, RZ, 0x1f, R125 ;  /* 0x0000001fff837819 */ /* 0x008fe2000001147d */
[----:B------:R3:W-:Y:S01]  /*96f0*/  STL [R1+0x3518], R128 ;  /* 0x0035188001007387 */ /* 0x0007e20000100800 */
[----:B-1----:R-:W-:-:S03]  /*9700*/  IADD3 R130, P2, R125, R6, RZ ;  /* 0x000000067d827210 */ /* 0x002fc60007f5e0ff */
[----:B------:R1:W-:Y:S02]  /*9710*/  STL [R1+0x34e4], R126 ;  /* 0x0034e47e01007387 */ /* 0x0003e40000100800 */
[----:B------:R-:W5:Y:S02]  /*9720*/  LDC R214, c[0x0][0x238] ;  /* 0x00008e00ffd67b82 */ /* 0x000f640000000800 */
[----:B------:R-:W-:Y:S01]  /*9730*/  STL [R1+0x3520], R130 ;  /* 0x0035208201007387 */ /* 0x000fe20000100800 */
[C---:B---3--:R-:W-:Y:S02]  /*9740*/  IMAD.X R128, R129.reuse, 0x1, R4, P3 ;  /* 0x0000000181807824 */ /* 0x048fe400018e0604 */
[----:B------:R-:W-:Y:S01]  /*9750*/  IMAD.X R129, R129, 0x1, R0, P4 ;  /* 0x0000000181817824 */ /* 0x000fe200020e0600 */
[-C--:B-1----:R-:W-:Y:S02]  /*9760*/  IADD3 R126, P3, R125, R5.reuse, RZ ;  /* 0x000000057d7e7210 */ /* 0x082fe40007f7e0ff */
[----:B------:R1:W-:Y:S01]  /*9770*/  STL [R1+0x34ec], R128 ;  /* 0x0034ec8001007387 */ /* 0x0003e20000100800 */
[----:B------:R-:W-:Y:S01]  /*9780*/  SHF.R.S32.HI R125, RZ, 0x1f, R124 ;  /* 0x0000001fff7d7819 */ /* 0x000fe2000001147c */
[----:B------:R-:W3:Y:S02]  /*9790*/  LDC R216, c[0x0][0x238] ;  /* 0x00008e00ffd87b82 */ /* 0x000ee40000000800 */
[----:B------:R0:W-:Y:S04]  /*97a0*/  STL [R1+0x3528], R126 ;  /* 0x0035287e01007387 */ /* 0x0001e80000100800 */
[----:B------:R4:W-:Y:S01]  /*97b0*/  STL [R1+0x34f4], R129 ;  /* 0x0034f48101007387 */ /* 0x0009e20000100800 */
[C---:B-1----:R-:W-:Y:S01]  /*97c0*/  IADD3 R128, P4, R124.reuse, R6, RZ ;  /* 0x000000067c807210 */ /* 0x042fe20007f9e0ff */
[----:B------:R-:W1:Y:S01]  /*97d0*/  LDC R218, c[0x0][0x238] ;  /* 0x00008e00ffda7b82 */ /* 0x000e620000000800 */
[----:B0-----:R-:W-:Y:S01]  /*97e0*/  IMAD.X R126, R133, 0x1, R4, P5 ;  /* 0x00000001857e7824 */ /* 0x001fe200028e0604 */
[----:B------:R-:W-:-:S02]  /*97f0*/  IADD3 R124, P5, R124, R5, RZ ;  /* 0x000000057c7c7210 */ /* 0x000fc40007fbe0ff */
[----:B------:R-:W-:Y:S01]  /*9800*/  STL [R1+0x3530], R128 ;  /* 0x0035308001007387 */ /* 0x000fe20000100800 */
[----:B----4-:R-:W-:-:S03]  /*9810*/  SHF.R.S32.HI R129, RZ, 0x1f, R123 ;  /* 0x0000001fff817819 */ /* 0x010fc6000001147b */
[----:B------:R-:W0:Y:S01]  /*9820*/  LDC R234, c[0x0][0x238] ;  /* 0x00008e00ffea7b82 */ /* 0x000e220000000800 */
[----:B------:R4:W-:Y:S04]  /*9830*/  STL [R1+0x34fc], R126 ;  /* 0x0034fc7e01007387 */ /* 0x0009e80000100800 */
[----:B------:R2:W-:Y:S03]  /*9840*/  STL [R1+0x3538], R124 ;  /* 0x0035387c01007387 */ /* 0x0005e60000100800 */
[----:B------:R-:W0:Y:S01]  /*9850*/  LDC R240, c[0x0][0x238] ;  /* 0x00008e00fff07b82 */ /* 0x000e220000000800 */
[----:B----4-:R-:W-:Y:S01]  /*9860*/  IMAD.X R126, R133, 0x1, R0, P6 ;  /* 0x00000001857e7824 */ /* 0x010fe200030e0600 */
[----:B------:R-:W-:Y:S01]  /*9870*/  IADD3 R128, P6, R123, R6, RZ ;  /* 0x000000067b807210 */ /* 0x000fe20007fde0ff */
[----:B--2---:R-:W-:-:S03]  /*9880*/  IMAD.X R124, R127, 0x1, R4, P0 ;  /* 0x000000017f7c7824 */ /* 0x004fc600000e0604 */
[----:B------:R2:W-:Y:S02]  /*9890*/  STL [R1+0x3504], R126 ;  /* 0x0035047e01007387 */ /* 0x0005e40000100800 */
[----:B------:R-:W4:Y:S02]  /*98a0*/  LDC R133, c[0x0][0x238] ;  /* 0x00008e00ff857b82 */ /* 0x000f240000000800 */
[----:B------:R-:W-:Y:S04]  /*98b0*/  STL [R1+0x3540], R128 ;  /* 0x0035408001007387 */ /* 0x000fe80000100800 */
[----:B------:R5:W-:Y:S02]  /*98c0*/  STL [R1+0x350c], R124 ;  /* 0x00350c7c01007387 */ /* 0x000be40000100800 */
[----:B------:R-:W0:Y:S01]  /*98d0*/  LDC R242, c[0x0][0x238] ;  /* 0x00008e00fff27b82 */ /* 0x000e220000000800 */
[----:B--2---:R-:W-:-:S02]  /*98e0*/  IADD3 R126, P0, R123, R5, RZ ;  /* 0x000000057b7e7210 */ /* 0x004fc40007f1e0ff */
[----:B------:R-:W-:-:S03]  /*98f0*/  SHF.R.S32.HI R123, RZ, 0x1f, R122 ;  /* 0x0000001fff7b7819 */ /* 0x000fc6000001147a */
[----:B------:R2:W-:Y:S02]  /*9900*/  STL [R1+0x3548], R126 ;  /* 0x0035487e01007387 */ /* 0x0005e40000100800 */
[----:B------:R-:W0:Y:S01]  /*9910*/  LDC R244, c[0x0][0x238] ;  /* 0x00008e00fff47b82 */ /* 0x000e220000000800 */
[----:B-----5:R-:W-:Y:S01]  /*9920*/  IMAD.X R124, R127, 0x1, R0, P1 ;  /* 0x000000017f7c7824 */ /* 0x020fe200008e0600 */
[----:B------:R-:W-:-:S04]  /*9930*/  IADD3 R127, P1, R122, R6, RZ ;  /* 0x000000067a7f7210 */ /* 0x000fc80007f3e0ff */
[----:B------:R5:W-:Y:S01]  /*9940*/  STL [R1+0x3514], R124 ;  /* 0x0035147c01007387 */ /* 0x000be20000100800 */
[C---:B--2---:R-:W-:Y:S01]  /*9950*/  IMAD.X R126, R131.reuse, 0x1, R4, P2 ;  /* 0x00000001837e7824 */ /* 0x044fe200010e0604 */
[----:B------:R-:W2:Y:S02]  /*9960*/  LDC R246, c[0x0][0x238] ;  /* 0x00008e00fff67b82 */ /* 0x000ea40000000800 */
[----:B------:R3:W-:Y:S04]  /*9970*/  STL [R1+0x3550], R127 ;  /* 0x0035507f01007387 */ /* 0x0007e80000100800 */
[----:B------:R1:W-:Y:S01]  /*9980*/  STL [R1+0x351c], R126 ;  /* 0x00351c7e01007387 */ /* 0x0003e20000100800 */
[----:B-----5:R-:W-:Y:S01]  /*9990*/  IADD3 R124, P2, R122, R5, RZ ;  /* 0x000000057a7c7210 */ /* 0x020fe20007f5e0ff */
[----:B------:R-:W-:Y:S01]  /*99a0*/  IMAD.X R122, R131, 0x1, R0, P3 ;  /* 0x00000001837a7824 */ /* 0x000fe200018e0600 */
[----:B------:R-:W5:Y:S01]  /*99b0*/  LDC R251, c[0x0][0x238] ;  /* 0x00008e00fffb7b82 */ /* 0x000f620000000800 */
[----:B---3--:R-:W-:-:S02]  /*99c0*/  SHF.R.S32.HI R127, RZ, 0x1f, R121 ;  /* 0x0000001fff7f7819 */ /* 0x008fc40000011479 */
[----:B------:R-:W-:Y:S01]  /*99d0*/  STL [R1+0x3558], R124 ;  /* 0x0035587c01007387 */ /* 0x000fe20000100800 */
[----:B-1----:R-:W-:-:S03]  /*99e0*/  IADD3 R126, P3, R121, R6, RZ ;  /* 0x00000006797e7210 */ /* 0x002fc60007f7e0ff */
[----:B------:R1:W-:Y:S01]  /*99f0*/  STL [R1+0x3524], R122 ;  /* 0x0035247a01007387 */ /* 0x0003e20000100800 */
[----:B------:R-:W3:Y:S03]  /*9a00*/  LDC R131, c[0x0][0x238] ;  /* 0x00008e00ff837b82 */ /* 0x000ee60000000800 */
[----:B------:R4:W-:Y:S05]  /*9a10*/  STL [R1+0x3560], R126 ;  /* 0x0035607e01007387 */ /* 0x0009ea0000100800 */
[----:B------:R-:W5:Y:S01]  /*9a20*/  LDC R128, c[0x0][0x238] ;  /* 0x00008e00ff807b82 */ /* 0x000f620000000800 */
[----:B-1----:R-:W-:Y:S01]  /*9a30*/  IMAD.X R122, R125, 0x1, R4, P4 ;  /* 0x000000017d7a7824 */ /* 0x002fe200020e0604 */
[----:B------:R-:W-:-:S02]  /*9a40*/  IADD3 R124, P4, R121, R5, RZ ;  /* 0x00000005797c7210 */ /* 0x000fc40007f9e0ff */
[----:B------:R-:W-:Y:S02]  /*9a50*/  SHF.R.S32.HI R121, RZ, 0x1f, R120 ;  /* 0x0000001fff797819 */ /* 0x000fe40000011478 */
[----:B------:R1:W-:Y:S02]  /*9a60*/  STL [R1+0x352c], R122 ;  /* 0x00352c7a01007387 */ /* 0x0003e40000100800 */
[----:B----4-:R-:W4:Y:S02]  /*9a70*/  LDC R126, c[0x0][0x238] ;  /* 0x00008e00ff7e7b82 */ /* 0x010f240000000800 */
[----:B------:R0:W-:Y:S01]  /*9a80*/  STL [R1+0x3568], R124 ;  /* 0x0035687c01007387 */ /* 0x0001e20000100800 */
[----:B-1----:R-:W-:Y:S01]  /*9a90*/  IMAD.X R122, R125, 0x1, R0, P5 ;  /* 0x000000017d7a7824 */ /* 0x002fe200028e0600 */
[----:B------:R-:W-:-:S04]  /*9aa0*/  IADD3 R125, P5, R120, R6, RZ ;  /* 0x00000006787d7210 */ /* 0x000fc80007fbe0ff */
[----:B------:R-:W1:Y:S01]  /*9ab0*/  LDC R130, c[0x0][0x238] ;  /* 0x00008e00ff827b82 */ /* 0x000e620000000800 */
[C---:B0-----:R-:W-:Y:S01]  /*9ac0*/  IMAD.X R124, R129.reuse, 0x1, R4, P6 ;  /* 0x00000001817c7824 */ /* 0x041fe200030e0604 */
[----:B------:R0:W-:Y:S04]  /*9ad0*/  STL [R1+0x3534], R122 ;  /* 0x0035347a01007387 */ /* 0x0001e80000100800 */
[----:B------:R2:W-:Y:S02]  /*9ae0*/  STL [R1+0x3570], R125 ;  /* 0x0035707d01007387 */ /* 0x0005e40000100800 */
[----:B------:R-:W1:Y:S02]  /*9af0*/  LDC R132, c[0x0][0x238] ;  /* 0x00008e00ff847b82 */ /* 0x000e640000000800 */
[----:B------:R3:W-:Y:S01]  /*9b00*/  STL [R1+0x353c], R124 ;  /* 0x00353c7c01007387 */ /* 0x0007e20000100800 */
[----:B0-----:R-:W-:Y:S01]  /*9b10*/  IADD3 R122, P6, R120, R5, RZ ;  /* 0x00000005787a7210 */ /* 0x001fe20007fde0ff */
[----:B------:R-:W-:-:S04]  /*9b20*/  IMAD.X R120, R129, 0x1, R0, P0 ;  /* 0x0000000181787824 */ /* 0x000fc800000e0600 */
[----:B------:R-:W0:Y:S01]  /*9b30*/  LDC R129, c[0x0][0x238] ;  /* 0x00008e00ff817b82 */ /* 0x000e220000000800 */
[----:B--2---:R-:W-:Y:S01]  /*9b40*/  SHF.R.S32.HI R125, RZ, 0x1f, R119 ;  /* 0x0000001fff7d7819 */ /* 0x004fe20000011477 */
[----:B------:R2:W-:Y:S01]  /*9b50*/  STL [R1+0x3578], R122 ;  /* 0x0035787a01007387 */ /* 0x0005e20000100800 */
[----:B---3--:R-:W-:-:S03]  /*9b60*/  IADD3 R124, P0, R119, R6, RZ ;  /* 0x00000006777c7210 */ /* 0x008fc60007f1e0ff */
[----:B------:R3:W-:Y:S02]  /*9b70*/  STL [R1+0x3544], R120 ;  /* 0x0035447801007387 */ /* 0x0007e40000100800 */
[----:B------:R-:W1:Y:S02]  /*9b80*/  LDC R134, c[0x0][0x238] ;  /* 0x00008e00ff867b82 */ /* 0x000e640000000800 */
[----:B------:R-:W-:Y:S01]  /*9b90*/  STL [R1+0x3580], R124 ;  /* 0x0035807c01007387 */ /* 0x000fe20000100800 */
[C---:B--2---:R-:W-:Y:S02]  /*9ba0*/  IMAD.X R122, R123.reuse, 0x1, R4, P1 ;  /* 0x000000017b7a7824 */ /* 0x044fe400008e0604 */
[----:B------:R-:W-:Y:S01]  /*9bb0*/  IMAD.X R123, R123, 0x1, R0, P2 ;  /* 0x000000017b7b7824 */ /* 0x000fe200010e0600 */
[-C--:B---3--:R-:W-:Y:S02]  /*9bc0*/  IADD3 R120, P1, R119, R5.reuse, RZ ;  /* 0x0000000577787210 */ /* 0x088fe40007f3e0ff */
[----:B------:R2:W-:Y:S01]  /*9bd0*/  STL [R1+0x354c], R122 ;  /* 0x00354c7a01007387 */ /* 0x0005e20000100800 */
[----:B------:R-:W-:Y:S01]  /*9be0*/  SHF.R.S32.HI R119, RZ, 0x1f, R118 ;  /* 0x0000001fff777819 */ /* 0x000fe20000011476 */
[----:B------:R-:W3:Y:S02]  /*9bf0*/  LDC R135, c[0x0][0x238] ;  /* 0x00008e00ff877b82 */ /* 0x000ee40000000800 */
[----:B------:R5:W-:Y:S04]  /*9c00*/  STL [R1+0x3588], R120 ;  /* 0x0035887801007387 */ /* 0x000be80000100800 */
[----:B------:R4:W-:Y:S01]  /*9c10*/  STL [R1+0x3554], R123 ;  /* 0x0035547b01007387 */ /* 0x0009e20000100800 */
[C---:B--2---:R-:W-:Y:S01]  /*9c20*/  IADD3 R122, P2, R118.reuse, R6, RZ ;  /* 0x00000006767a7210 */ /* 0x044fe20007f5e0ff */
[----:B------:R-:W2:Y:S01]  /*9c30*/  LDC R124, c[0x0][0x238] ;  /* 0x00008e00ff7c7b82 */ /* 0x000ea20000000800 */
[----:B-----5:R-:W-:Y:S01]  /*9c40*/  IMAD.X R120, R127, 0x1, R4, P3 ;  /* 0x000000017f787824 */ /* 0x020fe200018e0604 */
[----:B------:R-:W-:-:S02]  /*9c50*/  IADD3 R118, P3, R118, R5, RZ ;  /* 0x0000000576767210 */ /* 0x000fc40007f7e0ff */
[----:B------:R-:W-:Y:S01]  /*9c60*/  STL [R1+0x3590], R122 ;  /* 0x0035907a01007387 */ /* 0x000fe20000100800 */
[----:B----4-:R-:W-:-:S03]  /*9c70*/  SHF.R.S32.HI R123, RZ, 0x1f, R117 ;  /* 0x0000001fff7b7819 */ /* 0x010fc60000011475 */
[----:B------:R-:W4:Y:S01]  /*9c80*/  LDC R137, c[0x0][0x238] ;  /* 0x00008e00ff897b82 */ /* 0x000f220000000800 */
[----:B------:R5:W-:Y:S04]  /*9c90*/  STL [R1+0x355c], R120 ;  /* 0x00355c7801007387 */ /* 0x000be80000100800 */
[----:B------:R0:W-:Y:S03]  /*9ca0*/  STL [R1+0x3598], R118 ;  /* 0x0035987601007387 */ /* 0x0001e60000100800 */
[----:B------:R-:W4:Y:S01]  /*9cb0*/  LDC R139, c[0x0][0x238] ;  /* 0x00008e00ff8b7b82 */ /* 0x000f220000000800 */
[----:B-----5:R-:W-:Y:S01]  /*9cc0*/  IMAD.X R120, R127, 0x1, R0, P4 ;  /* 0x000000017f787824 */ /* 0x020fe200020e0600 */
[----:B------:R-:W-:Y:S01]  /*9cd0*/  IADD3 R122, P4, R117, R6, RZ ;  /* 0x00000006757a7210 */ /* 0x000fe20007f9e0ff */
[----:B0-----:R-:W-:-:S03]  /*9ce0*/  IMAD.X R118, R121, 0x1, R4, P5 ;  /* 0x0000000179767824 */ /* 0x001fc600028e0604 */
[----:B------:R0:W-:Y:S02]  /*9cf0*/  STL [R1+0x3564], R120 ;  /* 0x0035647801007387 */ /* 0x0001e40000100800 */
[----:B------:R-:W5:Y:S02]  /*9d00*/  LDC R127, c[0x0][0x238] ;  /* 0x00008e00ff7f7b82 */ /* 0x000f640000000800 */
[----:B------:R1:W-:Y:S04]  /*9d10*/  STL [R1+0x35a0], R122 ;  /* 0x0035a07a01007387 */ /* 0x0003e80000100800 */
[----:B------:R3:W-:Y:S02]  /*9d20*/  STL [R1+0x356c], R118 ;  /* 0x00356c7601007387 */ /* 0x0007e40000100800 */
[----:B------:R-:W4:Y:S01]  /*9d30*/  LDC R141, c[0x0][0x238] ;  /* 0x00008e00ff8d7b82 */ /* 0x000f220000000800 */
[----:B0-----:R-:W-:-:S02]  /*9d40*/  IADD3 R120, P5, R117, R5, RZ ;  /* 0x0000000575787210 */ /* 0x001fc40007fbe0ff */
[----:B------:R-:W-:-:S03]  /*9d50*/  SHF.R.S32.HI R117, RZ, 0x1f, R116 ;  /* 0x0000001fff757819 */ /* 0x000fc60000011474 */
[----:B------:R0:W-:Y:S02]  /*9d60*/  STL [R1+0x35a8], R120 ;  /* 0x0035a87801007387 */ /* 0x0001e40000100800 */
[----:B-1----:R-:W1:Y:S01]  /*9d70*/  LDC R122, c[0x0][0x238] ;  /* 0x00008e00ff7a7b82 */ /* 0x002e620000000800 */
[----:B---3--:R-:W-:Y:S01]  /*9d80*/  IMAD.X R118, R121, 0x1, R0, P6 ;  /* 0x0000000179767824 */ /* 0x008fe200030e0600 */
[----:B------:R-:W-:-:S04]  /*9d90*/  IADD3 R121, P6, R116, R6, RZ ;  /* 0x0000000674797210 */ /* 0x000fc80007fde0ff */
[----:B------:R3:W-:Y:S01]  /*9da0*/  STL [R1+0x3574], R118 ;  /* 0x0035747601007387 */ /* 0x0007e20000100800 */
[C---:B0-----:R-:W-:Y:S01]  /*9db0*/  IMAD.X R120, R125.reuse, 0x1, R4, P0 ;  /* 0x000000017d787824 */ /* 0x041fe200000e0604 */
[----:B------:R-:W0:Y:S02]  /*9dc0*/  LDC R143, c[0x0][0x238] ;  /* 0x00008e00ff8f7b82 */ /* 0x000e240000000800 */
[----:B------:R2:W-:Y:S04]  /*9dd0*/  STL [R1+0x35b0], R121 ;  /* 0x0035b07901007387 */ /* 0x0005e80000100800 */
[----:B------:R2:W-:Y:S01]  /*9de0*/  STL [R1+0x357c], R120 ;  /* 0x00357c7801007387 */ /* 0x0005e20000100800 */
[----:B---3--:R-:W-:Y:S01]  /*9df0*/  IADD3 R118, P0, R116, R5, RZ ;  /* 0x0000000574767210 */ /* 0x008fe20007f1e0ff */
[----:B------:R-:W-:Y:S01]  /*9e00*/  IMAD.X R116, R125, 0x1, R0, P1 ;  /* 0x000000017d747824 */ /* 0x000fe200008e0600 */
[----:B------:R-:W3:Y:S01]  /*9e10*/  LDC R144, c[0x0][0x238] ;  /* 0x00008e00ff907b82 */ /* 0x000ee20000000800 */
[----:B--2---:R-:W-:-:S02]  /*9e20*/  SHF.R.S32.HI R121, RZ, 0x1f, R115 ;  /* 0x0000001fff797819 */ /* 0x004fc40000011473 */
[----:B------:R-:W-:Y:S01]  /*9e30*/  STL [R1+0x35b8], R118 ;  /* 0x0035b87601007387 */ /* 0x000fe20000100800 */
[----:B------:R-:W-:-:S03]  /*9e40*/  IADD3 R120, P1, R115, R6, RZ ;  /* 0x0000000673787210 */ /* 0x000fc60007f3e0ff */
[----:B------:R2:W-:Y:S01]  /*9e50*/  STL [R1+0x3584], R116 ;  /* 0x0035847401007387 */ /* 0x0005e20000100800 */
[----:B------:R-:W4:Y:S03]  /*9e60*/  LDC R125, c[0x0][0x238] ;  /* 0x00008e00ff7d7b82 */ /* 0x000f260000000800 */
[----:B------:R5:W-:Y:S05]  /*9e70*/  STL [R1+0x35c0], R120 ;  /* 0x0035c07801007387 */ /* 0x000bea0000100800 */
[----:B------:R-:W3:Y:S01]  /*9e80*/  LDC R146, c[0x0][0x238] ;  /* 0x00008e00ff927b82 */ /* 0x000ee20000000800 */
[----:B--2---:R-:W-:Y:S01]  /*9e90*/  IMAD.X R116, R119, 0x1, R4, P2 ;  /* 0x0000000177747824 */ /* 0x004fe200010e0604 */
[----:B------:R-:W-:-:S02]  /*9ea0*/  IADD3 R118, P2, R115, R5, RZ ;  /* 0x0000000573767210 */ /* 0x000fc40007f5e0ff */
[----:B------:R-:W-:Y:S02]  /*9eb0*/  SHF.R.S32.HI R115, RZ, 0x1f, R114 ;  /* 0x0000001fff737819 */ /* 0x000fe40000011472 */
[----:B------:R2:W-:Y:S02]  /*9ec0*/  STL [R1+0x358c], R116 ;  /* 0x00358c7401007387 */ /* 0x0005e40000100800 */
[----:B-----5:R-:W5:Y:S02]  /*9ed0*/  LDC R120, c[0x0][0x238] ;  /* 0x00008e00ff787b82 */ /* 0x020f640000000800 */
[----:B------:R1:W-:Y:S01]  /*9ee0*/  STL [R1+0x35c8], R118 ;  /* 0x0035c87601007387 */ /* 0x0003e20000100800 */
[----:B--2---:R-:W-:Y:S01]  /*9ef0*/  IMAD.X R116, R119, 0x1, R0, P3 ;  /* 0x0000000177747824 */ /* 0x004fe200018e0600 */
[----:B------:R-:W-:-:S04]  /*9f00*/  IADD3 R119, P3, R114, R6, RZ ;  /* 0x0000000672777210 */ /* 0x000fc80007f7e0ff */
[----:B------:R-:W2:Y:S01]  /*9f10*/  LDC R148, c[0x0][0x238] ;  /* 0x00008e00ff947b82 */ /* 0x000ea20000000800 */
[C---:B-1----:R-:W-:Y:S01]  /*9f20*/  IMAD.X R118, R123.reuse, 0x1, R4, P4 ;  /* 0x000000017b767824 */ /* 0x042fe200020e0604 */
[----:B------:R1:W-:Y:S04]  /*9f30*/  STL [R1+0x3594], R116 ;  /* 0x0035947401007387 */ /* 0x0003e80000100800 */
[----:B------:R0:W-:Y:S02]  /*9f40*/  STL [R1+0x35d0], R119 ;  /* 0x0035d07701007387 */ /* 0x0001e40000100800 */
[----:B------:R-:W2:Y:S02]  /*9f50*/  LDC R150, c[0x0][0x238] ;  /* 0x00008e00ff967b82 */ /* 0x000ea40000000800 */
[----:B------:R4:W-:Y:S01]  /*9f60*/  STL [R1+0x359c], R118 ;  /* 0x00359c7601007387 */ /* 0x0009e20000100800 */
[----:B-1----:R-:W-:Y:S01]  /*9f70*/  IADD3 R116, P4, R114, R5, RZ ;  /* 0x0000000572747210 */ /* 0x002fe20007f9e0ff */
[----:B------:R-:W-:-:S04]  /*9f80*/  IMAD.X R114, R123, 0x1, R0, P5 ;  /* 0x000000017b727824 */ /* 0x000fc800028e0600 */
[----:B------:R-:W1:Y:S01]  /*9f90*/  LDC R123, c[0x0][0x238] ;  /* 0x00008e00ff7b7b82 */ /* 0x000e620000000800 */
[----:B0-----:R-:W-:Y:S01]  /*9fa0*/  SHF.R.S32.HI R119, RZ, 0x1f, R113 ;  /* 0x0000001fff777819 */ /* 0x001fe20000011471 */
[----:B------:R0:W-:Y:S01]  /*9fb0*/  STL [R1+0x35d8], R116 ;  /* 0x0035d87401007387 */ /* 0x0001e20000100800 */
[----:B----4-:R-:W-:-:S03]  /*9fc0*/  IADD3 R118, P5, R113, R6, RZ ;  /* 0x0000000671767210 */ /* 0x010fc60007fbe0ff */
[----:B------:R4:W-:Y:S02]  /*9fd0*/  STL [R1+0x35a4], R114 ;  /* 0x0035a47201007387 */ /* 0x0009e40000100800 */
[----:B------:R-:W2:Y:S02]  /*9fe0*/  LDC R158, c[0x0][0x238] ;  /* 0x00008e00ff9e7b82 */ /* 0x000ea40000000800 */
[----:B------:R-:W-:Y:S01]  /*9ff0*/  STL [R1+0x35e0], R118 ;  /* 0x0035e07601007387 */ /* 0x000fe20000100800 */
[C---:B0-----:R-:W-:Y:S02]  /*a000*/  IMAD.X R116, R117.reuse, 0x1, R4, P6 ;  /* 0x0000000175747824 */ /* 0x041fe400030e0604 */
[----:B------:R-:W-:Y:S01]  /*a010*/  IMAD.X R117, R117, 0x1, R0, P0 ;  /* 0x0000000175757824 */ /* 0x000fe200000e0600 */
[-C--:B----4-:R-:W-:Y:S02]  /*a020*/  IADD3 R114, P6, R113, R5.reuse, RZ ;  /* 0x0000000571727210 */ /* 0x090fe40007fde0ff */
[----:B------:R0:W-:Y:S01]  /*a030*/  STL [R1+0x35ac], R116 ;  /* 0x0035ac7401007387 */ /* 0x0001e20000100800 */
[----:B------:R-:W-:Y:S01]  /*a040*/  SHF.R.S32.HI R113, RZ, 0x1f, R112 ;  /* 0x0000001fff717819 */ /* 0x000fe20000011470 */
[----:B------:R-:W4:Y:S02]  /*a050*/  LDC R159, c[0x0][0x238] ;  /* 0x00008e00ff9f7b82 */ /* 0x000f240000000800 */
[----:B------:R3:W-:Y:S04]  /*a060*/  STL [R1+0x35e8], R114 ;  /* 0x0035e87201007387 */ /* 0x0007e80000100800 */
[----:B------:R5:W-:Y:S01]  /*a070*/  STL [R1+0x35b4], R117 ;  /* 0x0035b47501007387 */ /* 0x000be20000100800 */
[C---:B0-----:R-:W-:Y:S01]  /*a080*/  IADD3 R116, P0, R112.reuse, R6, RZ ;  /* 0x0000000670747210 */ /* 0x041fe20007f1e0ff */
[----:B------:R-:W0:Y:S01]  /*a090*/  LDC R118, c[0x0][0x238] ;  /* 0x00008e00ff767b82 */ /* 0x000e220000000800 */
[----:B---3--:R-:W-:Y:S01]  /*a0a0*/  IMAD.X R114, R121, 0x1, R4, P1 ;  /* 0x0000000179727824 */ /* 0x008fe200008e0604 */
[----:B------:R-:W-:-:S02]  /*a0b0*/  IADD3 R112, P1, R112, R5, RZ ;  /* 0x0000000570707210 */ /* 0x000fc40007f3e0ff */
[----:B------:R-:W-:Y:S01]  /*a0c0*/  STL [R1+0x35f0], R116 ;  /* 0x0035f07401007387 */ /* 0x000fe20000100800 */
[----:B-----5:R-:W-:-:S03]  /*a0d0*/  SHF.R.S32.HI R117, RZ, 0x1f, R111 ;  /* 0x0000001fff757819 */ /* 0x020fc6000001146f */
[----:B------:R-:W3:Y:S01]  /*a0e0*/  LDC R161, c[0x0][0x238] ;  /* 0x00008e00ffa17b82 */ /* 0x000ee20000000800 */
[----:B------:R5:W-:Y:S04]  /*a0f0*/  STL [R1+0x35bc], R114 ;  /* 0x0035bc7201007387 */ /* 0x000be80000100800 */
[----:B------:R1:W-:Y:S03]  /*a100*/  STL [R1+0x35f8], R112 ;  /* 0x0035f87001007387 */ /* 0x0003e60000100800 */
[----:B------:R-:W2:Y:S01]  /*a110*/  LDC R163, c[0x0][0x238] ;  /* 0x00008e00ffa37b82 */ /* 0x000ea20000000800 */
[----:B-----5:R-:W-:Y:S01]  /*a120*/  IMAD.X R114, R121, 0x1, R0, P2 ;  /* 0x0000000179727824 */ /* 0x020fe200010e0600 */
[----:B------:R-:W-:Y:S01]  /*a130*/  IADD3 R116, P2, R111, R6, RZ ;  /* 0x000000066f747210 */ /* 0x000fe20007f5e0ff */
[----:B-1----:R-:W-:-:S03]  /*a140*/  IMAD.X R112, R115, 0x1, R4, P3 ;  /* 0x0000000173707824 */ /* 0x002fc600018e0604 */
[----:B------:R1:W-:Y:S02]  /*a150*/  STL [R1+0x35c4], R114 ;  /* 0x0035c47201007387 */ /* 0x0003e40000100800 */
[----:B------:R-:W5:Y:S02]  /*a160*/  LDC R121, c[0x0][0x238] ;  /* 0x00008e00ff797b82 */ /* 0x000f640000000800 */
[----:B------:R4:W-:Y:S04]  /*a170*/  STL [R1+0x3600], R116 ;  /* 0x0036007401007387 */ /* 0x0009e80000100800 */
[----:B------:R4:W-:Y:S02]  /*a180*/  STL [R1+0x35cc], R112 ;  /* 0x0035cc7001007387 */ /* 0x0009e40000100800 */
[----:B------:R-:W0:Y:S01]  /*a190*/  LDC R165, c[0x0][0x238] ;  /* 0x00008e00ffa57b82 */ /* 0x000e220000000800 */
[----:B-1----:R-:W-:-:S02]  /*a1a0*/  IADD3 R114, P3, R111, R5, RZ ;  /* 0x000000056f727210 */ /* 0x002fc40007f7e0ff */
[----:B------:R-:W-:-:S03]  /*a1b0*/  SHF.R.S32.HI R111, RZ, 0x1f, R110 ;  /* 0x0000001fff6f7819 */ /* 0x000fc6000001146e */
[----:B------:R1:W-:Y:S02]  /*a1c0*/  STL [R1+0x3608], R114 ;  /* 0x0036087201007387 */ /* 0x0003e40000100800 */
[----:B----4-:R-:W4:Y:S01]  /*a1d0*/  LDC R116, c[0x0][0x238] ;  /* 0x00008e00ff747b82 */ /* 0x010f220000000800 */
[----:B------:R-:W-:Y:S01]  /*a1e0*/  IMAD.X R112, R115, 0x1, R0, P4 ;  /* 0x0000000173707824 */ /* 0x000fe200020e0600 */
[----:B------:R-:W-:-:S04]  /*a1f0*/  IADD3 R115, P4, R110, R6, RZ ;  /* 0x000000066e737210 */ /* 0x000fc80007f9e0ff */
[----:B------:R3:W-:Y:S01]  /*a200*/  STL [R1+0x35d4], R112 ;  /* 0x0035d47001007387 */ /* 0x0007e20000100800 */
[C---:B-1----:R-:W-:Y:S01]  /*a210*/  IMAD.X R114, R119.reuse, 0x1, R4, P5 ;  /* 0x0000000177727824 */ /* 0x042fe200028e0604 */
[----:B------:R-:W1:Y:S02]  /*a220*/  LDC R167, c[0x0][0x238] ;  /* 0x00008e00ffa77b82 */ /* 0x000e640000000800 */
[----:B------:R2:W-:Y:S04]  /*a230*/  STL [R1+0x3610], R115 ;  /* 0x0036107301007387 */ /* 0x0005e80000100800 */
[----:B------:R2:W-:Y:S01]  /*a240*/  STL [R1+0x35dc], R114 ;  /* 0x0035dc7201007387 */ /* 0x0005e20000100800 */
[-C--:B---3--:R-:W-:Y:S01]  /*a250*/  IADD3 R112, P5, R110, R5.reuse, RZ ;  /* 0x000000056e707210 */ /* 0x088fe20007fbe0ff */
[----:B------:R-:W-:Y:S01]  /*a260*/  IMAD.X R110, R119, 0x1, R0, P6 ;  /* 0x00000001776e7824 */ /* 0x000fe200030e0600 */
[----:B------:R-:W-:Y:S01]  /*a270*/  SHF.R.S32.HI R119, RZ, 0x1f, R108 ;  /* 0x0000001fff777819 */ /* 0x000fe2000001146c */
[----:B------:R-:W3:Y:S01]  /*a280*/  LDC R168, c[0x0][0x238] ;  /* 0x00008e00ffa87b82 */ /* 0x000ee20000000800 */
[----:B--2---:R-:W-:Y:S01]  /*a290*/  SHF.R.S32.HI R115, RZ, 0x1f, R109 ;  /* 0x0000001fff737819 */ /* 0x004fe2000001146d */
[----:B------:R2:W-:Y:S04]  /*a2a0*/  STL [R1+0x3618], R112 ;  /* 0x0036187001007387 */ /* 0x0005e80000100800 */
[----:B------:R5:W-:Y:S02]  /*a2b0*/  STL [R1+0x35e4], R110 ;  /* 0x0035e46e01007387 */ /* 0x000be40000100800 */
[----:B------:R-:W4:Y:S01]  /*a2c0*/  LDC R114, c[0x0][0x238] ;  /* 0x00008e00ff727b82 */ /* 0x000f220000000800 */
[----:B--2---:R-:W-:Y:S01]  /*a2d0*/  IADD3 R112, P6, R109, R6, RZ ;  /* 0x000000066d707210 */ /* 0x004fe20007fde0ff */
[----:B-----5:R-:W-:Y:S01]  /*a2e0*/  IMAD.X R110, R113, 0x1, R4, P0 ;  /* 0x00000001716e7824 */ /* 0x020fe200000e0604 */
[----:B------:R-:W-:-:S03]  /*a2f0*/  IADD3 R109, P0, R109, R5, RZ ;  /* 0x000000056d6d7210 */ /* 0x000fc60007f1e0ff */
[----:B------:R2:W-:Y:S02]  /*a300*/  STL [R1+0x3620], R112 ;  /* 0x0036207001007387 */ /* 0x0005e40000100800 */
[----:B------:R-:W5:Y:S02]  /*a310*/  LDC R170, c[0x0][0x238] ;  /* 0x00008e00ffaa7b82 */ /* 0x000f640000000800 */
[----:B------:R0:W-:Y:S04]  /*a320*/  STL [R1+0x35ec], R110 ;  /* 0x0035ec6e01007387 */ /* 0x0001e80000100800 */
[----:B------:R1:W-:Y:S02]  /*a330*/  STL [R1+0x3628], R109 ;  /* 0x0036286d01007387 */ /* 0x0003e40000100800 */
[----:B------:R-:W4:Y:S01]  /*a340*/  LDC R172, c[0x0][0x238] ;  /* 0x00008e00ffac7b82 */ /* 0x000f220000000800 */
[----:B--2---:R-:W-:-:S02]  /*a350*/  IMAD.X R112, R117, 0x1, R4, P2 ;  /* 0x0000000175707824 */ /* 0x004fc400010e0604 */
[----:B0-----:R-:W-:Y:S02]  /*a360*/  IMAD.X R110, R113, 0x1, R0, P1 ;  /* 0x00000001716e7824 */ /* 0x001fe400008e0600 */
[----:B------:R-:W-:-:S03]  /*a370*/  IMAD.MOV.U32 R113, RZ, RZ, R157 ;  /* 0x000000ffff717224 */ /* 0x000fc600078e009d */
[----:B------:R-:W0:Y:S01]  /*a380*/  LDC R174, c[0x0][0x238] ;  /* 0x00008e00ffae7b82 */ /* 0x000e220000000800 */
[C---:B-1----:R-:W-:Y:S01]  /*a390*/  IADD3 R109, P1, R108.reuse, R6, RZ ;  /* 0x000000066c6d7210 */ /* 0x042fe20007f3e0ff */
[----:B------:R1:W-:Y:S04]  /*a3a0*/  STL [R1+0x35f4], R110 ;  /* 0x0035f46e01007387 */ /* 0x0003e80000100800 */
[----:B------:R2:W-:Y:S02]  /*a3b0*/  STL [R1+0x3630], R109 ;  /* 0x0036306d01007387 */ /* 0x0005e40000100800 */
[----:B------:R-:W0:Y:S02]  /*a3c0*/  LDC R176, c[0x0][0x238] ;  /* 0x00008e00ffb07b82 */ /* 0x000e240000000800 */
[----:B------:R3:W-:Y:S01]  /*a3d0*/  STL [R1+0x35fc], R112 ;  /* 0x0035fc7001007387 */ /* 0x0007e20000100800 */
[----:B-1----:R-:W-:Y:S01]  /*a3e0*/  IADD3 R110, P2, R108, R5, RZ ;  /* 0x000000056c6e7210 */ /* 0x002fe20007f5e0ff */
[----:B------:R-:W-:Y:S01]  /*a3f0*/  IMAD.X R108, R117, 0x1, R0, P3 ;  /* 0x00000001756c7824 */ /* 0x000fe200018e0600 */
[----:B------:R-:W1:Y:S01]  /*a400*/  S2R R157, SR_TID.X ;  /* 0x00000000009d7919 */ /* 0x000e620000002100 */
[----:B--2---:R-:W-:-:S02]  /*a410*/  SHF.R.S32.HI R109, RZ, 0x1f, R107 ;  /* 0x0000001fff6d7819 */ /* 0x004fc4000001146b */
[----:B------:R-:W2:Y:S01]  /*a420*/  LDC R117, c[0x0][0x238] ;  /* 0x00008e00ff757b82 */ /* 0x000ea20000000800 */
[----:B------:R5:W-:Y:S01]  /*a430*/  STL [R1+0x3638], R110 ;  /* 0x0036386e01007387 */ /* 0x000be20000100800 */
[----:B---3--:R-:W-:-:S03]  /*a440*/  IADD3 R112, P3, R107, R6, RZ ;  /* 0x000000066b707210 */ /* 0x008fc60007f7e0ff */
[----:B------:R3:W-:Y:S03]  /*a450*/  STL [R1+0x3604], R108 ;  /* 0x0036046c01007387 */ /* 0x0007e60000100800 */
[----:B------:R-:W2:Y:S01]  /*a460*/  LDC R177, c[0x0][0x238] ;  /* 0x00008e00ffb17b82 */ /* 0x000ea20000000800 */
[----:B------:R-:W-:Y:S01]  /*a470*/  STL [R1+0x3640], R112 ;  /* 0x0036407001007387 */ /* 0x000fe20000100800 */
[----:B-----5:R-:W-:Y:S01]  /*a480*/  IMAD.X R110, R111, 0x1, R4, P4 ;  /* 0x000000016f6e7824 */ /* 0x020fe200020e0604 */
[----:B---3--:R-:W-:-:S04]  /*a490*/  IADD3 R108, P4, R107, R5, RZ ;  /* 0x000000056b6c7210 */ /* 0x008fc80007f9e0ff */
[----:B------:R3:W-:Y:S01]  /*a4a0*/  STL [R1+0x360c], R110 ;  /* 0x00360c6e01007387 */ /* 0x0007e20000100800 */
[----:B------:R-:W-:Y:S01]  /*a4b0*/  SHF.R.S32.HI R107, RZ, 0x1f, R106 ;  /* 0x0000001fff6b7819 */ /* 0x000fe2000001146a */
[----:B------:R-:W5:Y:S02]  /*a4c0*/  LDC R179, c[0x0][0x238] ;  /* 0x00008e00ffb37b82 */ /* 0x000f640000000800 */
[----:B------:R4:W-:Y:S01]  /*a4d0*/  STL [R1+0x3648], R108 ;  /* 0x0036486c01007387 */ /* 0x0009e20000100800 */
[----:B---3--:R-:W-:Y:S01]  /*a4e0*/  IMAD.X R110, R111, 0x1, R0, P5 ;  /* 0x000000016f6e7824 */ /* 0x008fe200028e0600 */
[----:B------:R-:W-:-:S04]  /*a4f0*/  IADD3 R111, P5, R106, R6, RZ ;  /* 0x000000066a6f7210 */ /* 0x000fc80007fbe0ff */
[----:B------:R-:W3:Y:S01]  /*a500*/  LDC R112, c[0x0][0x238] ;  /* 0x00008e00ff707b82 */ /* 0x000ee20000000800 */
[----:B-1----:R-:W-:Y:S01]  /*a510*/  LOP3.LUT R157, R157, 0x7f, RZ, 0xc0, !PT ;  /* 0x0000007f9d9d7812 */ /* 0x002fe200078ec0ff */
[----:B----4-:R-:W-:Y:S01]  /*a520*/  IMAD.X R108, R115, 0x1, R4, P6 ;  /* 0x00000001736c7824 */ /* 0x010fe200030e0604 */
[----:B------:R1:W-:Y:S04]  /*a530*/  STL [R1+0x3614], R110 ;  /* 0x0036146e01007387 */ /* 0x0003e80000100800 */
[----:B------:R-:W-:Y:S01]  /*a540*/  STL [R1+0x3650], R111 ;  /* 0x0036506f01007387 */ /* 0x000fe20000100800 */
[----:B------:R-:W4:Y:S03]  /*a550*/  LDC R181, c[0x0][0x238] ;  /* 0x00008e00ffb57b82 */ /* 0x000f260000000800 */
[----:B------:R0:W-:Y:S01]  /*a560*/  STL [R1+0x361c], R108 ;  /* 0x00361c6c01007387 */ /* 0x0001e20000100800 */
[----:B-1----:R-:W-:-:S02]  /*a570*/  IADD3 R110, P6, R106, R5, RZ ;  /* 0x000000056a6e7210 */ /* 0x002fc40007fde0ff */
[----:B------:R-:W-:Y:S02]  /*a580*/  SHF.R.S32.HI R106, RZ, 0x1f, R103 ;  /* 0x0000001fff6a7819 */ /* 0x000fe40000011467 */
[----:B------:R-:W1:Y:S01]  /*a590*/  LDC R183, c[0x0][0x238] ;  /* 0x00008e00ffb77b82 */ /* 0x000e620000000800 */
[----:B------:R2:W-:Y:S01]  /*a5a0*/  STL [R1+0x3658], R110 ;  /* 0x0036586e01007387 */ /* 0x0005e20000100800 */
[----:B0-----:R-:W-:Y:S01]  /*a5b0*/  IMAD.X R108, R115, 0x1, R0, P0 ;  /* 0x00000001736c7824 */ /* 0x001fe200000e0600 */
[----:B------:R-:W-:-:S05]  /*a5c0*/  IADD3 R111, P0, R103, R6, RZ ;  /* 0x00000006676f7210 */ /* 0x000fca0007f1e0ff */
[----:B------:R-:W0:Y:S01]  /*a5d0*/  LDC R184, c[0x0][0x238] ;  /* 0x00008e00ffb87b82 */ /* 0x000e220000000800 */
[----:B------:R5:W-:Y:S01]  /*a5e0*/  STL [R1+0x3624], R108 ;  /* 0x0036246c01007387 */ /* 0x000be20000100800 */
[----:B--2---:R-:W-:-:S03]  /*a5f0*/  IMAD.X R110, R119, 0x1, R4, P1 ;  /* 0x00000001776e7824 */ /* 0x004fc600008e0604 */
[----:B------:R-:W-:Y:S03]  /*a600*/  STL [R1+0x3660], R111 ;  /* 0x0036606f01007387 */ /* 0x000fe60000100800 */
[----:B------:R-:W2:Y:S01]  /*a610*/  LDC R186, c[0x0][0x238] ;  /* 0x00008e00ffba7b82 */ /* 0x000ea20000000800 */
[----:B------:R3:W-:Y:S01]  /*a620*/  STL [R1+0x362c], R110 ;  /* 0x00362c6e01007387 */ /* 0x0007e20000100800 */
[----:B-----5:R-:W-:Y:S02]  /*a630*/  IADD3 R108, P1, R103, R5, RZ ;  /* 0x00000005676c7210 */ /* 0x020fe40007f3e0ff */
[----:B------:R-:W-:-:S04]  /*a640*/  SHF.R.S32.HI R103, RZ, 0x1f, R102 ;  /* 0x0000001fff677819 */ /* 0x000fc80000011466 */
[----:B------:R-:W5:Y:S01]  /*a650*/  LDC R188, c[0x0][0x238] ;  /* 0x00008e00ffbc7b82 */ /* 0x000f620000000800 */
[----:B------:R4:W-:Y:S01]  /*a660*/  STL [R1+0x3668], R108 ;  /* 0x0036686c01007387 */ /* 0x0009e20000100800 */
[----:B---3--:R-:W-:Y:S01]  /*a670*/  IMAD.X R110, R119, 0x1, R0, P2 ;  /* 0x00000001776e7824 */ /* 0x008fe200010e0600 */
[----:B------:R-:W-:-:S05]  /*a680*/  IADD3 R111, P2, R102, R6, RZ ;  /* 0x00000006666f7210 */ /* 0x000fca0007f5e0ff */
[----:B------:R-:W3:Y:S01]  /*a690*/  LDC R119, c[0x0][0x238] ;  /* 0x00008e00ff777b82 */ /* 0x000ee20000000800 */
[----:B------:R1:W-:Y:S01]  /*a6a0*/  STL [R1+0x3634], R110 ;  /* 0x0036346e01007387 */ /* 0x0003e20000100800 */
[----:B----4-:R-:W-:-:S03]  /*a6b0*/  IMAD.X R108, R109, 0x1, R4, P3 ;  /* 0x000000016d6c7824 */ /* 0x010fc600018e0604 */
[----:B------:R-:W-:Y:S03]  /*a6c0*/  STL [R1+0x3670], R111 ;  /* 0x0036706f01007387 */ /* 0x000fe60000100800 */
[----:B------:R-:W4:Y:S01]  /*a6d0*/  LDC R190, c[0x0][0x238] ;  /* 0x00008e00ffbe7b82 */ /* 0x000f220000000800 */
[----:B------:R0:W-:Y:S01]  /*a6e0*/  STL [R1+0x363c], R108 ;  /* 0x00363c6c01007387 */ /* 0x0001e20000100800 */
[----:B-1----:R-:W-:Y:S02]  /*a6f0*/  IADD3 R110, P3, R102, R5, RZ ;  /* 0x00000005666e7210 */ /* 0x002fe40007f7e0ff */
[----:B------:R-:W-:-:S03]  /*a700*/  SHF.R.S32.HI R102, RZ, 0x1f, R99 ;  /* 0x0000001fff667819 */ /* 0x000fc60000011463 */
[----:B------:R1:W-:Y:S01]  /*a710*/  STL [R1+0x3678], R110 ;  /* 0x0036786e01007387 */ /* 0x0003e20000100800 */
[----:B------:R-:W3:Y:S01]  /*a720*/  LDC R192, c[0x0][0x238] ;  /* 0x00008e00ffc07b82 */ /* 0x000ee20000000800 */
[----:B0-----:R-:W-:Y:S02]  /*a730*/  IMAD.X R108, R109, 0x1, R0, P4 ;  /* 0x000000016d6c7824 */ /* 0x001fe400020e0600 */
[C---:B------:R-:W-:Y:S02]  /*a740*/  IMAD.X R109, R107.reuse, 0x1, R4, P5 ;  /* 0x000000016b6d7824 */ /* 0x040fe400028e0604 */
[----:B------:R-:W-:Y:S01]  /*a750*/  IMAD.X R107, R107, 0x1, R0, P6 ;  /* 0x000000016b6b7824 */ /* 0x000fe200030e0600 */
[----:B------:R0:W-:Y:S02]  /*a760*/  STL [R1+0x3644], R108 ;  /* 0x0036446c01007387 */ /* 0x0001e40000100800 */
[----:B------:R-:W3:Y:S01]  /*a770*/  LDC R194, c[0x0][0x238] ;  /* 0x00008e00ffc27b82 */ /* 0x000ee20000000800 */
[----:B-1----:R-:W-:-:S05]  /*a780*/  IADD3 R110, P4, R99, R6, RZ ;  /* 0x00000006636e7210 */ /* 0x002fca0007f9e0ff */
[----:B------:R1:W-:Y:S02]  /*a790*/  STL [R1+0x3680], R110 ;  /* 0x0036806e01007387 */ /* 0x0003e40000100800 */
[----:B------:R-:W3:Y:S01]  /*a7a0*/  LDC R195, c[0x0][0x238] ;  /* 0x00008e00ffc37b82 */ /* 0x000ee20000000800 */
[----:B0-----:R-:W-:Y:S01]  /*a7b0*/  IADD3 R108, P5, R99, R5, RZ ;  /* 0x00000005636c7210 */ /* 0x001fe20007fbe0ff */
[----:B------:R0:W-:Y:S01]  /*a7c0*/  STL [R1+0x364c], R109 ;  /* 0x00364c6d01007387 */ /* 0x0001e20000100800 */
[----:B------:R-:W-:-:S03]  /*a7d0*/  SHF.R.S32.HI R99, RZ, 0x1f, R95 ;  /* 0x0000001fff637819 */ /* 0x000fc6000001145f */
[----:B------:R2:W-:Y:S02]  /*a7e0*/  STL [R1+0x3688], R108 ;  /* 0x0036886c01007387 */ /* 0x0005e40000100800 */
[----:B-1----:R-:W1:Y:S02]  /*a7f0*/  LDC R110, c[0x0][0x238] ;  /* 0x00008e00ff6e7b82 */ /* 0x002e640000000800 */
[----:B------:R5:W-:Y:S01]  /*a800*/  STL [R1+0x3654], R107 ;  /* 0x0036546b01007387 */ /* 0x000be20000100800 */
[----:B0-----:R-:W-:Y:S01]  /*a810*/  IADD3 R109, P6, R95, R6, RZ ;  /* 0x000000065f6d7210 */ /* 0x001fe20007fde0ff */
[----:B--2---:R-:W-:-:S04]  /*a820*/  IMAD.X R108, R106, 0x1, R4, P0 ;  /* 0x000000016a6c7824 */ /* 0x004fc800000e0604 */
[----:B------:R-:W-:Y:S01]  /*a830*/  STL [R1+0x3690], R109 ;  /* 0x0036906d01007387 */ /* 0x000fe20000100800 */
[----:B------:R-:W-:Y:S01]  /*a840*/  IMAD.X R106, R106, 0x1, R0, P1 ;  /* 0x000000016a6a7824 */ /* 0x000fe200008e0600 */
[----:B------:R-:W0:Y:S01]  /*a850*/  LDC R197, c[0x0][0x238] ;  /* 0x00008e00ffc57b82 */ /* 0x000e220000000800 */
[----:B-----5:R-:W-:Y:S01]  /*a860*/  IADD3 R107, P0, R95, R5, RZ ;  /* 0x000000055f6b7210 */ /* 0x020fe20007f1e0ff */
[----:B------:R2:W-:Y:S01]  /*a870*/  STL [R1+0x365c], R108 ;  /* 0x00365c6c01007387 */ /* 0x0005e20000100800 */
[----:B------:R-:W-:-:S03]  /*a880*/  SHF.R.S32.HI R95, RZ, 0x1f, R91 ;  /* 0x0000001fff5f7819 */ /* 0x000fc6000001145b */
[----:B------:R5:W-:Y:S02]  /*a890*/  STL [R1+0x3698], R107 ;  /* 0x0036986b01007387 */ /* 0x000be40000100800 */
[----:B------:R-:W1:Y:S02]  /*a8a0*/  LDC R199, c[0x0][0x238] ;  /* 0x00008e00ffc77b82 */ /* 0x000e640000000800 */
[----:B------:R4:W-:Y:S01]  /*a8b0*/  STL [R1+0x3664], R106 ;  /* 0x0036646a01007387 */ /* 0x0009e20000100800 */
[----:B--2---:R-:W-:Y:S01]  /*a8c0*/  IADD3 R108, P1, R91, R6, RZ ;  /* 0x000000065b6c7210 */ /* 0x004fe20007f3e0ff */
[----:B-----5:R-:W-:-:S04]  /*a8d0*/  IMAD.X R107, R103, 0x1, R4, P2 ;  /* 0x00000001676b7824 */ /* 0x020fc800010e0604 */
[----:B------:R2:W-:Y:S01]  /*a8e0*/  STL [R1+0x36a0], R108 ;  /* 0x0036a06c01007387 */ /* 0x0005e20000100800 */
[----:B------:R-:W-:Y:S01]  /*a8f0*/  IMAD.X R103, R103, 0x1, R0, P3 ;  /* 0x0000000167677824 */ /* 0x000fe200018e0600 */
[----:B------:R-:W5:Y:S01]  /*a900*/  LDC R201, c[0x0][0x238] ;  /* 0x00008e00ffc97b82 */ /* 0x000f620000000800 */
[----:B----4-:R-:W-:Y:S01]  /*a910*/  IADD3 R106, P2, R91, R5, RZ ;  /* 0x000000055b6a7210 */ /* 0x010fe20007f5e0ff */
[----:B------:R4:W-:Y:S01]  /*a920*/  STL [R1+0x366c], R107 ;  /* 0x00366c6b01007387 */ /* 0x0009e20000100800 */
[----:B------:R-:W-:-:S03]  /*a930*/  SHF.R.S32.HI R91, RZ, 0x1f, R87 ;  /* 0x0000001fff5b7819 */ /* 0x000fc60000011457 */
[----:B------:R3:W-:Y:S02]  /*a940*/  STL [R1+0x36a8], R106 ;  /* 0x0036a86a01007387 */ /* 0x0007e40000100800 */
[----:B--2---:R-:W2:Y:S02]  /*a950*/  LDC R108, c[0x0][0x238] ;  /* 0x00008e00ff6c7b82 */ /* 0x004ea40000000800 */
[----:B------:R3:W-:Y:S01]  /*a960*/  STL [R1+0x3674], R103 ;  /* 0x0036746701007387 */ /* 0x0007e20000100800 */
[----:B----4-:R-:W-:Y:S01]  /*a970*/  IADD3 R107, P3, R87, R6, RZ ;  /* 0x00000006576b7210 */ /* 0x010fe20007f7e0ff */
[----:B---3--:R-:W-:-:S04]  /*a980*/  IMAD.X R106, R102, 0x1, R4, P4 ;  /* 0x00000001666a7824 */ /* 0x008fc800020e0604 */
[----:B------:R3:W-:Y:S01]  /*a990*/  STL [R1+0x36b0], R107 ;  /* 0x0036b06b01007387 */ /* 0x0007e20000100800 */
[----:B------:R-:W-:Y:S01]  /*a9a0*/  IMAD.X R102, R102, 0x1, R0, P5 ;  /* 0x0000000166667824 */ /* 0x000fe200028e0600 */
[----:B------:R-:W4:Y:S01]  /*a9b0*/  LDC R202, c[0x0][0x238] ;  /* 0x00008e00ffca7b82 */ /* 0x000f220000000800 */
[----:B------:R-:W-:Y:S01]  /*a9c0*/  IADD3 R103, P4, R87, R5, RZ ;  /* 0x0000000557677210 */ /* 0x000fe20007f9e0ff */
[----:B------:R0:W-:Y:S01]  /*a9d0*/  STL [R1+0x367c], R106 ;  /* 0x00367c6a01007387 */ /* 0x0001e20000100800 */
[----:B------:R-:W-:-:S03]  /*a9e0*/  SHF.R.S32.HI R87, RZ, 0x1f, R83 ;  /* 0x0000001fff577819 */ /* 0x000fc60000011453 */
[----:B------:R1:W-:Y:S02]  /*a9f0*/  STL [R1+0x36b8], R103 ;  /* 0x0036b86701007387 */ /* 0x0003e40000100800 */
[----:B---3--:R-:W3:Y:S02]  /*aa00*/  LDC R107, c[0x0][0x238] ;  /* 0x00008e00ff6b7b82 */ /* 0x008ee40000000800 */
[----:B------:R1:W-:Y:S01]  /*aa10*/  STL [R1+0x3684], R102 ;  /* 0x0036846601007387 */ /* 0x0003e20000100800 */
[----:B0-----:R-:W-:Y:S01]  /*aa20*/  IADD3 R106, P5, R83, R6, RZ ;  /* 0x00000006536a7210 */ /* 0x001fe20007fbe0ff */
[----:B-1----:R-:W-:-:S04]  /*aa30*/  IMAD.X R103, R99, 0x1, R4, P6 ;  /* 0x0000000163677824 */ /* 0x002fc800030e0604 */
[----:B------:R-:W-:Y:S01]  /*aa40*/  STL [R1+0x36c0], R106 ;  /* 0x0036c06a01007387 */ /* 0x000fe20000100800 */
[----:B------:R-:W-:Y:S01]  /*aa50*/  IMAD.X R99, R99, 0x1, R0, P0 ;  /* 0x0000000163637824 */ /* 0x000fe200000e0600 */
[----:B------:R-:W0:Y:S01]  /*aa60*/  LDC R204, c[0x0][0x238] ;  /* 0x00008e00ffcc7b82 */ /* 0x000e220000000800 */
[----:B------:R-:W-:Y:S01]  /*aa70*/  IADD3 R102, P6, R83, R5, RZ ;  /* 0x0000000553667210 */ /* 0x000fe20007fde0ff */
[----:B------:R1:W-:Y:S01]  /*aa80*/  STL [R1+0x368c], R103 ;  /* 0x00368c6701007387 */ /* 0x0003e20000100800 */
[----:B------:R-:W-:-:S03]  /*aa90*/  SHF.R.S32.HI R83, RZ, 0x1f, R79 ;  /* 0x0000001fff537819 */ /* 0x000fc6000001144f */
[----:B------:R5:W-:Y:S02]  /*aaa0*/  STL [R1+0x36c8], R102 ;  /* 0x0036c86601007387 */ /* 0x000be40000100800 */
[----:B------:R-:W2:Y:S02]  /*aab0*/  LDC R206, c[0x0][0x238] ;  /* 0x00008e00ffce7b82 */ /* 0x000ea40000000800 */
[----:B------:R5:W-:Y:S01]  /*aac0*/  STL [R1+0x3694], R99 ;  /* 0x0036946301007387 */ /* 0x000be20000100800 */
[----:B-1----:R-:W-:Y:S01]  /*aad0*/  IADD3 R103, P0, R79, R6, RZ ;  /* 0x000000064f677210 */ /* 0x002fe20007f1e0ff */
[----:B-----5:R-:W-:-:S04]  /*aae0*/  IMAD.X R102, R95, 0x1, R4, P1 ;  /* 0x000000015f667824 */ /* 0x020fc800008e0604 */
[----:B------:R1:W-:Y:S01]  /*aaf0*/  STL [R1+0x36d0], R103 ;  /* 0x0036d06701007387 */ /* 0x0003e20000100800 */
[----:B------:R-:W-:Y:S01]  /*ab00*/  IMAD.X R95, R95, 0x1, R0, P2 ;  /* 0x000000015f5f7824 */ /* 0x000fe200010e0600 */
[----:B------:R-:W5:Y:S01]  /*ab10*/  LDC R208, c[0x0][0x238] ;  /* 0x00008e00ffd07b82 */ /* 0x000f620000000800 */
[----:B------:R-:W-:Y:S01]  /*ab20*/  IADD3 R99, P1, R79, R5, RZ ;  /* 0x000000054f637210 */ /* 0x000fe20007f3e0ff */
[----:B------:R4:W-:Y:S01]  /*ab30*/  STL [R1+0x369c], R102 ;  /* 0x00369c6601007387 */ /* 0x0009e20000100800 */
[----:B------:R-:W-:-:S03]  /*ab40*/  SHF.R.S32.HI R79, RZ, 0x1f, R75 ;  /* 0x0000001fff4f7819 */ /* 0x000fc6000001144b */
[----:B------:R3:W-:Y:S02]  /*ab50*/  STL [R1+0x36d8], R99 ;  /* 0x0036d86301007387 */ /* 0x0007e40000100800 */
[----:B-1----:R-:W1:Y:S02]  /*ab60*/  LDC R103, c[0x0][0x238] ;  /* 0x00008e00ff677b82 */ /* 0x002e640000000800 */
[----:B------:R3:W-:Y:S01]  /*ab70*/  STL [R1+0x36a4], R95 ;  /* 0x0036a45f01007387 */ /* 0x0007e20000100800 */
[----:B----4-:R-:W-:Y:S01]  /*ab80*/  IADD3 R102, P2, R75, R6, RZ ;  /* 0x000000064b667210 */ /* 0x010fe20007f5e0ff */
[----:B---3--:R-:W-:-:S04]  /*ab90*/  IMAD.X R99, R91, 0x1, R4, P3 ;  /* 0x000000015b637824 */ /* 0x008fc800018e0604 */
[----:B------:R-:W-:Y:S01]  /*aba0*/  STL [R1+0x36e0], R102 ;  /* 0x0036e06601007387 */ /* 0x000fe20000100800 */
[----:B------:R-:W-:Y:S01]  /*abb0*/  IMAD.X R91, R91, 0x1, R0, P4 ;  /* 0x000000015b5b7824 */ /* 0x000fe200020e0600 */
[----:B------:R-:W3:Y:S01]  /*abc0*/  LDC R210, c[0x0][0x238] ;  /* 0x00008e00ffd27b82 */ /* 0x000ee20000000800 */
[----:B------:R-:W-:Y:S01]  /*abd0*/  IADD3 R95, P3, R75, R5, RZ ;  /* 0x000000054b5f7210 */ /* 0x000fe20007f7e0ff */
[----:B------:R4:W-:Y:S01]  /*abe0*/  STL [R1+0x36ac], R99 ;  /* 0x0036ac6301007387 */ /* 0x0009e20000100800 */
[----:B------:R-:W-:-:S03]  /*abf0*/  SHF.R.S32.HI R75, RZ, 0x1f, R71 ;  /* 0x0000001fff4b7819 */ /* 0x000fc60000011447 */
[----:B------:R0:W-:Y:S02]  /*ac00*/  STL [R1+0x36e8], R95 ;  /* 0x0036e85f01007387 */ /* 0x0001e40000100800 */
[----:B------:R-:W1:Y:S02]  /*ac10*/  LDC R211, c[0x0][0x238] ;  /* 0x00008e00ffd37b82 */ /* 0x000e640000000800 */
[----:B------:R2:W-:Y:S01]  /*ac20*/  STL [R1+0x36b4], R91 ;  /* 0x0036b45b01007387 */ /* 0x0005e20000100800 */
[----:B----4-:R-:W-:Y:S01]  /*ac30*/  IADD3 R99, P4, R71, R6, RZ ;  /* 0x0000000647637210 */ /* 0x010fe20007f9e0ff */
[----:B0-----:R-:W-:-:S04]  /*ac40*/  IMAD.X R95, R87, 0x1, R4, P5 ;  /* 0x00000001575f7824 */ /* 0x001fc800028e0604 */
[----:B------:R0:W-:Y:S01]  /*ac50*/  STL [R1+0x36f0], R99 ;  /* 0x0036f06301007387 */ /* 0x0001e20000100800 */
[----:B------:R-:W-:Y:S01]  /*ac60*/  IMAD.X R87, R87, 0x1, R0, P6 ;  /* 0x0000000157577824 */ /* 0x000fe200030e0600 */
[----:B------:R-:W4:Y:S01]  /*ac70*/  LDC R213, c[0x0][0x238] ;  /* 0x00008e00ffd57b82 */ /* 0x000f220000000800 */
[----:B--2---:R-:W-:Y:S01]  /*ac80*/  IADD3 R91, P5, R71, R5, RZ ;  /* 0x00000005475b7210 */ /* 0x004fe20007fbe0ff */
[----:B------:R2:W-:Y:S01]  /*ac90*/  STL [R1+0x36bc], R95 ;  /* 0x0036bc5f01007387 */ /* 0x0005e20000100800 */
[----:B------:R-:W-:-:S03]  /*aca0*/  SHF.R.S32.HI R71, RZ, 0x1f, R67 ;  /* 0x0000001fff477819 */ /* 0x000fc60000011443 */
[----:B------:R5:W-:Y:S02]  /*acb0*/  STL [R1+0x36f8], R91 ;  /* 0x0036f85b01007387 */ /* 0x000be40000100800 */
[----:B0-----:R-:W0:Y:S02]  /*acc0*/  LDC R99, c[0x0][0x238] ;  /* 0x00008e00ff637b82 */ /* 0x001e240000000800 */
[----:B------:R5:W-:Y:S01]  /*acd0*/  STL [R1+0x36c4], R87 ;  /* 0x0036c45701007387 */ /* 0x000be20000100800 */
[----:B--2---:R-:W-:Y:S01]  /*ace0*/  IADD3 R95, P6, R67, R6, RZ ;  /* 0x00000006435f7210 */ /* 0x004fe20007fde0ff */
[----:B-----5:R-:W-:-:S04]  /*acf0*/  IMAD.X R91, R83, 0x1, R4, P0 ;  /* 0x00000001535b7824 */ /* 0x020fc800000e0604 */
[----:B------:R-:W-:Y:S01]  /*ad00*/  STL [R1+0x3700], R95 ;  /* 0x0037005f01007387 */ /* 0x000fe20000100800 */
[----:B------:R-:W-:Y:S01]  /*ad10*/  IMAD.X R83, R83, 0x1, R0, P1 ;  /* 0x0000000153537824 */ /* 0x000fe200008e0600 */
[----:B------:R-:W2:Y:S01]  /*ad20*/  LDC R215, c[0x0][0x238] ;  /* 0x00008e00ffd77b82 */ /* 0x000ea20000000800 */
[----:B------:R-:W-:Y:S01]  /*ad30*/  IADD3 R87, P0, R67, R5, RZ ;  /* 0x0000000543577210 */ /* 0x000fe20007f1e0ff */
[----:B------:R5:W-:Y:S01]  /*ad40*/  STL [R1+0x36cc], R91 ;  /* 0x0036cc5b01007387 */ /* 0x000be20000100800 */
[----:B------:R-:W-:-:S03]  /*ad50*/  SHF.R.S32.HI R67, RZ, 0x1f, R63 ;  /* 0x0000001fff437819 */ /* 0x000fc6000001143f */
[----:B------:R3:W-:Y:S02]  /*ad60*/  STL [R1+0x3708], R87 ;  /* 0x0037085701007387 */ /* 0x0007e40000100800 */
[----:B------:R-:W2:Y:S02]  /*ad70*/  LDC R217, c[0x0][0x238] ;  /* 0x00008e00ffd97b82 */ /* 0x000ea40000000800 */
[----:B------:R1:W-:Y:S01]  /*ad80*/  STL [R1+0x36d4], R83 ;  /* 0x0036d45301007387 */ /* 0x0003e20000100800 */
[----:B-----5:R-:W-:Y:S01]  /*ad90*/  IADD3 R91, P1, R63, R6, RZ ;  /* 0x000000063f5b7210 */ /* 0x020fe20007f3e0ff */
[----:B---3--:R-:W-:-:S04]  /*ada0*/  IMAD.X R87, R79, 0x1, R4, P2 ;  /* 0x000000014f577824 */ /* 0x008fc800010e0604 */
[----:B------:R-:W-:Y:S01]  /*adb0*/  STL [R1+0x3710], R91 ;  /* 0x0037105b01007387 */ /* 0x000fe20000100800 */
[----:B------:R-:W-:Y:S01]  /*adc0*/  IMAD.X R79, R79, 0x1, R0, P3 ;  /* 0x000000014f4f7824 */ /* 0x000fe200018e0600 */
[----:B------:R-:W3:Y:S01]  /*add0*/  LDC R219, c[0x0][0x238] ;  /* 0x00008e00ffdb7b82 */ /* 0x000ee20000000800 */
[----:B-1----:R-:W-:Y:S01]  /*ade0*/  IADD3 R83, P2, R63, R5, RZ ;  /* 0x000000053f537210 */ /* 0x002fe20007f5e0ff */
[----:B------:R1:W-:Y:S01]  /*adf0*/  STL [R1+0x36dc], R87 ;  /* 0x0036dc5701007387 */ /* 0x0003e20000100800 */
[----:B------:R-:W-:-:S03]  /*ae00*/  SHF.R.S32.HI R63, RZ, 0x1f, R59 ;  /* 0x0000001fff3f7819 */ /* 0x000fc6000001143b */
[----:B------:R5:W-:Y:S02]  /*ae10*/  STL [R1+0x3718], R83 ;  /* 0x0037185301007387 */ /* 0x000be40000100800 */
[----:B------:R-:W3:Y:S02]  /*ae20*/  LDC R220, c[0x0][0x238] ;  /* 0x00008e00ffdc7b82 */ /* 0x000ee40000000800 */
[----:B------:R4:W-:Y:S01]  /*ae30*/  STL [R1+0x36e4], R79 ;  /* 0x0036e44f01007387 */ /* 0x0009e20000100800 */
[----:B-1----:R-:W-:Y:S01]  /*ae40*/  IADD3 R87, P3, R59, R6, RZ ;  /* 0x000000063b577210 */ /* 0x002fe20007f7e0ff */
        /* <DEDUP_REMOVED lines=8> */
[----:B-1----:R-:W1:Y:S02]  /*aed0*/  LDC R87, c[0x0][0x238] ;  /* 0x00008e00ff577b82 */ /* 0x002e640000000800 */
        /* <DEDUP_REMOVED lines=13> */
[----:B---3--:R-:W-:-:S04]  /*afb0*/  IMAD.X R75, R67, 0x1, R4, P1 ;  /* 0x00000001434b7824 */ /* 0x008fc800008e0604 */
        /* <DEDUP_REMOVED lines=9> */
[----:B---3--:R-:W-:Y:S01]  /*b050*/  IADD3 R75, P2, R47, R6, RZ ;  /* 0x000000062f4b7210 */ /* 0x008fe20007f5e0ff */
[----:B-----5:R-:W-:-:S04]  /*b060*/  IMAD.X R71, R63, 0x1, R4, P3 ;  /* 0x000000013f477824 */ /* 0x020fc800018e0604 */
[----:B------:R-:W-:Y:S01]  /*b070*/  STL [R1+0x3750], R75 ;  /* 0x0037504b01007387 */ /* 0x000fe20000100800 */
[----:B------:R-:W-:Y:S01]  /*b080*/  IMAD.X R63, R63, 0x1, R0, P4 ;  /* 0x000000013f3f7824 */ /* 0x000fe200020e0600 */
[----:B------:R-:W3:Y:S01]  /*b090*/  LDC R239, c[0x0][0x238] ;  /* 0x00008e00ffef7b82 */ /* 0x000ee20000000800 */
[----:B-1----:R-:W-:Y:S01]  /*b0a0*/  IADD3 R67, P3, R47, R5, RZ ;  /* 0x000000052f437210 */ /* 0x002fe20007f7e0ff */
[----:B------:R1:W-:Y:S01]  /*b0b0*/  STL [R1+0x371c], R71 ;  /* 0x00371c4701007387 */ /* 0x0003e20000100800 */
[----:B------:R-:W-:-:S03]  /*b0c0*/  SHF.R.S32.HI R47, RZ, 0x1f, R43 ;  /* 0x0000001fff2f7819 */ /* 0x000fc6000001142b */
[----:B------:R5:W-:Y:S02]  /*b0d0*/  STL [R1+0x3758], R67 ;  /* 0x0037584301007387 */ /* 0x000be40000100800 */
[----:B------:R-:W4:Y:S02]  /*b0e0*/  LDC R241, c[0x0][0x238] ;  /* 0x00008e00fff17b82 */ /* 0x000f240000000800 */
[----:B------:R0:W-:Y:S01]  /*b0f0*/  STL [R1+0x3724], R63 ;  /* 0x0037243f01007387 */ /* 0x0001e20000100800 */
[----:B-1----:R-:W-:Y:S01]  /*b100*/  IADD3 R71, P4, R43, R6, RZ ;  /* 0x000000062b477210 */ /* 0x002fe20007f9e0ff */
[----:B-----5:R-:W-:-:S04]  /*b110*/  IMAD.X R67, R59, 0x1, R4, P5 ;  /* 0x000000013b437824 */ /* 0x020fc800028e0604 */
[----:B------:R1:W-:Y:S01]  /*b120*/  STL [R1+0x3760], R71 ;  /* 0x0037604701007387 */ /* 0x0003e20000100800 */
[----:B------:R-:W-:Y:S01]  /*b130*/  IMAD.X R59, R59, 0x1, R0, P6 ;  /* 0x000000013b3b7824 */ /* 0x000fe200030e0600 */
[----:B------:R-:W5:Y:S01]  /*b140*/  LDC R243, c[0x0][0x238] ;  /* 0x00008e00fff37b82 */ /* 0x000f620000000800 */
        /* <DEDUP_REMOVED lines=8> */
[----:B------:R0:W-:Y:S01]  /*b1d0*/  STL [R1+0x3770], R67 ;  /* 0x0037704301007387 */ /* 0x0001e20000100800 */
[----:B------:R-:W-:Y:S01]  /*b1e0*/  IMAD.X R55, R55, 0x1, R0, P1 ;  /* 0x0000000137377824 */ /* 0x000fe200008e0600 */
[----:B------:R-:W2:Y:S01]  /*b1f0*/  LDC R245, c[0x0][0x238] ;  /* 0x00008e00fff57b82 */ /* 0x000ea20000000800 */
[----:B------:R-:W-:Y:S01]  /*b200*/  IADD3 R59, P0, R40, R5, RZ ;  /* 0x00000005283b7210 */ /* 0x000fe20007f1e0ff */
[----:B------:R3:W-:Y:S01]  /*b210*/  STL [R1+0x373c], R63 ;  /* 0x00373c3f01007387 */ /* 0x0007e20000100800 */
[----:B------:R-:W-:-:S03]  /*b220*/  SHF.R.S32.HI R40, RZ, 0x1f, R39 ;  /* 0x0000001fff287819 */ /* 0x000fc60000011427 */
[----:B------:R4:W-:Y:S02]  /*b230*/  STL [R1+0x3778], R59 ;  /* 0x0037783b01007387 */ /* 0x0009e40000100800 */
[----:B0-----:R-:W0:Y:S02]  /*b240*/  LDC R67, c[0x0][0x238] ;  /* 0x00008e00ff437b82 */ /* 0x001e240000000800 */
[----:B------:R4:W-:Y:S01]  /*b250*/  STL [R1+0x3744], R55 ;  /* 0x0037443701007387 */ /* 0x0009e20000100800 */
[----:B---3--:R-:W-:Y:S01]  /*b260*/  IADD3 R63, P1, R39, R6, RZ ;  /* 0x00000006273f7210 */ /* 0x008fe20007f3e0ff */
[----:B----4-:R-:W-:-:S04]  /*b270*/  IMAD.X R59, R51, 0x1, R4, P2 ;  /* 0x00000001333b7824 */ /* 0x010fc800010e0604 */
        /* <DEDUP_REMOVED lines=9> */
[----:B-----5:R-:W-:Y:S01]  /*b310*/  IADD3 R59, P3, R38, R6, RZ ;  /* 0x00000006263b7210 */ /* 0x020fe20007f7e0ff */
[----:B-1----:R-:W-:-:S04]  /*b320*/  IMAD.X R55, R47, 0x1, R4, P4 ;  /* 0x000000012f377824 */ /* 0x002fc800020e0604 */
[----:B------:R-:W-:Y:S01]  /*b330*/  STL [R1+0x3790], R59 ;  /* 0x0037903b01007387 */ /* 0x000fe20000100800 */
[----:B------:R-:W-:Y:S01]  /*b340*/  IMAD.X R47, R47, 0x1, R0, P5 ;  /* 0x000000012f2f7824 */ /* 0x000fe200028e0600 */
[----:B------:R-:W1:Y:S01]  /*b350*/  LDC R248, c[0x0][0x238] ;  /* 0x00008e00fff87b82 */ /* 0x000e620000000800 */
[----:B------:R-:W-:Y:S01]  /*b360*/  IADD3 R51, P4, R38, R5, RZ ;  /* 0x0000000526337210 */ /* 0x000fe20007f9e0ff */
[----:B------:R5:W-:Y:S01]  /*b370*/  STL [R1+0x375c], R55 ;  /* 0x00375c3701007387 */ /* 0x000be20000100800 */
[----:B------:R-:W-:-:S03]  /*b380*/  SHF.R.S32.HI R38, RZ, 0x1f, R37 ;  /* 0x0000001fff267819 */ /* 0x000fc60000011425 */
[----:B------:R2:W-:Y:S02]  /*b390*/  STL [R1+0x3798], R51 ;  /* 0x0037983301007387 */ /* 0x0005e40000100800 */
[----:B------:R-:W4:Y:S02]  /*b3a0*/  LDC R250, c[0x0][0x238] ;  /* 0x00008e00fffa7b82 */ /* 0x000f240000000800 */
[----:B------:R0:W-:Y:S01]  /*b3b0*/  STL [R1+0x3764], R47 ;  /* 0x0037642f01007387 */ /* 0x0001e20000100800 */
[----:B-----5:R-:W-:Y:S01]  /*b3c0*/  IADD3 R55, P5, R37, R6, RZ ;  /* 0x0000000625377210 */ /* 0x020fe20007fbe0ff */
[----:B--2---:R-:W-:-:S04]  /*b3d0*/  IMAD.X R51, R43, 0x1, R4, P6 ;  /* 0x000000012b337824 */ /* 0x004fc800030e0604 */
[----:B------:R-:W-:Y:S01]  /*b3e0*/  STL [R1+0x37a0], R55 ;  /* 0x0037a03701007387 */ /* 0x000fe20000100800 */
[----:B------:R-:W-:Y:S01]  /*b3f0*/  IMAD.X R43, R43, 0x1, R0, P0 ;  /* 0x000000012b2b7824 */ /* 0x000fe200000e0600 */
[----:B------:R-:W2:Y:S01]  /*b400*/  LDC R252, c[0x0][0x238] ;  /* 0x00008e00fffc7b82 */ /* 0x000ea20000000800 */
[----:B0-----:R-:W-:Y:S01]  /*b410*/  IADD3 R47, P6, R37, R5, RZ ;  /* 0x00000005252f7210 */ /* 0x001fe20007fde0ff */
[----:B------:R0:W-:Y:S01]  /*b420*/  STL [R1+0x376c], R51 ;  /* 0x00376c3301007387 */ /* 0x0001e20000100800 */
[----:B------:R-:W-:-:S03]  /*b430*/  SHF.R.S32.HI R37, RZ, 0x1f, R36 ;  /* 0x0000001fff257819 */ /* 0x000fc60000011424 */
[----:B------:R5:W-:Y:S04]  /*b440*/  STL [R1+0x37a8], R47 ;  /* 0x0037a82f01007387 */ /* 0x000be80000100800 */
[----:B------:R3:W-:Y:S01]  /*b450*/  STL [R1+0x3774], R43 ;  /* 0x0037742b01007387 */ /* 0x0007e20000100800 */
[----:B0-----:R-:W-:Y:S01]  /*b460*/  IADD3 R51, P0, R36, R6, RZ ;  /* 0x0000000624337210 */ /* 0x001fe20007f1e0ff */
[----:B-----5:R-:W-:-:S04]  /*b470*/  IMAD.X R47, R40, 0x1, R4, P1 ;  /* 0x00000001282f7824 */ /* 0x020fc800008e0604 */
[----:B------:R0:W-:Y:S01]  /*b480*/  STL [R1+0x37b0], R51 ;  /* 0x0037b03301007387 */ /* 0x0001e20000100800 */
[----:B------:R-:W-:Y:S01]  /*b490*/  IMAD.X R40, R40, 0x1, R0, P2 ;  /* 0x0000000128287824 */ /* 0x000fe200010e0600 */
[----:B---3--:R-:W-:Y:S02]  /*b4a0*/  IADD3 R43, P1, R36, R5, RZ ;  /* 0x00000005242b7210 */ /* 0x008fe40007f3e0ff */
[----:B------:R3:W-:Y:S01]  /*b4b0*/  STL [R1+0x377c], R47 ;  /* 0x00377c2f01007387 */ /* 0x0007e20000100800 */
[----:B------:R-:W-:-:S03]  /*b4c0*/  SHF.R.S32.HI R36, RZ, 0x1f, R35 ;  /* 0x0000001fff247819 */ /* 0x000fc60000011423 */
[----:B------:R5:W-:Y:S01]  /*b4d0*/  STL [R1+0x37b8], R43 ;  /* 0x0037b82b01007387 */ /* 0x000be20000100800 */
[----:B0-----:R-:W0:Y:S03]  /*b4e0*/  LDC R51, c[0x0][0x238] ;  /* 0x00008e00ff337b82 */ /* 0x001e260000000800 */
[----:B------:R1:W-:Y:S01]  /*b4f0*/  STL [R1+0x3784], R40 ;  /* 0x0037842801007387 */ /* 0x0003e20000100800 */
[----:B---3--:R-:W-:Y:S01]  /*b500*/  IADD3 R47, P2, R35, R6, RZ ;  /* 0x00000006232f7210 */ /* 0x008fe20007f5e0ff */
[----:B-----5:R-:W-:-:S04]  /*b510*/  IMAD.X R43, R39, 0x1, R4, P3 ;  /* 0x00000001272b7824 */ /* 0x020fc800018e0604 */
[----:B------:R3:W-:Y:S01]  /*b520*/  STL [R1+0x3c58], R47 ;  /* 0x003c582f01007387 */ /* 0x0007e20000100800 */
[----:B------:R-:W-:Y:S01]  /*b530*/  IMAD.X R39, R39, 0x1, R0, P4 ;  /* 0x0000000127277824 */ /* 0x000fe200020e0600 */
[----:B-1----:R-:W-:Y:S02]  /*b540*/  IADD3 R40, P3, R35, R5, RZ ;  /* 0x0000000523287210 */ /* 0x002fe40007f7e0ff */
[----:B------:R1:W-:Y:S01]  /*b550*/  STL [R1+0x378c], R43 ;  /* 0x00378c2b01007387 */ /* 0x0003e20000100800 */
[----:B------:R-:W-:-:S03]  /*b560*/  SHF.R.S32.HI R35, RZ, 0x1f, R34 ;  /* 0x0000001fff237819 */ /* 0x000fc60000011422 */
[----:B------:R5:W-:Y:S01]  /*b570*/  STL [R1+0x3c64], R40 ;  /* 0x003c642801007387 */ /* 0x000be20000100800 */
[----:B---3--:R-:W3:Y:S03]  /*b580*/  LDC R47, c[0x0][0x238] ;  /* 0x00008e00ff2f7b82 */ /* 0x008ee60000000800 */
[----:B------:R4:W-:Y:S01]  /*b590*/  STL [R1+0x3794], R39 ;  /* 0x0037942701007387 */ /* 0x0009e20000100800 */
[----:B-1----:R-:W-:Y:S01]  /*b5a0*/  IADD3 R43, P4, R34, R6, RZ ;  /* 0x00000006222b7210 */ /* 0x002fe20007f9e0ff */
[----:B-----5:R-:W-:-:S04]  /*b5b0*/  IMAD.X R40, R38, 0x1, R4, P5 ;  /* 0x0000000126287824 */ /* 0x020fc800028e0604 */
[----:B------:R-:W-:Y:S01]  /*b5c0*/  STL [R1+0x3c68], R43 ;  /* 0x003c682b01007387 */ /* 0x000fe20000100800 */
[----:B------:R-:W-:Y:S01]  /*b5d0*/  IMAD.X R38, R38, 0x1, R0, P6 ;  /* 0x0000000126267824 */ /* 0x000fe200030e0600 */
[----:B----4-:R-:W-:Y:S02]  /*b5e0*/  IADD3 R39, P5, R34, R5, RZ ;  /* 0x0000000522277210 */ /* 0x010fe40007fbe0ff */
[----:B------:R1:W-:Y:S01]  /*b5f0*/  STL [R1+0x379c], R40 ;  /* 0x00379c2801007387 */ /* 0x0003e20000100800 */
[----:B------:R-:W-:-:S03]  /*b600*/  SHF.R.S32.HI R34, RZ, 0x1f, R33 ;  /* 0x0000001fff227819 */ /* 0x000fc60000011421 */
[----:B------:R4:W-:Y:S04]  /*b610*/  STL [R1+0x3c60], R39 ;  /* 0x003c602701007387 */ /* 0x0009e80000100800 */
[----:B------:R5:W-:Y:S01]  /*b620*/  STL [R1+0x37a4], R38 ;  /* 0x0037a42601007387 */ /* 0x000be20000100800 */
[----:B-1----:R-:W-:Y:S01]  /*b630*/  IADD3 R40, P6, R33, R6, RZ ;  /* 0x0000000621287210 */ /* 0x002fe20007fde0ff */
[----:B----4-:R-:W-:-:S04]  /*b640*/  IMAD.X R39, R37, 0x1, R4, P0 ;  /* 0x0000000125277824 */ /* 0x010fc800000e0604 */
[----:B------:R1:W-:Y:S01]  /*b650*/  STL [R1+0x3c5c], R40 ;  /* 0x003c5c2801007387 */ /* 0x0003e20000100800 */
[----:B------:R-:W-:Y:S01]  /*b660*/  IMAD.X R37, R37, 0x1, R0, P1 ;  /* 0x0000000125257824 */ /* 0x000fe200008e0600 */
[----:B-----5:R-:W-:Y:S02]  /*b670*/  IADD3 R38, P0, R33, R5, RZ ;  /* 0x0000000521267210 */ /* 0x020fe40007f1e0ff */
[----:B------:R4:W-:Y:S01]  /*b680*/  STL [R1+0x37ac], R39 ;  /* 0x0037ac2701007387 */ /* 0x0009e20000100800 */
[----:B------:R-:W-:-:S03]  /*b690*/  SHF.R.S32.HI R33, RZ, 0x1f, R32 ;  /* 0x0000001fff217819 */ /* 0x000fc60000011420 */
[----:B------:R5:W-:Y:S01]  /*b6a0*/  STL [R1+0x3c54], R38 ;  /* 0x003c542601007387 */ /* 0x000be20000100800 */
[----:B-1----:R-:W1:Y:S03]  /*b6b0*/  LDC R40, c[0x0][0x238] ;  /* 0x00008e00ff287b82 */ /* 0x002e660000000800 */
[----:B------:R2:W-:Y:S01]  /*b6c0*/  STL [R1+0x37b4], R37 ;  /* 0x0037b42501007387 */ /* 0x0005e20000100800 */
[----:B----4-:R-:W-:Y:S01]  /*b6d0*/  IADD3 R39, P1, R32, R6, RZ ;  /* 0x0000000620277210 */ /* 0x010fe20007f3e0ff */
[----:B-----5:R-:W-:-:S04]  /*b6e0*/  IMAD.X R38, R36, 0x1, R4, P2 ;  /* 0x0000000124267824 */ /* 0x020fc800010e0604 */
[----:B------:R4:W-:Y:S01]  /*b6f0*/  STL [R1+0x3c50], R39 ;  /* 0x003c502701007387 */ /* 0x0009e20000100800 */
[----:B------:R-:W-:Y:S01]  /*b700*/  IMAD.X R36, R36, 0x1, R0, P3 ;  /* 0x0000000124247824 */ /* 0x000fe200018e0600 */
[----:B--2---:R-:W-:Y:S02]  /*b710*/  IADD3 R37, P2, R32, R5, RZ ;  /* 0x0000000520257210 */ /* 0x004fe40007f5e0ff */
[----:B------:R2:W-:Y:S01]  /*b720*/  STL [R1+0x3c4c], R38 ;  /* 0x003c4c2601007387 */ /* 0x0005e20000100800 */
[----:B------:R-:W-:-:S03]  /*b730*/  SHF.R.S32.HI R32, RZ, 0x1f, R31 ;  /* 0x0000001fff207819 */ /* 0x000fc6000001141f */
[----:B------:R5:W-:Y:S01]  /*b740*/  STL [R1+0x3c48], R37 ;  /* 0x003c482501007387 */ /* 0x000be20000100800 */
[----:B----4-:R-:W4:Y:S03]  /*b750*/  LDC R39, c[0x0][0x238] ;  /* 0x00008e00ff277b82 */ /* 0x010f260000000800 */
[----:B------:R0:W-:Y:S01]  /*b760*/  STL [R1+0x37bc], R36 ;  /* 0x0037bc2401007387 */ /* 0x0001e20000100800 */
[----:B--2---:R-:W-:Y:S01]  /*b770*/  IADD3 R38, P3, R31, R6, RZ ;  /* 0x000000061f267210 */ /* 0x004fe20007f7e0ff */
[----:B-----5:R-:W-:-:S04]  /*b780*/  IMAD.X R37, R35, 0x1, R4, P4 ;  /* 0x0000000123257824 */ /* 0x020fc800020e0604 */
[----:B------:R2:W-:Y:S01]  /*b790*/  STL [R1+0x3c44], R38 ;  /* 0x003c442601007387 */ /* 0x0005e20000100800 */
[----:B------:R-:W-:Y:S01]  /*b7a0*/  IMAD.X R35, R35, 0x1, R0, P5 ;  /* 0x0000000123237824 */ /* 0x000fe200028e0600 */
[----:B0-----:R-:W-:Y:S02]  /*b7b0*/  IADD3 R36, P4, R31, R5, RZ ;  /* 0x000000051f247210 */ /* 0x001fe40007f9e0ff */
[----:B------:R0:W-:Y:S01]  /*b7c0*/  STL [R1+0x3c40], R37 ;  /* 0x003c402501007387 */ /* 0x0001e20000100800 */
[----:B------:R-:W-:-:S03]  /*b7d0*/  SHF.R.S32.HI R31, RZ, 0x1f, R30 ;  /* 0x0000001fff1f7819 */ /* 0x000fc6000001141e */
[----:B------:R5:W-:Y:S01]  /*b7e0*/  STL [R1+0x3c3c], R36 ;  /* 0x003c3c2401007387 */ /* 0x000be20000100800 */
[----:B--2---:R-:W2:Y:S03]  /*b7f0*/  LDC R38, c[0x0][0x238] ;  /* 0x00008e00ff267b82 */ /* 0x004ea60000000800 */
        /* <DEDUP_REMOVED lines=23> */
[----:B------:R1:W-:Y:S01]  /*b970*/  STL [R1+0x3c20], R35 ;  /* 0x003c202301007387 */ /* 0x0003e20000100800 */
[----:B------:R-:W-:Y:S01]  /*b980*/  IMAD.X R32, R32, 0x1, R0, P4 ;  /* 0x0000000120207824 */ /* 0x000fe200020e0600 */
[----:B----4-:R-:W-:Y:S02]  /*b990*/  IADD3 R33, P3, R28, R5, RZ ;  /* 0x000000051c217210 */ /* 0x010fe40007f7e0ff */
        /* <DEDUP_REMOVED lines=208> */
[----:B--2---:R-:W-:-:S03]  /*c6a0*/  IADD3 R8, P3, R7, R5, RZ ;  /* 0x0000000507087210 */ /* 0x004fc60007f7e0ff */
[----:B------:R2:W-:Y:S01]  /*c6b0*/  STL [R1+0x382c], R10 ;  /* 0x00382c0a01007387 */ /* 0x0005e20000100800 */
[----:B------:R-:W-:-:S03]  /*c6c0*/  SHF.R.S32.HI R7, RZ, 0x1f, R41 ;  /* 0x0000001fff077819 */ /* 0x000fc60000011429 */
[----:B------:R5:W-:Y:S01]  /*c6d0*/  STL [R1+0x3874], R8 ;  /* 0x0038740801007387 */ /* 0x000be20000100800 */
[----:B----4-:R-:W-:Y:S02]  /*c6e0*/  IMAD.X R12, R13, 0x1, R4, P5 ;  /* 0x000000010d0c7824 */ /* 0x010fe400028e0604 */
[----:B--2---:R-:W-:Y:S02]  /*c6f0*/  IMAD.X R10, R15, 0x1, R0, P4 ;  /* 0x000000010f0a7824 */ /* 0x004fe400020e0600 */
[----:B------:R-:W2:Y:S01]  /*c700*/  LDC R15, c[0x0][0x238] ;  /* 0x00008e00ff0f7b82 */ /* 0x000ea20000000800 */
[C---:B-----5:R-:W-:Y:S02]  /*c710*/  IADD3 R8, P4, R41.reuse, R6, RZ ;  /* 0x0000000629087210 */ /* 0x060fe40007f9e0ff */
[----:B------:R4:W-:Y:S04]  /*c720*/  STL [R1+0x3830], R10 ;  /* 0x0038300a01007387 */ /* 0x0009e80000100800 */
[----:B------:R5:W-:Y:S04]  /*c730*/  STL [R1+0x387c], R8 ;  /* 0x00387c0801007387 */ /* 0x000be80000100800 */
[----:B------:R0:W-:Y:S01]  /*c740*/  STL [R1+0x385c], R12 ;  /* 0x00385c0c01007387 */ /* 0x0001e20000100800 */
[----:B----4-:R-:W-:Y:S01]  /*c750*/  IADD3 R10, P5, R41, R5, RZ ;  /* 0x00000005290a7210 */ /* 0x010fe20007fbe0ff */
[----:B------:R-:W-:Y:S01]  /*c760*/  IMAD.SHL.U32 R41, R105, 0x10, RZ ;  /* 0x0000001069297824 */ /* 0x000fe200078e00ff */
[----:B-----5:R-:W-:-:S03]  /*c770*/  SHF.R.S32.HI R8, RZ, 0x1f, R42 ;  /* 0x0000001fff087819 */ /* 0x020fc6000001142a */
[----:B------:R4:W-:Y:S01]  /*c780*/  STL [R1+0x3884], R10 ;  /* 0x0038840a01007387 */ /* 0x0009e20000100800 */
[----:B0-----:R-:W-:Y:S02]  /*c790*/  IMAD.X R12, R13, 0x1, R0, P6 ;  /* 0x000000010d0c7824 */ /* 0x001fe400030e0600 */
[----:B------:R-:W-:-:S03]  /*c7a0*/  IMAD.X R13, R11, 0x1, R4, P0 ;  /* 0x000000010b0d7824 */ /* 0x000fc600000e0604 */
[----:B------:R0:W-:Y:S01]  /*c7b0*/  STL [R1+0x3860], R12 ;  /* 0x0038600c01007387 */ /* 0x0001e20000100800 */
[----:B----4-:R-:W-:-:S05]  /*c7c0*/  IADD3 R10, P6, R42, R6, RZ ;  /* 0x000000062a0a7210 */ /* 0x010fca0007fde0ff */
[----:B------:R4:W-:Y:S01]  /*c7d0*/  STL [R1+0x388c], R10 ;  /* 0x00388c0a01007387 */ /* 0x0009e20000100800 */
[----:B0-----:R-:W-:-:S03]  /*c7e0*/  IADD3 R12, P0, R42, R5, RZ ;  /* 0x000000052a0c7210 */ /* 0x001fc60007f1e0ff */
[----:B------:R0:W-:Y:S01]  /*c7f0*/  STL [R1+0x3864], R13 ;  /* 0x0038640d01007387 */ /* 0x0001e20000100800 */
[----:B------:R-:W5:Y:S03]  /*c800*/  LDC R42, c[0x0][0x238] ;  /* 0x00008e00ff2a7b82 */ /* 0x000f660000000800 */
[----:B------:R3:W-:Y:S01]  /*c810*/  STL [R1+0x3894], R12 ;  /* 0x0038940c01007387 */ /* 0x0007e20000100800 */
[----:B----4-:R-:W-:Y:S01]  /*c820*/  SHF.R.S32.HI R10, RZ, 0x1f, R44 ;  /* 0x0000001fff0a7819 */ /* 0x010fe2000001142c */
[----:B0-----:R-:W-:Y:S01]  /*c830*/  IMAD.X R13, R11, 0x1, R0, P1 ;  /* 0x000000010b0d7824 */ /* 0x001fe200008e0600 */
[----:B------:R-:W-:Y:S01]  /*c840*/  IADD3 R11, P1, R44, R6, RZ ;  /* 0x000000062c0b7210 */ /* 0x000fe20007f3e0ff */
[----:B---3--:R-:W-:-:S03]  /*c850*/  IMAD.X R12, R9, 0x1, R4, P2 ;  /* 0x00000001090c7824 */ /* 0x008fc600010e0604 */
[----:B------:R0:W-:Y:S04]  /*c860*/  STL [R1+0x3868], R13 ;  /* 0x0038680d01007387 */ /* 0x0001e80000100800 */
[----:B------:R3:W-:Y:S04]  /*c870*/  STL [R1+0x389c], R11 ;  /* 0x00389c0b01007387 */ /* 0x0007e80000100800 */
[----:B------:R4:W-:Y:S01]  /*c880*/  STL [R1+0x386c], R12 ;  /* 0x00386c0c01007387 */ /* 0x0009e20000100800 */
[----:B0-----:R-:W-:Y:S02]  /*c890*/  IADD3 R13, P2, R44, R5, RZ ;  /* 0x000000052c0d7210 */ /* 0x001fe40007f5e0ff */
[----:B------:R-:W0:Y:S01]  /*c8a0*/  LDC R44, c[0x0][0x238] ;  /* 0x00008e00ff2c7b82 */ /* 0x000e220000000800 */
[----:B---3--:R-:W-:-:S02]  /*c8b0*/  SHF.R.S32.HI R11, RZ, 0x1f, R45 ;  /* 0x0000001fff0b7819 */ /* 0x008fc4000001142d */
[----:B------:R3:W-:Y:S01]  /*c8c0*/  STL [R1+0x38a4], R13 ;  /* 0x0038a40d01007387 */ /* 0x0007e20000100800 */
[----:B----4-:R-:W-:Y:S01]  /*c8d0*/  IMAD.X R12, R9, 0x1, R0, P3 ;  /* 0x00000001090c7824 */ /* 0x010fe200018e0600 */
[----:B------:R-:W-:-:S04]  /*c8e0*/  IADD3 R9, P3, R45, R6, RZ ;  /* 0x000000062d097210 */ /* 0x000fc80007f7e0ff */
[----:B------:R4:W-:Y:S01]  /*c8f0*/  STL [R1+0x3870], R12 ;  /* 0x0038700c01007387 */ /* 0x0009e20000100800 */
[----:B---3--:R-:W-:-:S03]  /*c900*/  IMAD.X R13, R7, 0x1, R4, P4 ;  /* 0x00000001070d7824 */ /* 0x008fc600020e0604 */
[----:B------:R3:W-:Y:S04]  /*c910*/  STL [R1+0x38ac], R9 ;  /* 0x0038ac0901007387 */ /* 0x0007e80000100800 */
[----:B------:R1:W-:Y:S01]  /*c920*/  STL [R1+0x3878], R13 ;  /* 0x0038780d01007387 */ /* 0x0003e20000100800 */
[----:B----4-:R-:W-:Y:S02]  /*c930*/  IADD3 R12, P4, R45, R5, RZ ;  /* 0x000000052d0c7210 */ /* 0x010fe40007f9e0ff */
[----:B------:R-:W4:Y:S01]  /*c940*/  LDC R45, c[0x0][0x238] ;  /* 0x00008e00ff2d7b82 */ /* 0x000f220000000800 */
[----:B---3--:R-:W-:Y:S02]  /*c950*/  SHF.R.S32.HI R9, RZ, 0x1f, R46 ;  /* 0x0000001fff097819 */ /* 0x008fe4000001142e */
[----:B------:R3:W-:Y:S01]  /*c960*/  STL [R1+0x38b4], R12 ;  /* 0x0038b40c01007387 */ /* 0x0007e20000100800 */
[----:B-1----:R-:W-:Y:S01]  /*c970*/  IMAD.X R13, R7, 0x1, R0, P5 ;  /* 0x00000001070d7824 */ /* 0x002fe200028e0600 */
[----:B------:R-:W-:-:S04]  /*c980*/  IADD3 R7, P5, R46, R6, RZ ;  /* 0x000000062e077210 */ /* 0x000fc80007fbe0ff */
[----:B------:R1:W-:Y:S01]  /*c990*/  STL [R1+0x3880], R13 ;  /* 0x0038800d01007387 */ /* 0x0003e20000100800 */
[----:B---3--:R-:W-:-:S03]  /*c9a0*/  IMAD.X R12, R8, 0x1, R4, P6 ;  /* 0x00000001080c7824 */ /* 0x008fc600030e0604 */
[----:B------:R3:W-:Y:S04]  /*c9b0*/  STL [R1+0x38bc], R7 ;  /* 0x0038bc0701007387 */ /* 0x0007e80000100800 */
[----:B------:R2:W-:Y:S01]  /*c9c0*/  STL [R1+0x3888], R12 ;  /* 0x0038880c01007387 */ /* 0x0005e20000100800 */
[----:B-1----:R-:W-:Y:S02]  /*c9d0*/  IADD3 R13, P6, R46, R5, RZ ;  /* 0x000000052e0d7210 */ /* 0x002fe40007fde0ff */
[----:B---3--:R-:W-:-:S03]  /*c9e0*/  SHF.R.S32.HI R7, RZ, 0x1f, R48 ;  /* 0x0000001fff077819 */ /* 0x008fc60000011430 */
[----:B------:R1:W-:Y:S01]  /*c9f0*/  STL [R1+0x38c4], R13 ;  /* 0x0038c40d01007387 */ /* 0x0003e20000100800 */
[----:B--2---:R-:W-:Y:S01]  /*ca00*/  IMAD.X R12, R8, 0x1, R0, P0 ;  /* 0x00000001080c7824 */ /* 0x004fe200000e0600 */
[----:B------:R-:W-:-:S04]  /*ca10*/  IADD3 R8, P0, R48, R6, RZ ;  /* 0x0000000630087210 */ /* 0x000fc80007f1e0ff */
[----:B------:R2:W-:Y:S01]  /*ca20*/  STL [R1+0x3890], R12 ;  /* 0x0038900c01007387 */ /* 0x0005e20000100800 */
[----:B-1----:R-:W-:-:S03]  /*ca30*/  IMAD.X R13, R10, 0x1, R4, P1 ;  /* 0x000000010a0d7824 */ /* 0x002fc600008e0604 */
[----:B------:R1:W-:Y:S04]  /*ca40*/  STL [R1+0x38cc], R8 ;  /* 0x0038cc0801007387 */ /* 0x0003e80000100800 */
[----:B------:R3:W-:Y:S01]  /*ca50*/  STL [R1+0x3898], R13 ;  /* 0x0038980d01007387 */ /* 0x0007e20000100800 */
[----:B--2---:R-:W-:Y:S02]  /*ca60*/  IADD3 R12, P1, R48, R5, RZ ;  /* 0x00000005300c7210 */ /* 0x004fe40007f3e0ff */
[----:B-1----:R-:W-:-:S03]  /*ca70*/  SHF.R.S32.HI R8, RZ, 0x1f, R49 ;  /* 0x0000001fff087819 */ /* 0x002fc60000011431 */
[----:B------:R1:W-:Y:S01]  /*ca80*/  STL [R1+0x38d4], R12 ;  /* 0x0038d40c01007387 */ /* 0x0003e20000100800 */
[----:B---3--:R-:W-:Y:S01]  /*ca90*/  IMAD.X R13, R10, 0x1, R0, P2 ;  /* 0x000000010a0d7824 */ /* 0x008fe200010e0600 */
[----:B------:R-:W-:-:S04]  /*caa0*/  IADD3 R10, P2, R49, R6, RZ ;  /* 0x00000006310a7210 */ /* 0x000fc80007f5e0ff */
[----:B------:R2:W-:Y:S01]  /*cab0*/  STL [R1+0x38a0], R13 ;  /* 0x0038a00d01007387 */ /* 0x0005e20000100800 */
[----:B-1----:R-:W-:-:S03]  /*cac0*/  IMAD.X R12, R11, 0x1, R4, P3 ;  /* 0x000000010b0c7824 */ /* 0x002fc600018e0604 */
[----:B------:R1:W-:Y:S04]  /*cad0*/  STL [R1+0x38dc], R10 ;  /* 0x0038dc0a01007387 */ /* 0x0003e80000100800 */
[----:B------:R3:W-:Y:S01]  /*cae0*/  STL [R1+0x38a8], R12 ;  /* 0x0038a80c01007387 */ /* 0x0007e20000100800 */
[----:B--2---:R-:W-:Y:S02]  /*caf0*/  IADD3 R13, P3, R49, R5, RZ ;  /* 0x00000005310d7210 */ /* 0x004fe40007f7e0ff */
[----:B------:R-:W2:Y:S01]  /*cb00*/  LDC R49, c[0x0][0x238] ;  /* 0x00008e00ff317b82 */ /* 0x000ea20000000800 */
[----:B-1----:R-:W-:Y:S02]  /*cb10*/  SHF.R.S32.HI R10, RZ, 0x1f, R50 ;  /* 0x0000001fff0a7819 */ /* 0x002fe40000011432 */
[----:B------:R1:W-:Y:S01]  /*cb20*/  STL [R1+0x38e4], R13 ;  /* 0x0038e40d01007387 */ /* 0x0003e20000100800 */
[----:B---3--:R-:W-:Y:S01]  /*cb30*/  IMAD.X R12, R11, 0x1, R0, P4 ;  /* 0x000000010b0c7824 */ /* 0x008fe200020e0600 */
[----:B------:R-:W-:-:S04]  /*cb40*/  IADD3 R11, P4, R50, R6, RZ ;  /* 0x00000006320b7210 */ /* 0x000fc80007f9e0ff */
[----:B------:R3:W-:Y:S01]  /*cb50*/  STL [R1+0x38b0], R12 ;  /* 0x0038b00c01007387 */ /* 0x0007e20000100800 */
[----:B-1----:R-:W-:-:S03]  /*cb60*/  IMAD.X R13, R9, 0x1, R4, P5 ;  /* 0x00000001090d7824 */ /* 0x002fc600028e0604 */
[----:B------:R1:W-:Y:S04]  /*cb70*/  STL [R1+0x38ec], R11 ;  /* 0x0038ec0b01007387 */ /* 0x0003e80000100800 */
[----:B------:R5:W-:Y:S01]  /*cb80*/  STL [R1+0x38b8], R13 ;  /* 0x0038b80d01007387 */ /* 0x000be20000100800 */
[----:B---3--:R-:W-:Y:S02]  /*cb90*/  IADD3 R12, P5, R50, R5, RZ ;  /* 0x00000005320c7210 */ /* 0x008fe40007fbe0ff */
[----:B-1----:R-:W-:-:S03]  /*cba0*/  SHF.R.S32.HI R11, RZ, 0x1f, R52 ;  /* 0x0000001fff0b7819 */ /* 0x002fc60000011434 */
[----:B------:R1:W-:Y:S01]  /*cbb0*/  STL [R1+0x38f4], R12 ;  /* 0x0038f40c01007387 */ /* 0x0003e20000100800 */
[----:B-----5:R-:W-:Y:S01]  /*cbc0*/  IMAD.X R13, R9, 0x1, R0, P6 ;  /* 0x00000001090d7824 */ /* 0x020fe200030e0600 */
        /* <DEDUP_REMOVED lines=15> */
[----:B------:R-:W3:Y:S01]  /*ccc0*/  LDC R53, c[0x0][0x238] ;  /* 0x00008e00ff357b82 */ /* 0x000ee20000000800 */
[----:B-1----:R-:W-:Y:S02]  /*ccd0*/  SHF.R.S32.HI R7, RZ, 0x1f, R54 ;  /* 0x0000001fff077819 */ /* 0x002fe40000011436 */
[----:B------:R1:W-:Y:S01]  /*cce0*/  STL [R1+0x3914], R12 ;  /* 0x0039140c01007387 */ /* 0x0003e20000100800 */
[----:B-----5:R-:W-:Y:S01]  /*ccf0*/  IMAD.X R13, R8, 0x1, R0, P3 ;  /* 0x00000001080d7824 */ /* 0x020fe200018e0600 */
[----:B------:R-:W-:-:S04]  /*cd00*/  IADD3 R8, P3, R54, R6, RZ ;  /* 0x0000000636087210 */ /* 0x000fc80007f7e0ff */
[----:B------:R5:W-:Y:S01]  /*cd10*/  STL [R1+0x38e0], R13 ;  /* 0x0038e00d01007387 */ /* 0x000be20000100800 */
[----:B-1----:R-:W-:-:S03]  /*cd20*/  IMAD.X R12, R10, 0x1, R4, P4 ;  /* 0x000000010a0c7824 */ /* 0x002fc600020e0604 */
[----:B------:R1:W-:Y:S04]  /*cd30*/  STL [R1+0x391c], R8 ;  /* 0x00391c0801007387 */ /* 0x0003e80000100800 */
[----:B------:R0:W-:Y:S01]  /*cd40*/  STL [R1+0x38e8], R12 ;  /* 0x0038e80c01007387 */ /* 0x0001e20000100800 */
[----:B-----5:R-:W-:Y:S02]  /*cd50*/  IADD3 R13, P4, R54, R5, RZ ;  /* 0x00000005360d7210 */ /* 0x020fe40007f9e0ff */
[----:B------:R-:W5:Y:S01]  /*cd60*/  LDC R54, c[0x0][0x238] ;  /* 0x00008e00ff367b82 */ /* 0x000f620000000800 */
[----:B-1----:R-:W-:Y:S02]  /*cd70*/  SHF.R.S32.HI R8, RZ, 0x1f, R56 ;  /* 0x0000001fff087819 */ /* 0x002fe40000011438 */
[----:B------:R1:W-:Y:S01]  /*cd80*/  STL [R1+0x3924], R13 ;  /* 0x0039240d01007387 */ /* 0x0003e20000100800 */
[----:B0-----:R-:W-:Y:S01]  /*cd90*/  IMAD.X R12, R10, 0x1, R0, P5 ;  /* 0x000000010a0c7824 */ /* 0x001fe200028e0600 */
[----:B------:R-:W-:-:S04]  /*cda0*/  IADD3 R10, P5, R56, R6, RZ ;  /* 0x00000006380a7210 */ /* 0x000fc80007fbe0ff */
[----:B------:R0:W-:Y:S01]  /*cdb0*/  STL [R1+0x38f0], R12 ;  /* 0x0038f00c01007387 */ /* 0x0001e20000100800 */
[----:B-1----:R-:W-:-:S03]  /*cdc0*/  IMAD.X R13, R11, 0x1, R4, P6 ;  /* 0x000000010b0d7824 */ /* 0x002fc600030e0604 */
[----:B------:R1:W-:Y:S04]  /*cdd0*/  STL [R1+0x392c], R10 ;  /* 0x00392c0a01007387 */ /* 0x0003e80000100800 */
[----:B------:R4:W-:Y:S01]  /*cde0*/  STL [R1+0x38f8], R13 ;  /* 0x0038f80d01007387 */ /* 0x0009e20000100800 */
[----:B0-----:R-:W-:Y:S02]  /*cdf0*/  IADD3 R12, P6, R56, R5, RZ ;  /* 0x00000005380c7210 */ /* 0x001fe40007fde0ff */
[----:B------:R-:W0:Y:S01]  /*ce00*/  LDC R56, c[0x0][0x238] ;  /* 0x00008e00ff387b82 */ /* 0x000e220000000800 */
[----:B-1----:R-:W-:Y:S02]  /*ce10*/  SHF.R.S32.HI R10, RZ, 0x1f, R57 ;  /* 0x0000001fff0a7819 */ /* 0x002fe40000011439 */
[----:B------:R1:W-:Y:S01]  /*ce20*/  STL [R1+0x3934], R12 ;  /* 0x0039340c01007387 */ /* 0x0003e20000100800 */
[----:B----4-:R-:W-:Y:S01]  /*ce30*/  IMAD.X R13, R11, 0x1, R0, P0 ;  /* 0x000000010b0d7824 */ /* 0x010fe200000e0600 */
[----:B------:R-:W-:-:S04]  /*ce40*/  IADD3 R11, P0, R57, R6, RZ ;  /* 0x00000006390b7210 */ /* 0x000fc80007f1e0ff */
[----:B------:R4:W-:Y:S01]  /*ce50*/  STL [R1+0x3900], R13 ;  /* 0x0039000d01007387 */ /* 0x0009e20000100800 */
[----:B-1----:R-:W-:-:S03]  /*ce60*/  IMAD.X R12, R9, 0x1, R4, P1 ;  /* 0x00000001090c7824 */ /* 0x002fc600008e0604 */
[----:B------:R1:W-:Y:S04]  /*ce70*/  STL [R1+0x393c], R11 ;  /* 0x00393c0b01007387 */ /* 0x0003e80000100800 */
[----:B------:R2:W-:Y:S01]  /*ce80*/  STL [R1+0x3908], R12 ;  /* 0x0039080c01007387 */ /* 0x0005e20000100800 */
[----:B----4-:R-:W-:Y:S02]  /*ce90*/  IADD3 R13, P1, R57, R5, RZ ;  /* 0x00000005390d7210 */ /* 0x010fe40007f3e0ff */
[----:B-1----:R-:W-:-:S03]  /*cea0*/  SHF.R.S32.HI R11, RZ, 0x1f, R58 ;  /* 0x0000001fff0b7819 */ /* 0x002fc6000001143a */
        /* <DEDUP_REMOVED lines=18> */
[----:B------:R-:W4:Y:S01]  /*cfd0*/  LDC R60, c[0x0][0x238] ;  /* 0x00008e00ff3c7b82 */ /* 0x000f220000000800 */
        /* <DEDUP_REMOVED lines=28> */
[----:B-1----:R-:W-:-:S03]  /*d1a0*/  SHF.R.S32.HI R11, RZ, 0x1f, R65 ;  /* 0x0000001fff0b7819 */ /* 0x002fc60000011441 */
        /* <DEDUP_REMOVED lines=94> */
[----:B-1----:R-:W-:-:S03]  /*d790*/  SHF.R.S32.HI R11, RZ, 0x1f, R78 ;  /* 0x0000001fff0b7819 */ /* 0x002fc6000001144e */
[----:B------:R0:W-:Y:S01]  /*d7a0*/  STL [R1+0x3a34], R12 ;  /* 0x003a340c01007387 */ /* 0x0001e20000100800 */
[----:B--2---:R-:W-:Y:S01]  /*d7b0*/  IMAD.X R13, R9, 0x1, R0, P4 ;  /* 0x00000001090d7824 */ /* 0x004fe200020e0600 */
[----:B------:R-:W-:-:S04]  /*d7c0*/  IADD3 R9, P4, R78, R6, RZ ;  /* 0x000000064e097210 */ /* 0x000fc80007f9e0ff */
[----:B------:R1:W-:Y:S01]  /*d7d0*/  STL [R1+0x3a00], R13 ;  /* 0x003a000d01007387 */ /* 0x0003e20000100800 */
[----:B0-----:R-:W-:-:S03]  /*d7e0*/  IMAD.X R12, R7, 0x1, R4, P5 ;  /* 0x00000001070c7824 */ /* 0x001fc600028e0604 */
[----:B------:R0:W-:Y:S04]  /*d7f0*/  STL [R1+0x3a3c], R9 ;  /* 0x003a3c0901007387 */ /* 0x0001e80000100800 */
[----:B------:R2:W-:Y:S01]  /*d800*/  STL [R1+0x3a08], R12 ;  /* 0x003a080c01007387 */ /* 0x0005e20000100800 */
[----:B-1----:R-:W-:Y:S02]  /*d810*/  IADD3 R13, P5, R78, R5, RZ ;  /* 0x000000054e0d7210 */ /* 0x002fe40007fbe0ff */
[----:B------:R-:W1:Y:S01]  /*d820*/  LDC R78, c[0x0][0x238] ;  /* 0x00008e00ff4e7b82 */ /* 0x000e620000000800 */
[----:B0-----:R-:W-:Y:S02]  /*d830*/  SHF.R.S32.HI R9, RZ, 0x1f, R80 ;  /* 0x0000001fff097819 */ /* 0x001fe40000011450 */
[----:B------:R0:W-:Y:S01]  /*d840*/  STL [R1+0x3a44], R13 ;  /* 0x003a440d01007387 */ /* 0x0001e20000100800 */
[----:B--2---:R-:W-:Y:S01]  /*d850*/  IMAD.X R12, R7, 0x1, R0, P6 ;  /* 0x00000001070c7824 */ /* 0x004fe200030e0600 */
[----:B------:R-:W-:-:S04]  /*d860*/  IADD3 R7, P6, R80, R6, RZ ;  /* 0x0000000650077210 */ /* 0x000fc80007fde0ff */
[----:B------:R2:W-:Y:S01]  /*d870*/  STL [R1+0x3a10], R12 ;  /* 0x003a100c01007387 */ /* 0x0005e20000100800 */
[----:B0-----:R-:W-:-:S03]  /*d880*/  IMAD.X R13, R8, 0x1, R4, P0 ;  /* 0x00000001080d7824 */ /* 0x001fc600000e0604 */
[----:B------:R0:W-:Y:S04]  /*d890*/  STL [R1+0x3a4c], R7 ;  /* 0x003a4c0701007387 */ /* 0x0001e80000100800 */
[----:B------:R4:W-:Y:S01]  /*d8a0*/  STL [R1+0x3a18], R13 ;  /* 0x003a180d01007387 */ /* 0x0009e20000100800 */
[----:B--2---:R-:W-:Y:S02]  /*d8b0*/  IADD3 R12, P0, R80, R5, RZ ;  /* 0x00000005500c7210 */ /* 0x004fe40007f1e0ff */
[----:B------:R-:W2:Y:S01]  /*d8c0*/  LDC R80, c[0x0][0x238] ;  /* 0x00008e00ff507b82 */ /* 0x000ea20000000800 */
[----:B0-----:R-:W-:Y:S02]  /*d8d0*/  SHF.R.S32.HI R7, RZ, 0x1f, R81 ;  /* 0x0000001fff077819 */ /* 0x001fe40000011451 */
[----:B------:R0:W-:Y:S01]  /*d8e0*/  STL [R1+0x3a54], R12 ;  /* 0x003a540c01007387 */ /* 0x0001e20000100800 */
[----:B----4-:R-:W-:Y:S01]  /*d8f0*/  IMAD.X R13, R8, 0x1, R0, P1 ;  /* 0x00000001080d7824 */ /* 0x010fe200008e0600 */
[----:B------:R-:W-:-:S04]  /*d900*/  IADD3 R8, P1, R81, R6, RZ ;  /* 0x0000000651087210 */ /* 0x000fc80007f3e0ff */
[----:B------:R4:W-:Y:S01]  /*d910*/  STL [R1+0x3a20], R13 ;  /* 0x003a200d01007387 */ /* 0x0009e20000100800 */
[----:B0-----:R-:W-:-:S03]  /*d920*/  IMAD.X R12, R10, 0x1, R4, P2 ;  /* 0x000000010a0c7824 */ /* 0x001fc600010e0604 */
[----:B------:R0:W-:Y:S04]  /*d930*/  STL [R1+0x3a5c], R8 ;  /* 0x003a5c0801007387 */ /* 0x0001e80000100800 */
[----:B------:R3:W-:Y:S01]  /*d940*/  STL [R1+0x3a28], R12 ;  /* 0x003a280c01007387 */ /* 0x0007e20000100800 */
[----:B----4-:R-:W-:Y:S02]  /*d950*/  IADD3 R13, P2, R81, R5, RZ ;  /* 0x00000005510d7210 */ /* 0x010fe40007f5e0ff */
[----:B------:R-:W4:Y:S01]  /*d960*/  LDC R81, c[0x0][0x238] ;  /* 0x00008e00ff517b82 */ /* 0x000f220000000800 */
[----:B0-----:R-:W-:Y:S02]  /*d970*/  SHF.R.S32.HI R8, RZ, 0x1f, R82 ;  /* 0x0000001fff087819 */ /* 0x001fe40000011452 */
[----:B------:R0:W-:Y:S01]  /*d980*/  STL [R1+0x3a64], R13 ;  /* 0x003a640d01007387 */ /* 0x0001e20000100800 */
[----:B---3--:R-:W-:Y:S01]  /*d990*/  IMAD.X R12, R10, 0x1, R0, P3 ;  /* 0x000000010a0c7824 */ /* 0x008fe200018e0600 */
[----:B------:R-:W-:-:S04]  /*d9a0*/  IADD3 R10, P3, R82, R6, RZ ;  /* 0x00000006520a7210 */ /* 0x000fc80007f7e0ff */
[----:B------:R3:W-:Y:S01]  /*d9b0*/  STL [R1+0x3a30], R12 ;  /* 0x003a300c01007387 */ /* 0x0007e20000100800 */
[----:B0-----:R-:W-:-:S03]  /*d9c0*/  IMAD.X R13, R11, 0x1, R4, P4 ;  /* 0x000000010b0d7824 */ /* 0x001fc600020e0604 */
[----:B------:R0:W-:Y:S04]  /*d9d0*/  STL [R1+0x3a6c], R10 ;  /* 0x003a6c0a01007387 */ /* 0x0001e80000100800 */
[----:B------:R5:W-:Y:S01]  /*d9e0*/  STL [R1+0x3a38], R13 ;  /* 0x003a380d01007387 */ /* 0x000be20000100800 */
[----:B---3--:R-:W-:Y:S02]  /*d9f0*/  IADD3 R12, P4, R82, R5, RZ ;  /* 0x00000005520c7210 */ /* 0x008fe40007f9e0ff */
[----:B0-----:R-:W-:-:S03]  /*da00*/  SHF.R.S32.HI R10, RZ, 0x1f, R84 ;  /* 0x0000001fff0a7819 */ /* 0x001fc60000011454 */
[----:B------:R0:W-:Y:S01]  /*da10*/  STL [R1+0x3a74], R12 ;  /* 0x003a740c01007387 */ /* 0x0001e20000100800 */
[----:B-----5:R-:W-:Y:S01]  /*da20*/  IMAD.X R13, R11, 0x1, R0, P5 ;  /* 0x000000010b0d7824 */ /* 0x020fe200028e0600 */
        /* <DEDUP_REMOVED lines=15> */
[----:B------:R-:W3:Y:S01]  /*db20*/  LDC R85, c[0x0][0x238] ;  /* 0x00008e00ff557b82 */ /* 0x000ee20000000800 */
[----:B0-----:R-:W-:Y:S02]  /*db30*/  SHF.R.S32.HI R9, RZ, 0x1f, R86 ;  /* 0x0000001fff097819 */ /* 0x001fe40000011456 */
[----:B------:R0:W-:Y:S01]  /*db40*/  STL [R1+0x3a94], R12 ;  /* 0x003a940c01007387 */ /* 0x0001e20000100800 */
[----:B-----5:R-:W-:Y:S01]  /*db50*/  IMAD.X R13, R7, 0x1, R0, P2 ;  /* 0x00000001070d7824 */ /* 0x020fe200010e0600 */
[----:B------:R-:W-:-:S04]  /*db60*/  IADD3 R7, P2, R86, R6, RZ ;  /* 0x0000000656077210 */ /* 0x000fc80007f5e0ff */
[----:B------:R5:W-:Y:S01]  /*db70*/  STL [R1+0x3a60], R13 ;  /* 0x003a600d01007387 */ /* 0x000be20000100800 */
[----:B0-----:R-:W-:-:S03]  /*db80*/  IMAD.X R12, R8, 0x1, R4, P3 ;  /* 0x00000001080c7824 */ /* 0x001fc600018e0604 */
[----:B------:R0:W-:Y:S04]  /*db90*/  STL [R1+0x3a9c], R7 ;  /* 0x003a9c0701007387 */ /* 0x0001e80000100800 */
[----:B------:R1:W-:Y:S01]  /*dba0*/  STL [R1+0x3a68], R12 ;  /* 0x003a680c01007387 */ /* 0x0003e20000100800 */
[----:B-----5:R-:W-:Y:S02]  /*dbb0*/  IADD3 R13, P3, R86, R5, RZ ;  /* 0x00000005560d7210 */ /* 0x020fe40007f7e0ff */
[----:B0-----:R-:W-:-:S03]  /*dbc0*/  SHF.R.S32.HI R7, RZ, 0x1f, R88 ;  /* 0x0000001fff077819 */ /* 0x001fc60000011458 */
[----:B------:R0:W-:Y:S01]  /*dbd0*/  STL [R1+0x3aa4], R13 ;  /* 0x003aa40d01007387 */ /* 0x0001e20000100800 */
[----:B-1----:R-:W-:Y:S01]  /*dbe0*/  IMAD.X R12, R8, 0x1, R0, P4 ;  /* 0x00000001080c7824 */ /* 0x002fe200020e0600 */
[----:B------:R-:W-:-:S04]  /*dbf0*/  IADD3 R8, P4, R88, R6, RZ ;  /* 0x0000000658087210 */ /* 0x000fc80007f9e0ff */
[----:B------:R1:W-:Y:S01]  /*dc00*/  STL [R1+0x3a70], R12 ;  /* 0x003a700c01007387 */ /* 0x0003e20000100800 */
[----:B0-----:R-:W-:-:S03]  /*dc10*/  IMAD.X R13, R10, 0x1, R4, P5 ;  /* 0x000000010a0d7824 */ /* 0x001fc600028e0604 */
[----:B------:R0:W-:Y:S04]  /*dc20*/  STL [R1+0x3aac], R8 ;  /* 0x003aac0801007387 */ /* 0x0001e80000100800 */
[----:B------:R5:W-:Y:S01]  /*dc30*/  STL [R1+0x3a78], R13 ;  /* 0x003a780d01007387 */ /* 0x000be20000100800 */
[----:B-1----:R-:W-:Y:S02]  /*dc40*/  IADD3 R12, P5, R88, R5, RZ ;  /* 0x00000005580c7210 */ /* 0x002fe40007fbe0ff */
        /* <DEDUP_REMOVED lines=19> */
[----:B------:R-:W5:Y:S01]  /*dd80*/  LDC R90, c[0x0][0x238] ;  /* 0x00008e00ff5a7b82 */ /* 0x000f620000000800 */
        /* <DEDUP_REMOVED lines=19> */
[----:B0-----:R-:W-:-:S03]  /*dec0*/  SHF.R.S32.HI R7, RZ, 0x1f, R94 ;  /* 0x0000001fff077819 */ /* 0x001fc6000001145e */
        /* <DEDUP_REMOVED lines=33> */
[C---:B0-----:R-:W-:Y:S02]  /*e0e0*/  IMAD.X R13, R7.reuse, 0x1, R4, P0 ;  /* 0x00000001070d7824 */ /* 0x041fe400000e0604 */
[----:B------:R-:W-:Y:S01]  /*e0f0*/  IMAD.X R7, R7, 0x1, R0, P1 ;  /* 0x0000000107077824 */ /* 0x000fe200008e0600 */
[----:B------:R0:W-:Y:S04]  /*e100*/  STL [R1+0x3b20], R9 ;  /* 0x003b200901007387 */ /* 0x0001e80000100800 */
[----:B------:R5:W-:Y:S01]  /*e110*/  STL [R1+0x3af8], R13 ;  /* 0x003af80d01007387 */ /* 0x000be20000100800 */
[----:B-1----:R-:W-:Y:S02]  /*e120*/  IADD3 R12, P0, R98, R5, RZ ;  /* 0x00000005620c7210 */ /* 0x002fe40007f1e0ff */
[----:B------:R-:W1:Y:S03]  /*e130*/  LDC R98, c[0x0][0x238] ;  /* 0x00008e00ff627b82 */ /* 0x000e660000000800 */
[----:B------:R2:W-:Y:S01]  /*e140*/  STL [R1+0x3b24], R12 ;  /* 0x003b240c01007387 */ /* 0x0005e20000100800 */
[----:B0-----:R-:W-:Y:S01]  /*e150*/  SHF.R.S32.HI R9, RZ, 0x1f, R100 ;  /* 0x0000001fff097819 */ /* 0x001fe20000011464 */
[----:B-----5:R-:W-:-:S02]  /*e160*/  IMAD.X R13, R8, 0x1, R4, P2 ;  /* 0x00000001080d7824 */ /* 0x020fc400010e0604 */
[----:B------:R0:W-:Y:S01]  /*e170*/  STL [R1+0x3b00], R7 ;  /* 0x003b000701007387 */ /* 0x0001e20000100800 */
[C---:B--2---:R-:W-:Y:S02]  /*e180*/  IADD3 R12, P1, R100.reuse, R6, RZ ;  /* 0x00000006640c7210 */ /* 0x044fe40007f3e0ff */
[----:B0-----:R-:W-:-:S03]  /*e190*/  IADD3 R7, P2, R100, R5, RZ ;  /* 0x0000000564077210 */ /* 0x001fc60007f5e0ff */
[----:B------:R0:W-:Y:S04]  /*e1a0*/  STL [R1+0x3b28], R12 ;  /* 0x003b280c01007387 */ /* 0x0001e80000100800 */
[----:B------:R2:W-:Y:S04]  /*e1b0*/  STL [R1+0x3b08], R13 ;  /* 0x003b080d01007387 */ /* 0x0005e80000100800 */
[----:B------:R5:W-:Y:S01]  /*e1c0*/  STL [R1+0x3b2c], R7 ;  /* 0x003b2c0701007387 */ /* 0x000be20000100800 */
[----:B0-----:R-:W-:Y:S01]  /*e1d0*/  IMAD.X R12, R8, 0x1, R0, P3 ;  /* 0x00000001080c7824 */ /* 0x001fe200018e0600 */
[C---:B------:R-:W-:Y:S01]  /*e1e0*/  IADD3 R8, P3, R101.reuse, R6, RZ ;  /* 0x0000000665087210 */ /* 0x040fe20007f7e0ff */
[----:B--2---:R-:W0:Y:S03]  /*e1f0*/  LDC R13, c[0x0][0x238] ;  /* 0x00008e00ff0d7b82 */ /* 0x004e260000000800 */
[----:B------:R-:W-:Y:S01]  /*e200*/  STL [R1+0x3b10], R12 ;  /* 0x003b100c01007387 */ /* 0x000fe20000100800 */
[----:B-----5:R-:W-:Y:S01]  /*e210*/  IMAD.X R7, R10, 0x1, R4, P4 ;  /* 0x000000010a077824 */ /* 0x020fe200020e0604 */
[----:B------:R-:W-:-:S02]  /*e220*/  IADD3 R6, P4, R101, R5, RZ ;  /* 0x0000000565067210 */ /* 0x000fc40007f9e0ff */
[----:B------:R2:W-:Y:S01]  /*e230*/  STL [R1+0x3858], R8 ;  /* 0x0038580801007387 */ /* 0x0005e20000100800 */
[----:B------:R-:W-:Y:S02]  /*e240*/  SHF.R.S32.HI R5, RZ, 0x1f, R101 ;  /* 0x0000001fff057819 */ /* 0x000fe40000011465 */
[----:B------:R-:W5:Y:S01]  /*e250*/  LDC R101, c[0x0][0x238] ;  /* 0x00008e00ff657b82 */ /* 0x000f620000000800 */
[----:B------:R3:W-:Y:S04]  /*e260*/  STL [R1+0x3834], R7 ;  /* 0x0038340701007387 */ /* 0x0007e80000100800 */
[----:B------:R4:W-:Y:S01]  /*e270*/  STL [R1+0x3854], R6 ;  /* 0x0038540601007387 */ /* 0x0009e20000100800 */
[--C-:B--2---:R-:W-:Y:S01]  /*e280*/  IMAD.X R8, R11, 0x1, R0.reuse, P0 ;  /* 0x000000010b087824 */ /* 0x104fe200000e0600 */
[----:B------:R-:W-:Y:S01]  /*e290*/  IADD3 R225, P0, R224, R2, RZ ;  /* 0x00000002e0e17210 */ /* 0x000fe20007f1e0ff */
[----:B------:R-:W2:Y:S01]  /*e2a0*/  LDC R12, c[0x0][0x238] ;  /* 0x00008e00ff0c7b82 */ /* 0x000ea20000000800 */
[----:B---3--:R-:W-:Y:S01]  /*e2b0*/  IMAD.X R7, R10, 0x1, R0, P5 ;  /* 0x000000010a077824 */ /* 0x008fe200028e0600 */
[----:B------:R-:W-:-:S02]  /*e2c0*/  LOP3.LUT R10, R157, 0x10, RZ, 0x3c, !PT ;  /* 0x000000109d0a7812 */ /* 0x000fc400078e3cff */
[----:B------:R-:W-:Y:S01]  /*e2d0*/  LEA.HI.X.SX32 R224, R224, R3, 0x1, P0 ;  /* 0x00000003e0e07211 */ /* 0x000fe200000f0eff */
[--C-:B----4-:R-:W-:Y:S01]  /*e2e0*/  IMAD.X R6, R11, 0x1, R4.reuse, P6 ;  /* 0x000000010b067824 */ /* 0x110fe200030e0604 */
[----:B------:R3:W-:Y:S02]  /*e2f0*/  STL [R1+0x3838], R7 ;  /* 0x0038380701007387 */ /* 0x0007e40000100800 */
[----:B------:R-:W4:Y:S02]  /*e300*/  LDC R11, c[0x0][0x238] ;  /* 0x00008e00ff0b7b82 */ /* 0x000f240000000800 */
[----:B------:R1:W-:Y:S04]  /*e310*/  STL [R1+0x3844], R6 ;  /* 0x0038440601007387 */ /* 0x0003e80000100800 */
[----:B------:R0:W-:Y:S01]  /*e320*/  STL [R1+0x3848], R8 ;  /* 0x0038480801007387 */ /* 0x0001e20000100800 */
[--C-:B---3--:R-:W-:Y:S01]  /*e330*/  IMAD.X R7, R9, 0x1, R4.reuse, P1 ;  /* 0x0000000109077824 */ /* 0x108fe200008e0604 */
[-C--:B------:R-:W-:Y:S01]  /*e340*/  IADD3 R227, P1, R226, R2.reuse, RZ ;  /* 0x00000002e2e37210 */ /* 0x080fe20007f3e0ff */
[----:B------:R-:W-:Y:S01]  /*e350*/  IMAD.X R4, R5, 0x1, R4, P3 ;  /* 0x0000000105047824 */ /* 0x000fe200018e0604 */
[-C--:B------:R-:W-:Y:S01]  /*e360*/  IADD3 R231, P3, R230, R2.reuse, RZ ;  /* 0x00000002e6e77210 */ /* 0x080fe20007f7e0ff */
[--C-:B-1----:R-:W-:Y:S01]  /*e370*/  IMAD.X R6, R9, 0x1, R0.reuse, P2 ;  /* 0x0000000109067824 */ /* 0x102fe200010e0600 */
[----:B------:R1:W-:Y:S01]  /*e380*/  STL [R1+0x384c], R7 ;  /* 0x00384c0701007387 */ /* 0x0003e20000100800 */
[----:B------:R-:W-:Y:S01]  /*e390*/  IMAD.X R0, R5, 0x1, R0, P4 ;  /* 0x0000000105007824 */ /* 0x000fe200020e0600 */
[----:B------:R-:W-:-:S02]  /*e3a0*/  IADD3 R229, P2, R228, R2, RZ ;  /* 0x00000002e4e57210 */ /* 0x000fc40007f5e0ff */
[----:B------:R3:W-:Y:S01]  /*e3b0*/  STL [R1+0x3850], R6 ;  /* 0x0038500601007387 */ /* 0x0007e20000100800 */
[----:B------:R-:W5:Y:S01]  /*e3c0*/  LDC R2, c[0x0][0x238] ;  /* 0x00008e00ff027b82 */ /* 0x000f620000000800 */
[C---:B------:R-:W-:Y:S02]  /*e3d0*/  LOP3.LUT R9, R157.reuse, 0x20, RZ, 0x3c, !PT ;  /* 0x000000209d097812 */ /* 0x040fe400078e3cff */
[----:B------:R3:W-:Y:S01]  /*e3e0*/  STL [R1+0x383c], R4 ;  /* 0x00383c0401007387 */ /* 0x0007e20000100800 */
[C---:B0-----:R-:W-:Y:S02]  /*e3f0*/  LOP3.LUT R8, R157.reuse, 0x30, RZ, 0x3c, !PT ;  /* 0x000000309d087812 */ /* 0x041fe400078e3cff */
[C---:B-1----:R-:W-:Y:S01]  /*e400*/  LOP3.LUT R7, R157.reuse, 0x40, RZ, 0x3c, !PT ;  /* 0x000000409d077812 */ /* 0x042fe200078e3cff */
[----:B------:R0:W-:Y:S01]  /*e410*/  STL [R1+0x3840], R0 ;  /* 0x0038400001007387 */ /* 0x0001e20000100800 */
[C---:B------:R-:W-:Y:S02]  /*e420*/  LOP3.LUT R5, R157.reuse, 0x60, RZ, 0x3c, !PT ;  /* 0x000000609d057812 */ /* 0x040fe400078e3cff */
[----:B---3--:R-:W-:Y:S01]  /*e430*/  LOP3.LUT R6, R157, 0x50, RZ, 0x3c, !PT ;  /* 0x000000509d067812 */ /* 0x008fe200078e3cff */
[----:B------:R-:W-:Y:S01]  /*e440*/  STL [R1+0x3ca0], R41 ;  /* 0x003ca02901007387 */ /* 0x000fe20000100800 */
[----:B------:R-:W-:-:S02]  /*e450*/  LEA.HI.X.SX32 R226, R226, R3, 0x1, P1 ;  /* 0x00000003e2e27211 */ /* 0x000fc400008f0eff */
[C---:B------:R-:W-:Y:S01]  /*e460*/  LOP3.LUT R4, R157.reuse, 0x70, RZ, 0x3c, !PT ;  /* 0x000000709d047812 */ /* 0x040fe200078e3cff */
[----:B------:R-:W-:Y:S01]  /*e470*/  STL [R1+0x1498], RZ ;  /* 0x001498ff01007387 */ /* 0x000fe20000100800 */
[-C--:B------:R-:W-:Y:S01]  /*e480*/  LEA.HI.X.SX32 R228, R228, R3.reuse, 0x1, P2 ;  /* 0x00000003e4e47211 */ /* 0x080fe200010f0eff */
[----:B0-----:R-:W-:Y:S01]  /*e490*/  IMAD.IADD R0, R157, 0x1, R113 ;  /* 0x000000019d007824 */ /* 0x001fe200078e0271 */
[----:B------:R-:W-:Y:S02]  /*e4a0*/  LEA.HI.X.SX32 R230, R230, R3, 0x1, P3 ;  /* 0x00000003e6e67211 */ /* 0x000fe400018f0eff */
[----:B------:R-:W-:Y:S02]  /*e4b0*/  CS2R R156, SRZ ;  /* 0x00000000009c7805 */ /* 0x000fe4000001ff00 */
[----:B------:R0:W-:Y:S04]  /*e4c0*/  STL [R1+0x3c98], R0 ;  /* 0x003c980001007387 */ /* 0x0001e80000100800 */
[----:B------:R-:W-:Y:S04]  /*e4d0*/  STL [R1+0x400], RZ ;  /* 0x000400ff01007387 */ /* 0x000fe80000100800 */
        /* <DEDUP_REMOVED lines=255> */
[----:B------:R-:W-:Y:S04]  /*f4d0*/  STL [R1], RZ ;  /* 0x000000ff01007387 */ /* 0x000fe80000100800 */
        /* <DEDUP_REMOVED lines=62> */
[----:B------:R-:W-:Y:S01]  /*f8c0*/  STL [R1+0xfc], RZ ;  /* 0x0000fcff01007387 */ /* 0x000fe20000100800 */
[----:B------:R-:W-:Y:S01]  /*f8d0*/  IMAD R15, R58, 0x81, RZ ;  /* 0x000000813a0f7824 */ /* 0x000fe200078e02ff */
[----:B------:R-:W-:Y:S01]  /*f8e0*/  SHF.R.S32.HI R19, RZ, 0x8, R104 ;  /* 0x00000008ff137819 */ /* 0x000fe20000011468 */
[----:B------:R-:W1:Y:S01]  /*f8f0*/  S2R R18, SR_TID.X ;  /* 0x0000000000127919 */ /* 0x000e620000002100 */
[----:B0-----:R-:W-:Y:S01]  /*f900*/  LOP3.LUT R0, R41, 0x70, RZ, 0xc0, !PT ;  /* 0x0000007029007812 */ /* 0x001fe200078ec0ff */
[----:B------:R-:W-:Y:S01]  /*f910*/  IMAD R16, R56, 0x82, RZ ;  /* 0x0000008238107824 */ /* 0x000fe200078e02ff */
[----:B------:R-:W-:Y:S01]  /*f920*/  SHF.R.S32.HI R243, RZ, 0x1f, R15 ;  /* 0x0000001ffff37819 */ /* 0x000fe2000001140f */
[----:B------:R0:W-:Y:S01]  /*f930*/  STL [R1+0x3c9c], R19 ;  /* 0x003c9c1301007387 */ /* 0x0001e20000100800 */
[----:B------:R-:W-:Y:S01]  /*f940*/  IMAD R17, R54, 0x83, RZ ;  /* 0x0000008336117824 */ /* 0x000fe200078e02ff */
[----:B------:R-:W3:Y:S01]  /*f950*/  LDC R163, c[0x0][0x238] ;  /* 0x00008e00ffa37b82 */ /* 0x000ee20000000800 */
[----:B------:R-:W-:Y:S01]  /*f960*/  SHF.R.S32.HI R241, RZ, 0x1f, R16 ;  /* 0x0000001ffff17819 */ /* 0x000fe20000011410 */
[----:B------:R-:W3:Y:S01]  /*f970*/  LDL R15, [R1+0x9f0] ;  /* 0x0009f000010f7983 */ /* 0x000ee20000100800 */
[C---:B------:R-:W-:Y:S01]  /*f980*/  IMAD.IADD R10, R113.reuse, 0x1, R10 ;  /* 0x00000001710a7824 */ /* 0x040fe200078e020a */
[----:B------:R-:W-:Y:S01]  /*f990*/  SHF.R.S32.HI R239, RZ, 0x1f, R17 ;  /* 0x0000001fffef7819 */ /* 0x000fe20000011411 */
[C---:B------:R-:W-:Y:S01]  /*f9a0*/  IMAD.IADD R9, R113.reuse, 0x1, R9 ;  /* 0x0000000171097824 */ /* 0x040fe200078e0209 */
[----:B------:R-:W-:Y:S01]  /*f9b0*/  UIADD3.64 UR10, UR4, 0x1fe, URZ ;  /* 0x000001fe040a7897 */ /* 0x000fe2000fffe03f */
[C---:B------:R-:W-:Y:S01]  /*f9c0*/  IMAD.IADD R8, R113.reuse, 0x1, R8 ;  /* 0x0000000171087824 */ /* 0x040fe200078e0208 */
[----:B------:R-:W3:Y:S01]  /*f9d0*/  LDC R165, c[0x0][0x238] ;  /* 0x00008e00ffa57b82 */ /* 0x000ee20000000800 */
[C---:B------:R-:W-:Y:S01]  /*f9e0*/  IMAD.IADD R7, R113.reuse, 0x1, R7 ;  /* 0x0000000171077824 */ /* 0x040fe200078e0207 */
[----:B------:R-:W-:Y:S01]  /*f9f0*/  UIADD3.64 UR10, UR4, 0x202, URZ ;  /* 0x00000202040a7897 */ /* 0x000fe2000fffe03f */
[C---:B------:R-:W-:Y:S01]  /*fa00*/  IMAD.IADD R6, R113.reuse, 0x1, R6 ;  /* 0x0000000171067824 */ /* 0x040fe200078e0206 */
[----:B------:R-:W-:Y:S01]  /*fa10*/  UIADD3.64 UR14, UR4, 0x200, URZ ;  /* 0x00000200040e7897 */ /* 0x000fe2000fffe03f */
[C---:B------:R-:W-:Y:S01]  /*fa20*/  IMAD.IADD R5, R113.reuse, 0x1, R5 ;  /* 0x0000000171057824 */ /* 0x040fe200078e0205 */
[----:B------:R-:W-:Y:S01]  /*fa30*/  UIADD3.64 UR10, UR4, 0x11fe, URZ ;  /* 0x000011fe040a7897 */ /* 0x000fe2000fffe03f */
[----:B------:R-:W-:Y:S01]  /*fa40*/  IMAD.IADD R4, R113, 0x1, R4 ;  /* 0x0000000171047824 */ /* 0x000fe200078e0204 */
[----:B------:R-:W3:Y:S01]  /*fa50*/  LDC R167, c[0x0][0x238] ;  /* 0x00008e00ffa77b82 */ /* 0x000ee20000000800 */
[C---:B-----5:R-:W-:Y:S01]  /*fa60*/  IMAD R41, R2.reuse, 0xff, RZ ;  /* 0x000000ff02297824 */ /* 0x060fe200078e02ff */
[----:B------:R-:W-:Y:S01]  /*fa70*/  UIADD3.64 UR14, UR4, 0x204, URZ ;  /* 0x00000204040e7897 */ /* 0x000fe2000fffe03f */
[C---:B------:R-:W-:Y:S01]  /*fa80*/  IMAD R43, R2.reuse, 0xfe, RZ ;  /* 0x000000fe022b7824 */ /* 0x040fe200078e02ff */
[----:B------:R-:W-:Y:S01]  /*fa90*/  UIADD3.64 UR8, UR4, 0x2, URZ ;  /* 0x0000000204087897 */ /* 0x000fe2000fffe03f */
[C---:B------:R-:W-:Y:S01]  /*faa0*/  IMAD R46, R2.reuse, 0xfd, RZ ;  /* 0x000000fd022e7824 */ /* 0x040fe200078e02ff */
[----:B------:R-:W-:Y:S01]  /*fab0*/  UIADD3.64 UR12, UR4, 0x4, URZ ;  /* 0x00000004040c7897 */ /* 0x000fe2000fffe03f */
[C---:B------:R-:W-:Y:S01]  /*fac0*/  IMAD R48, R2.reuse, 0xfc, RZ ;  /* 0x000000fc02307824 */ /* 0x040fe200078e02ff */
[----:B0-----:R-:W-:Y:S01]  /*fad0*/  SHF.R.S32.HI R19, RZ, 0x1f, R43 ;  /* 0x0000001fff137819 */ /* 0x001fe2000001142b */
[----:B------:R-:W-:Y:S01]  /*fae0*/  IMAD R50, R2, 0xfb, RZ ;  /* 0x000000fb02327824 */ /* 0x000fe200078e02ff */
[----:B-1----:R-:W-:Y:S01]  /*faf0*/  LOP3.LUT R18, R18, 0x7f, RZ, 0xc0, !PT ;  /* 0x0000007f12127812 */ /* 0x002fe200078ec0ff */
[C---:B------:R-:W-:Y:S01]  /*fb00*/  IMAD R52, R2.reuse, 0xfa, RZ ;  /* 0x000000fa02347824 */ /* 0x040fe200078e02ff */
[----:B------:R-:W-:Y:S01]  /*fb10*/  SHF.R.S32.HI R20, RZ, 0x1f, R46 ;  /* 0x0000001fff147819 */ /* 0x000fe2000001142e */
[----:B------:R-:W-:Y:S01]  /*fb20*/  IMAD R55, R2, 0xf9, RZ ;  /* 0x000000f902377824 */ /* 0x000fe200078e02ff */
[----:B------:R-:W-:Y:S01]  /*fb30*/  SHF.R.S32.HI R21, RZ, 0x1f, R48 ;  /* 0x0000001fff157819 */ /* 0x000fe20000011430 */
[----:B------:R-:W-:Y:S01]  /*fb40*/  IMAD R0, R18, 0x80, R0 ;  /* 0x0000008012007824 */ /* 0x000fe200078e0200 */
[----:B------:R-:W-:Y:S01]  /*fb50*/  SHF.R.S32.HI R18, RZ, 0x1f, R41 ;  /* 0x0000001fff127819 */ /* 0x000fe20000011429 */
[C---:B------:R-:W-:Y:S01]  /*fb60*/  IMAD R57, R2.reuse, 0xf8, RZ ;  /* 0x000000f802397824 */ /* 0x040fe200078e02ff */
        /* <DEDUP_REMOVED lines=51> */
[C---:B------:R-:W-:Y:S01]  /*fea0*/  IMAD.SHL.U32 R3, R2.reuse, 0x100, RZ ;  /* 0x0000010002037824 */ /* 0x040fe200078e00ff */
[----:B------:R-:W-:Y:S01]  /*feb0*/  SHF.R.S32.HI R54, RZ, 0x1f, R109 ;  /* 0x0000001fff367819 */ /* 0x000fe2000001146d */
[----:B------:R-:W-:Y:S01]  /*fec0*/  IMAD R115, R2, 0xde, RZ ;  /* 0x000000de02737824 */ /* 0x000fe200078e02ff */
[----:B------:R-:W-:Y:S01]  /*fed0*/  SHF.R.S32.HI R56, RZ, 0x1f, R111 ;  /* 0x0000001fff387819 */ /* 0x000fe2000001146f */
[----:B------:R-:W-:Y:S01]  /*fee0*/  IMAD R2, R67, 0x7c, RZ ;  /* 0x0000007c43027824 */ /* 0x000fe200078e02ff */
[----:B------:R-:W-:Y:S01]  /*fef0*/  SHF.R.S32.HI R58, RZ, 0x1f, R113 ;  /* 0x0000001fff3a7819 */ /* 0x000fe20000011471 */
[----:B----4-:R-:W-:Y:S01]  /*ff00*/  IMAD R11, R65, 0x7d, RZ ;  /* 0x0000007d410b7824 */ /* 0x010fe200078e02ff */
[----:B------:R-:W0:Y:S01]  /*ff10*/  LDC R168, c[0x0][0x238] ;  /* 0x00008e00ffa87b82 */ /* 0x000e220000000800 */
[----:B--2---:R-:W-:Y:S01]  /*ff20*/  IMAD R12, R63, 0x7e, RZ ;  /* 0x0000007e3f0c7824 */ /* 0x004fe200078e02ff */
[----:B------:R-:W-:Y:S01]  /*ff30*/  SHF.R.S32.HI R252, RZ, 0x1f, R2 ;  /* 0x0000001ffffc7819 */ /* 0x000fe20000011402 */
[----:B------:R-:W-:Y:S01]  /*ff40*/  IMAD R13, R62, 0x7f, RZ ;  /* 0x0000007f3e0d7824 */ /* 0x000fe200078e02ff */
[----:B------:R-:W-:Y:S01]  /*ff50*/  LOP3.LUT R2, R0, 0x10, RZ, 0x3c, !PT ;  /* 0x0000001000027812 */ /* 0x000fe200078e3cff */
[----:B------:R-:W-:Y:S01]  /*ff60*/  IMAD.SHL.U32 R14, R60, 0x80, RZ ;  /* 0x000000803c0e7824 */ /* 0x000fe200078e00ff */
[----:B------:R-:W-:Y:S01]  /*ff70*/  SHF.R.S32.HI R250, RZ, 0x1f, R11 ;  /* 0x0000001ffffa7819 */ /* 0x000fe2000001140b */
[----:B------:R-:W-:Y:S01]  /*ff80*/  IMAD R118, R118, 0xdd, RZ ;  /* 0x000000dd76767824 */ /* 0x000fe200078e02ff */
[----:B------:R-:W-:Y:S01]  /*ff90*/  LOP3.LUT R11, R0, 0x20, RZ, 0x3c, !PT ;  /* 0x00000020000b7812 */ /* 0x000fe200078e3cff */
[----:B------:R-:W-:Y:S01]  /*ffa0*/  IMAD R120, R120, 0xdc, RZ ;  /* 0x000000dc78787824 */ /* 0x000fe200078e02ff */
[----:B------:R-:W-:Y:S01]  /*ffb0*/  SHF.R.S32.HI R248, RZ, 0x1f, R12 ;  /* 0x0000001ffff87819 */ /* 0x000fe2000001140c */
[----:B------:R-:W-:Y:S01]  /*ffc0*/  IMAD R122, R122, 0xdb, RZ ;  /* 0x000000db7a7a7824 */ /* 0x000fe200078e02ff */
[----:B------:R-:W-:Y:S01]  /*ffd0*/  SHF.R.S32.HI R247, RZ, 0x1f, R13 ;  /* 0x0000001ffff77819 */ /* 0x000fe2000001140d */
[----:B------:R-:W-:Y:S01]  /*ffe0*/  IMAD R124, R124, 0xda, RZ ;  /* 0x000000da7c7c7824 */ /* 0x000fe200078e02ff */
[C---:B------:R-:W-:Y:S01]  /*fff0*/  LOP3.LUT R12, R0.reuse, 0x30, RZ, 0x3c, !PT ;  /* 0x00000030000c7812 */ /* 0x040fe200078e3cff */
[----:B------:R-:W-:Y:S01]  /*10000*/  IMAD R127, R127, 0xd9, RZ ;  /* 0x000000d97f7f7824 */ /* 0x000fe200078e02ff */
[----:B------:R-:W-:Y:S01]  /*10010*/  LOP3.LUT R13, R0, 0x40, RZ, 0x3c, !PT ;  /* 0x00000040000d7812 */ /* 0x000fe200078e3cff */
[----:B------:R-:W-:Y:S01]  /*10020*/  IMAD R129, R129, 0xd8, RZ ;  /* 0x000000d881817824 */ /* 0x000fe200078e02ff */
[----:B------:R-:W-:Y:S01]  /*10030*/  SHF.R.S32.HI R245, RZ, 0x1f, R14 ;  /* 0x0000001ffff57819 */ /* 0x000fe2000001140e */
[----:B------:R-:W-:Y:S01]  /*10040*/  IMAD R131, R131, 0xd7, RZ ;  /* 0x000000d783837824 */ /* 0x000fe200078e02ff */
[----:B------:R-:W1:Y:S01]  /*10050*/  LDC R170, c[0x0][0x238] ;  /* 0x00008e00ffaa7b82 */ /* 0x000e620000000800 */
[----:B------:R-:W-:Y:S01]  /*10060*/  IMAD R133, R133, 0xd6, RZ ;  /* 0x000000d685857824 */ /* 0x000fe200078e02ff */
[----:B------:R-:W-:Y:S01]  /*10070*/  UIADD3.64 UR16, UR4, 0xffe, URZ ;  /* 0x00000ffe04107897 */ /* 0x000fe2000fffe03f */
[----:B------:R-:W-:Y:S01]  /*10080*/  IMAD R136, R136, 0xd5, RZ ;  /* 0x000000d588887824 */ /* 0x000fe200078e02ff */
[----:B------:R-:W-:Y:S01]  /*10090*/  UIADD3.64 UR20, UR4, 0x1000, URZ ;  /* 0x0000100004147897 */ /* 0x000fe2000fffe03f */
[----:B------:R-:W-:Y:S01]  /*100a0*/  IMAD R138, R138, 0xd4, RZ ;  /* 0x000000d48a8a7824 */ /* 0x000fe200078e02ff */
[----:B------:R-:W-:Y:S01]  /*100b0*/  UIADD3.64 UR24, UR4, 0x1002, URZ ;  /* 0x0000100204187897 */ /* 0x000fe2000fffe03f */
[----:B------:R-:W-:Y:S01]  /*100c0*/  IMAD R140, R140, 0xd3, RZ ;  /* 0x000000d38c8c7824 */ /* 0x000fe200078e02ff */
[----:B------:R-:W2:Y:S01]  /*100d0*/  LDC R172, c[0x0][0x238] ;  /* 0x00008e00ffac7b82 */ /* 0x000ea20000000800 */
[----:B------:R-:W-:Y:S01]  /*100e0*/  IMAD R142, R142, 0xd2, RZ ;  /* 0x000000d28e8e7824 */ /* 0x000fe200078e02ff */
[----:B------:R-:W-:Y:S01]  /*100f0*/  UIADD3.64 UR28, UR4, 0x1004, URZ ;  /* 0x00001004041c7897 */ /* 0x000fe2000fffe03f */
[----:B------:R-:W-:-:S02]  /*10100*/  IMAD R145, R145, 0xd1, RZ ;  /* 0x000000d191917824 */ /* 0x000fc400078e02ff */
[----:B------:R-:W-:Y:S02]  /*10110*/  IMAD R147, R147, 0xd0, RZ ;  /* 0x000000d093937824 */ /* 0x000fe400078e02ff */
[----:B------:R-:W-:Y:S01]  /*10120*/  IMAD R149, R149, 0xcf, RZ ;  /* 0x000000cf95957824 */ /* 0x000fe200078e02ff */
[----:B------:R-:W4:Y:S01]  /*10130*/  LDC R174, c[0x0][0x238] ;  /* 0x00008e00ffae7b82 */ /* 0x000f220000000800 */
[----:B------:R-:W-:Y:S02]  /*10140*/  IMAD R151, R151, 0xce, RZ ;  /* 0x000000ce97977824 */ /* 0x000fe400078e02ff */
[----:B------:R-:W-:Y:S02]  /*10150*/  IMAD R160, R160, 0xcd, RZ ;  /* 0x000000cda0a07824 */ /* 0x000fe400078e02ff */
[----:B------:R-:W-:Y:S02]  /*10160*/  IMAD R162, R162, 0xcc, RZ ;  /* 0x000000cca2a27824 */ /* 0x000fe400078e02ff */
[----:B------:R-:W-:Y:S01]  /*10170*/  IMAD R164, R164, 0xcb, RZ ;  /* 0x000000cba4a47824 */ /* 0x000fe200078e02ff */
[----:B------:R-:W5:Y:S01]  /*10180*/  LDC R176, c[0x0][0x238] ;  /* 0x00008e00ffb07b82 */ /* 0x000f620000000800 */
[----:B------:R-:W-:-:S02]  /*10190*/  IMAD R166, R166, 0xca, RZ ;  /* 0x000000caa6a67824 */ /* 0x000fc400078e02ff */
[----:B------:R-:W-:Y:S02]  /*101a0*/  IMAD R169, R169, 0xc9, RZ ;  /* 0x000000c9a9a97824 */ /* 0x000fe400078e02ff */
[----:B------:R-:W-:Y:S02]  /*101b0*/  IMAD R171, R171, 0xc8, RZ ;  /* 0x000000c8abab7824 */ /* 0x000fe400078e02ff */
[----:B------:R-:W-:Y:S01]  /*101c0*/  IMAD R173, R173, 0xc7, RZ ;  /* 0x000000c7adad7824 */ /* 0x000fe200078e02ff */
[----:B------:R-:W5:Y:S01]  /*101d0*/  LDC R177, c[0x0][0x238] ;  /* 0x00008e00ffb17b82 */ /* 0x000f620000000800 */
[----:B------:R-:W-:Y:S02]  /*101e0*/  IMAD R175, R175, 0xc6, RZ ;  /* 0x000000c6afaf7824 */ /* 0x000fe400078e02ff */
[----:B------:R-:W-:Y:S02]  /*101f0*/  IMAD R178, R178, 0xc5, RZ ;  /* 0x000000c5b2b27824 */ /* 0x000fe400078e02ff */
[----:B------:R-:W-:-:S02]  /*10200*/  IMAD R180, R180, 0xc4, RZ ;  /* 0x000000c4b4b47824 */ /* 0x000fc400078e02ff */
[----:B------:R-:W-:Y:S01]  /*10210*/  IMAD R182, R182, 0xc3, RZ ;  /* 0x000000c3b6b67824 */ /* 0x000fe200078e02ff */
[----:B------:R-:W5:Y:S01]  /*10220*/  LDC R179, c[0x0][0x238] ;  /* 0x00008e00ffb37b82 */ /* 0x000f620000000800 */
        /* <DEDUP_REMOVED lines=32> */
[----:B---3--:R-:W-:Y:S02]  /*10430*/  IMAD R163, R163, 0xa8, RZ ;  /* 0x000000a8a3a37824 */ /* 0x008fe400078e02ff */
[----:B------:R-:W-:Y:S01]  /*10440*/  IMAD R165, R165, 0xa7, RZ ;  /* 0x000000a7a5a57824 */ /* 0x000fe200078e02ff */
[----:B------:R-:W3:Y:S01]  /*10450*/  LDC R192, c[0x0][0x238] ;  /* 0x00008e00ffc07b82 */ /* 0x000ee20000000800 */
[----:B------:R-:W-:-:S02]  /*10460*/  IMAD R167, R167, 0xa6, RZ ;  /* 0x000000a6a7a77824 */ /* 0x000fc400078e02ff */
[----:B------:R-:W-:-:S05]  /*10470*/  IMAD.SHL.U32 R232, R232, 0x100, RZ ;  /* 0x00000100e8e87824 */ /* 0x000fca00078e00ff */
[----:B------:R-:W3:Y:S08]  /*10480*/  LDC R194, c[0x0][0x238] ;  /* 0x00008e00ffc27b82 */ /* 0x000ef00000000800 */
        /* <DEDUP_REMOVED lines=10> */
[----:B------:R-:W3:Y:S01]  /*10530*/  LDC R213, c[0x0][0x238] ;  /* 0x00008e00ffd57b82 */ /* 0x000ee20000000800 */
[----:B------:R-:W-:Y:S01]  /*10540*/  IMAD.IADD R16, R15, 0x1, R0 ;  /* 0x000000010f107824 */ /* 0x000fe200078e0200 */
[----:B------:R-:W-:Y:S01]  /*10550*/  LOP3.LUT R14, R0, 0x50, RZ, 0x3c, !PT ;  /* 0x00000050000e7812 */ /* 0x000fe200078e3cff */
[----:B0-----:R-:W-:Y:S01]  /*10560*/  IMAD R168, R168, 0xa5, RZ ;  /* 0x000000a5a8a87824 */ /* 0x001fe200078e02ff */
[----:B------:R-:W-:Y:S01]  /*10570*/  SHF.R.S32.HI R60, RZ, 0x1f, R115 ;  /* 0x0000001fff3c7819 */ /* 0x000fe20000011473 */
[----:B-1----:R-:W-:Y:S01]  /*10580*/  IMAD R170, R170, 0xa4, RZ ;  /* 0x000000a4aaaa7824 */ /* 0x002fe200078e02ff */
[----:B------:R0:W-:Y:S01]  /*10590*/  STL [R1+0x700], R16 ;  /* 0x0007001001007387 */ /* 0x0001e20000100800 */
[----:B------:R-:W-:Y:S01]  /*105a0*/  LOP3.LUT R15, R0, 0x60, RZ, 0x3c, !PT ;  /* 0x00000060000f7812 */ /* 0x000fe200078e3cff */
[----:B--2---:R-:W-:Y:S01]  /*105b0*/  IMAD R172, R172, 0xa3, RZ ;  /* 0x000000a3acac7824 */ /* 0x004fe200078e02ff */
[----:B------:R-:W-:Y:S01]  /*105c0*/  SHF.R.S32.HI R62, RZ, 0x1f, R118 ;  /* 0x0000001fff3e7819 */ /* 0x000fe20000011476 */
[----:B------:R-:W0:Y:S01]  /*105d0*/  LDL R17, [R1+0x9f0] ;  /* 0x0009f00001117983 */ /* 0x000e220000100800 */
[----:B------:R-:W-:Y:S01]  /*105e0*/  LOP3.LUT R0, R0, 0x70, RZ, 0x3c, !PT ;  /* 0x0000007000007812 */ /* 0x000fe200078e3cff */
[----:B----4-:R-:W-:Y:S01]  /*105f0*/  IMAD R174, R174, 0xa2, RZ ;  /* 0x000000a2aeae7824 */ /* 0x010fe200078e02ff */
[----:B------:R-:W-:Y:S01]  /*10600*/  SHF.R.S32.HI R63, RZ, 0x1f, R120 ;  /* 0x0000001fff3f7819 */ /* 0x000fe20000011478 */
[----:B-----5:R-:W-:Y:S01]  /*10610*/  IMAD R176, R176, 0xa1, RZ ;  /* 0x000000a1b0b07824 */ /* 0x020fe200078e02ff */
[----:B------:R-:W-:Y:S01]  /*10620*/  SHF.R.S32.HI R65, RZ, 0x1f, R122 ;  /* 0x0000001fff417819 */ /* 0x000fe2000001147a */
[----:B------:R-:W-:Y:S01]  /*10630*/  IMAD R177, R177, 0xa0, RZ ;  /* 0x000000a0b1b17824 */ /* 0x000fe200078e02ff */
        /* <DEDUP_REMOVED lines=15> */
[----:B---3--:R-:W-:Y:S01]  /*10730*/  IMAD R192, R192, 0x98, RZ ;  /* 0x00000098c0c07824 */ /* 0x008fe200078e02ff */
        /* <DEDUP_REMOVED lines=25> */
[----:B------:R-:W1:Y:S01]  /*108d0*/  LDC R215, c[0x0][0x238] ;  /* 0x00008e00ffd77b82 */ /* 0x000e620000000800 */
[----:B------:R-:W-:-:S07]  /*108e0*/  SHF.R.S32.HI R104, RZ, 0x1f, R178 ;  /* 0x0000001fff687819 */ /* 0x000fce00000114b2 */
[----:B------:R-:W2:Y:S01]  /*108f0*/  LDC R217, c[0x0][0x238] ;  /* 0x00008e00ffd97b82 */ /* 0x000ea20000000800 */
[----:B------:R-:W-:-:S07]  /*10900*/  SHF.R.S32.HI R107, RZ, 0x1f, R180 ;  /* 0x0000001fff6b7819 */ /* 0x000fce00000114b4 */
[----:B------:R-:W3:Y:S01]  /*10910*/  LDC R219, c[0x0][0x238] ;  /* 0x00008e00ffdb7b82 */ /* 0x000ee20000000800 */
[----:B------:R-:W-:-:S07]  /*10920*/  SHF.R.S32.HI R108, RZ, 0x1f, R182 ;  /* 0x0000001fff6c7819 */ /* 0x000fce00000114b6 */
[----:B------:R-:W4:Y:S01]  /*10930*/  LDC R220, c[0x0][0x238] ;  /* 0x00008e00ffdc7b82 */ /* 0x000f220000000800 */
[----:B------:R-:W-:Y:S01]  /*10940*/  SHF.R.S32.HI R110, RZ, 0x1f, R185 ;  /* 0x0000001fff6e7819 */ /* 0x000fe200000114b9 */
[----:B-1----:R-:W-:Y:S01]  /*10950*/  IMAD R215, R215, 0x8b, RZ ;  /* 0x0000008bd7d77824 */ /* 0x002fe200078e02ff */
[----:B------:R-:W-:-:S05]  /*10960*/  SHF.R.S32.HI R112, RZ, 0x1f, R187 ;  /* 0x0000001fff707819 */ /* 0x000fca00000114bb */
[----:B------:R-:W1:Y:S01]  /*10970*/  LDC R222, c[0x0][0x238] ;  /* 0x00008e00ffde7b82 */ /* 0x000e620000000800 */
[----:B------:R-:W-:Y:S01]  /*10980*/  SHF.R.S32.HI R114, RZ, 0x1f, R189 ;  /* 0x0000001fff727819 */ /* 0x000fe200000114bd */
[----:B--2---:R-:W-:Y:S01]  /*10990*/  IMAD R217, R217, 0x8a, RZ ;  /* 0x0000008ad9d97824 */ /* 0x004fe200078e02ff */
[----:B------:R-:W-:-:S05]  /*109a0*/  SHF.R.S32.HI R116, RZ, 0x1f, R191 ;  /* 0x0000001fff747819 */ /* 0x000fca00000114bf */
[----:B------:R-:W2:Y:S01]  /*109b0*/  LDC R233, c[0x0][0x238] ;  /* 0x00008e00ffe97b82 */ /* 0x000ea20000000800 */
[----:B------:R-:W-:Y:S01]  /*109c0*/  SHF.R.S32.HI R117, RZ, 0x1f, R193 ;  /* 0x0000001fff757819 */ /* 0x000fe200000114c1 */
[----:B---3--:R-:W-:Y:S01]  /*109d0*/  IMAD R219, R219, 0x89, RZ ;  /* 0x00000089dbdb7824 */ /* 0x008fe200078e02ff */
[----:B------:R-:W-:-:S05]  /*109e0*/  SHF.R.S32.HI R119, RZ, 0x1f, R196 ;  /* 0x0000001fff777819 */ /* 0x000fca00000114c4 */
[----:B------:R-:W3:Y:S01]  /*109f0*/  LDC R235, c[0x0][0x238] ;  /* 0x00008e00ffeb7b82 */ /* 0x000ee20000000800 */
[----:B------:R-:W-:Y:S01]  /*10a00*/  SHF.R.S32.HI R121, RZ, 0x1f, R198 ;  /* 0x0000001fff797819 */ /* 0x000fe200000114c6 */
[----:B----4-:R-:W-:Y:S01]  /*10a10*/  IMAD R220, R220, 0x88, RZ ;  /* 0x00000088dcdc7824 */ /* 0x010fe200078e02ff */
[----:B------:R-:W-:-:S05]  /*10a20*/  SHF.R.S32.HI R123, RZ, 0x1f, R200 ;  /* 0x0000001fff7b7819 */ /* 0x000fca00000114c8 */
[----:B------:R-:W4:Y:S01]  /*10a30*/  LDC R238, c[0x0][0x238] ;  /* 0x00008e00ffee7b82 */ /* 0x000f220000000800 */
[----:B------:R-:W-:Y:S01]  /*10a40*/  SHF.R.S32.HI R125, RZ, 0x1f, R203 ;  /* 0x0000001fff7d7819 */ /* 0x000fe200000114cb */
[----:B-1----:R-:W-:Y:S01]  /*10a50*/  IMAD R222, R222, 0x87, RZ ;  /* 0x00000087dede7824 */ /* 0x002fe200078e02ff */
[----:B------:R-:W-:Y:S01]  /*10a60*/  SHF.R.S32.HI R126, RZ, 0x1f, R205 ;  /* 0x0000001fff7e7819 */ /* 0x000fe200000114cd */
[----:B------:R-:W-:Y:S01]  /*10a70*/  UIADD3.64 UR10, UR4, 0x1202, URZ ;  /* 0x00001202040a7897 */ /* 0x000fe2000fffe03f */
[----:B------:R-:W-:Y:S01]  /*10a80*/  SHF.R.S32.HI R128, RZ, 0x1f, R207 ;  /* 0x0000001fff807819 */ /* 0x000fe200000114cf */
[----:B------:R-:W-:Y:S01]  /*10a90*/  UIADD3.64 UR14, UR4, 0x1200, URZ ;  /* 0x00001200040e7897 */ /* 0x000fe2000fffe03f */
[----:B------:R-:W-:Y:S01]  /*10aa0*/  SHF.R.S32.HI R130, RZ, 0x1f, R209 ;  /* 0x0000001fff827819 */ /* 0x000fe200000114d1 */
[----:B--2---:R-:W-:Y:S01]  /*10ab0*/  IMAD R233, R233, 0x86, RZ ;  /* 0x00000086e9e97824 */ /* 0x004fe200078e02ff */
[----:B------:R-:W-:Y:S02]  /*10ac0*/  SHF.R.S32.HI R132, RZ, 0x1f, R212 ;  /* 0x0000001fff847819 */ /* 0x000fe400000114d4 */
[----:B------:R-:W-:-:S02]  /*10ad0*/  SHF.R.S32.HI R134, RZ, 0x1f, R214 ;  /* 0x0000001fff867819 */ /* 0x000fc400000114d6 */
[----:B------:R-:W-:Y:S02]  /*10ae0*/  SHF.R.S32.HI R135, RZ, 0x1f, R216 ;  /* 0x0000001fff877819 */ /* 0x000fe400000114d8 */
[----:B------:R-:W-:Y:S01]  /*10af0*/  SHF.R.S32.HI R137, RZ, 0x1f, R218 ;  /* 0x0000001fff897819 */ /* 0x000fe200000114da */
[----:B---3--:R-:W-:Y:S01]  /*10b00*/  IMAD R235, R235, 0x85, RZ ;  /* 0x00000085ebeb7824 */ /* 0x008fe200078e02ff */
[----:B------:R-:W-:Y:S02]  /*10b10*/  SHF.R.S32.HI R139, RZ, 0x1f, R221 ;  /* 0x0000001fff8b7819 */ /* 0x000fe400000114dd */
[----:B------:R-:W-:Y:S02]  /*10b20*/  SHF.R.S32.HI R141, RZ, 0x1f, R223 ;  /* 0x0000001fff8d7819 */ /* 0x000fe400000114df */
[----:B------:R-:W-:Y:S02]  /*10b30*/  SHF.R.S32.HI R143, RZ, 0x1f, R234 ;  /* 0x0000001fff8f7819 */ /* 0x000fe400000114ea */
[----:B------:R-:W-:Y:S01]  /*10b40*/  SHF.R.S32.HI R144, RZ, 0x1f, R237 ;  /* 0x0000001fff907819 */ /* 0x000fe200000114ed */
[----:B----4-:R-:W-:Y:S01]  /*10b50*/  IMAD R238, R238, 0x84, RZ ;  /* 0x00000084eeee7824 */ /* 0x010fe200078e02ff */
[----:B------:R-:W-:-:S02]  /*10b60*/  SHF.R.S32.HI R146, RZ, 0x1f, R240 ;  /* 0x0000001fff927819 */ /* 0x000fc400000114f0 */
[----:B------:R-:W-:Y:S02]  /*10b70*/  SHF.R.S32.HI R148, RZ, 0x1f, R242 ;  /* 0x0000001fff947819 */ /* 0x000fe400000114f2 */
[----:B------:R-:W-:Y:S02]  /*10b80*/  SHF.R.S32.HI R150, RZ, 0x1f, R244 ;  /* 0x0000001fff967819 */ /* 0x000fe400000114f4 */
[----:B------:R-:W-:Y:S02]  /*10b90*/  SHF.R.S32.HI R158, RZ, 0x1f, R246 ;  /* 0x0000001fff9e7819 */ /* 0x000fe400000114f6 */
[----:B------:R-:W-:Y:S02]  /*10ba0*/  SHF.R.S32.HI R159, RZ, 0x1f, R249 ;  /* 0x0000001fff9f7819 */ /* 0x000fe400000114f9 */
[----:B------:R-:W-:Y:S02]  /*10bb0*/  SHF.R.S32.HI R161, RZ, 0x1f, R251 ;  /* 0x0000001fffa17819 */ /* 0x000fe400000114fb */
        /* <DEDUP_REMOVED lines=36> */
[----:B------:R-:W-:Y:S01]  /*10e00*/  SHF.R.S32.HI R238, RZ, 0x1f, R238 ;  /* 0x0000001fffee7819 */ /* 0x000fe200000114ee */
[----:B0-----:R-:W-:-:S02]  /*10e10*/  IMAD.IADD R16, R17, 0x1, R2 ;  /* 0x0000000111107824 */ /* 0x001fc400078e0202 */
[----:B------:R-:W-:-:S04]  /*10e20*/  IMAD.MOV.U32 R2, RZ, RZ, R17 ;  /* 0x000000ffff027224 */ /* 0x000fc800078e0011 */
[C---:B------:R-:W-:Y:S01]  /*10e30*/  IMAD.IADD R11, R2.reuse, 0x1, R11 ;  /* 0x00000001020b7824 */ /* 0x040fe200078e020b */
[----:B------:R-:W-:Y:S01]  /*10e40*/  STL [R1+0x6fc], R16 ;  /* 0x0006fc1001007387 */ /* 0x000fe20000100800 */
[----:B------:R-:W-:-:S03]  /*10e50*/  IMAD.IADD R12, R2, 0x1, R12 ;  /* 0x00000001020c7824 */ /* 0x000fc600078e020c */
[----:B------:R0:W-:Y:S04]  /*10e60*/  STL [R1+0x6f8], R11 ;  /* 0x0006f80b01007387 */ /* 0x0001e80000100800 */
[----:B------:R1:W-:Y:S01]  /*10e70*/  STL [R1+0x6f4], R12 ;  /* 0x0006f40c01007387 */ /* 0x0003e20000100800 */
[C---:B0-----:R-:W-:Y:S02]  /*10e80*/  IMAD.IADD R11, R2.reuse, 0x1, R13 ;  /* 0x00000001020b7824 */ /* 0x041fe400078e020d */
[----:B-1----:R-:W-:-:S03]  /*10e90*/  IMAD.IADD R12, R2, 0x1, R14 ;  /* 0x00000001020c7824 */ /* 0x002fc600078e020e */
[----:B------:R0:W-:Y:S01]  /*10ea0*/  STL [R1+0x6f0], R11 ;  /* 0x0006f00b01007387 */ /* 0x0001e20000100800 */
[----:B------:R-:W-:-:S03]  /*10eb0*/  IMAD.IADD R0, R2, 0x1, R0 ;  /* 0x0000000102007824 */ /* 0x000fc600078e0200 */
[----:B------:R-:W-:Y:S01]  /*10ec0*/  STL [R1+0x6ec], R12 ;  /* 0x0006ec0c01007387 */ /* 0x000fe20000100800 */
[----:B0-----:R-:W-:-:S05]  /*10ed0*/  IMAD.IADD R11, R2, 0x1, R15 ;  /* 0x00000001020b7824 */ /* 0x001fca00078e020f */
[----:B------:R0:W-:Y:S01]  /*10ee0*/  STL [R1+0x6e8], R11 ;  /* 0x0006e80b01007387 */ /* 0x0001e20000100800 */
[----:B------:R-:W-:-:S03]  /*10ef0*/  IADD3 R2, P2, R41, R229, RZ ;  /* 0x000000e529027210 */ /* 0x000fc60007f5e0ff */
[----:B------:R1:W-:Y:S01]  /*10f00*/  STL [R1+0x6e4], R0 ;  /* 0x0006e40001007387 */ /* 0x0003e20000100800 */
[C---:B0-----:R-:W-:Y:S02]  /*10f10*/  IADD3 R11, P3, R41.reuse, R231, RZ ;  /* 0x000000e7290b7210 */ /* 0x041fe40007f7e0ff */
[----:B-1----:R-:W-:-:S03]  /*10f20*/  IADD3 R0, P6, R41, R227, RZ ;  /* 0x000000e329007210 */ /* 0x002fc60007fde0ff */
[----:B------:R0:W-:Y:S04]  /*10f30*/  STL [R1+0x14a0], R11 ;  /* 0x0014a00b01007387 */ /* 0x0001e80000100800 */
[----:B------:R1:W-:Y:S01]  /*10f40*/  STL [R1+0x14a8], R2 ;  /* 0x0014a80201007387 */ /* 0x0003e20000100800 */
[----:B0-----:R-:W-:-:S03]  /*10f50*/  IADD3 R11, P5, R41, R225, RZ ;  /* 0x000000e1290b7210 */ /* 0x001fc60007fbe0ff */
[----:B------:R0:W-:Y:S01]  /*10f60*/  STL [R1+0x14b0], R0 ;  /* 0x0014b00001007387 */ /* 0x0001e20000100800 */
[----:B-1----:R-:W-:-:S03]  /*10f70*/  IADD3 R2, P1, R43, R231, RZ ;  /* 0x000000e72b027210 */ /* 0x002fc60007f3e0ff */
[----:B------:R1:W-:Y:S01]  /*10f80*/  STL [R1+0x14b8], R11 ;  /* 0x0014b80b01007387 */ /* 0x0003e20000100800 */
[----:B0-----:R-:W-:-:S03]  /*10f90*/  IADD3 R0, P0, R43, R229, RZ ;  /* 0x000000e52b007210 */ /* 0x001fc60007f1e0ff */
[----:B------:R0:W-:Y:S01]  /*10fa0*/  STL [R1+0x14c0], R2 ;  /* 0x0014c00201007387 */ /* 0x0001e20000100800 */
[----:B-1----:R-:W-:-:S03]  /*10fb0*/  IADD3 R11, P4, R43, R227, RZ ;  /* 0x000000e32b0b7210 */ /* 0x002fc60007f9e0ff */
[----:B------:R1:W-:Y:S04]  /*10fc0*/  STL [R1+0x14c8], R0 ;  /* 0x0014c80001007387 */ /* 0x0003e80000100800 */
[----:B------:R2:W-:Y:S01]  /*10fd0*/  STL [R1+0x14d0], R11 ;  /* 0x0014d00b01007387 */ /* 0x0005e20000100800 */
[----:B0-----:R-:W-:Y:S01]  /*10fe0*/  IMAD.X R2, R18, 0x1, R230, P3 ;  /* 0x0000000112027824 */ /* 0x001fe200018e06e6 */
[----:B-1----:R-:W-:-:S04]  /*10ff0*/  IADD3 R0, P3, R43, R225, RZ ;  /* 0x000000e12b007210 */ /* 0x002fc80007f7e0ff */
[----:B------:R0:W-:Y:S01]  /*11000*/  STL [R1+0x149c], R2 ;  /* 0x00149c0201007387 */ /* 0x0001e20000100800 */
[----:B--2---:R-:W-:-:S03]  /*11010*/  IMAD.X R11, R18, 0x1, R228, P2 ;  /* 0x00000001120b7824 */ /* 0x004fc600010e06e4 */
[----:B------:R1:W-:Y:S04]  /*11020*/  STL [R1+0x14d8], R0 ;  /* 0x0014d80001007387 */ /* 0x0003e80000100800 */
[----:B------:R2:W-:Y:S01]  /*11030*/  STL [R1+0x14a4], R11 ;  /* 0x0014a40b01007387 */ /* 0x0005e20000100800 */
[----:B0-----:R-:W-:Y:S01]  /*11040*/  IADD3 R2, P2, R46, R231, RZ ;  /* 0x000000e72e027210 */ /* 0x001fe20007f5e0ff */
[----:B-1----:R-:W-:-:S04]  /*11050*/  IMAD.X R0, R18, 0x1, R226, P6 ;  /* 0x0000000112007824 */ /* 0x002fc800030e06e2 */
[----:B------:R0:W-:Y:S01]  /*11060*/  STL [R1+0x14e0], R2 ;  /* 0x0014e00201007387 */ /* 0x0001e20000100800 */
[----:B--2---:R-:W-:-:S03]  /*11070*/  IADD3 R11, P6, R46, R229, RZ ;  /* 0x000000e52e0b7210 */ /* 0x004fc60007fde0ff */
        /* <DEDUP_REMOVED lines=1342> */
[----:B------:R-:W-:Y:S01]  /*16460*/  STL [R1+0x1f60], R2 ;  /* 0x001f600201007387 */ /* 0x000fe20000100800 */
[----:B--2---:R-:W-:-:S03]  /*16470*/  IADD3 R11, P6, R251, R229, RZ ;  /* 0x000000e5fb0b7210 */ /* 0x004fc60007fde0ff */
[----:B------:R-:W-:Y:S04]  /*16480*/  STL [R1+0x1f2c], R0 ;  /* 0x001f2c0001007387 */ /* 0x000fe80000100800 */
[----:B------:R0:W-:Y:S02]  /*16490*/  STL [R1+0x1f68], R11 ;  /* 0x001f680b01007387 */ /* 0x0001e40000100800 */
[----:B0-----:R-:W0:Y:S01]  /*164a0*/  LDC R11, c[0x0][0x238] ;  /* 0x00008e00ff0b7b82 */ /* 0x001e220000000800 */
[----:B------:R-:W-:Y:S01]  /*164b0*/  IMAD.X R2, R158, 0x1, R224, P5 ;  /* 0x000000019e027824 */ /* 0x000fe200028e06e0 */
[----:B------:R-:W-:Y:S01]  /*164c0*/  IADD3 R0, P5, R251, R227, RZ ;  /* 0x000000e3fb007210 */ /* 0x000fe20007fbe0ff */
[----:B------:R-:W-:-:S03]  /*164d0*/  IMAD.X R12, R159, 0x1, R230, P1 ;  /* 0x000000019f0c7824 */ /* 0x000fc600008e06e6 */
[----:B------:R1:W-:Y:S04]  /*164e0*/  STL [R1+0x1f34], R2 ;  /* 0x001f340201007387 */ /* 0x0003e80000100800 */
[----:B------:R2:W-:Y:S01]  /*164f0*/  STL [R1+0x1f70], R0 ;  /* 0x001f700001007387 */ /* 0x0005e20000100800 */
[----:B-1----:R-:W-:Y:S01]  /*16500*/  IMAD.X R2, R159, 0x1, R228, P0 ;  /* 0x000000019f027824 */ /* 0x002fe200000e06e4 */
[----:B--2---:R-:W-:Y:S01]  /*16510*/  IADD3 R0, P1, R251, R225, RZ ;  /* 0x000000e1fb007210 */ /* 0x004fe20007f3e0ff */
[----:B0-----:R-:W-:Y:S01]  /*16520*/  IMAD R11, R11, 0xa8, RZ ;  /* 0x000000a80b0b7824 */ /* 0x001fe200078e02ff */
[----:B------:R0:W-:Y:S04]  /*16530*/  STL [R1+0x1f3c], R12 ;  /* 0x001f3c0c01007387 */ /* 0x0001e80000100800 */
        /* <DEDUP_REMOVED lines=10> */
[----:B------:R-:W-:-:S04]  /*165e0*/  IADD3 R0, P3, R11, R227, RZ ;  /* 0x000000e30b007210 */ /* 0x000fc80007f7e0ff */
[----:B------:R1:W-:Y:S04]  /*165f0*/  STL [R1+0x1f54], R12 ;  /* 0x001f540c01007387 */ /* 0x0003e80000100800 */
[----:B------:R2:W-:Y:S01]  /*16600*/  STL [R1+0x1f90], R0 ;  /* 0x001f900001007387 */ /* 0x0005e20000100800 */
[----:B-1----:R-:W-:Y:S01]  /*16610*/  IMAD.X R12, R161, 0x1, R230, P2 ;  /* 0x00000001a10c7824 */ /* 0x002fe200010e06e6 */
[----:B--2---:R-:W-:Y:S01]  /*16620*/  IADD3 R0, P2, R11, R225, RZ ;  /* 0x000000e10b007210 */ /* 0x004fe20007f5e0ff */
[C---:B------:R-:W-:Y:S02]  /*16630*/  IMAD.X R11, R161.reuse, 0x1, R228, P6 ;  /* 0x00000001a10b7824 */ /* 0x040fe400030e06e4 */
        /* <DEDUP_REMOVED lines=15> */
[C---:B-1----:R-:W-:Y:S01]  /*16730*/  IMAD.X R12, R163.reuse, 0x1, R230, P0 ;  /* 0x00000001a30c7824 */ /* 0x042fe200000e06e6 */
[----:B--2---:R-:W-:Y:S01]  /*16740*/  IADD3 R0, P0, R2, R225, RZ ;  /* 0x000000e102007210 */ /* 0x004fe20007f1e0ff */
[----:B------:R-:W-:Y:S02]  /*16750*/  IMAD.X R2, R163, 0x1, R228, P4 ;  /* 0x00000001a3027824 */ /* 0x000fe400020e06e4 */
        /* <DEDUP_REMOVED lines=684> */
[----:B0-----:R-:W-:Y:S01]  /*19220*/  IMAD.SHL.U32 R11, R11, 0x80, RZ ;  /* 0x000000800b0b7824 */ /* 0x001fe200078e00ff */
        /* <DEDUP_REMOVED lines=101> */
[----:B------:R-:W-:Y:S02]  /*19880*/  IADD3 R0, P0, R2, R227, RZ ;  /* 0x000000e302007210 */ /* 0x000fe40007f1e0ff */
[----:B------:R-:W-:-:S02]  /*19890*/  SHF.R.S32.HI R17, RZ, 0x1f, R2 ;  /* 0x0000001fff117819 */ /* 0x000fc40000011402 */
[----:B------:R1:W-:Y:S02]  /*198a0*/  STL [R1+0x24f4], R12 ;  /* 0x0024f40c01007387 */ /* 0x0003e40000100800 */
[----:B-1----:R-:W-:Y:S01]  /*198b0*/  IMAD.X R12, R252, 0x1, R230, P4 ;  /* 0x00000001fc0c7824 */ /* 0x002fe200020e06e6 */
[----:B------:R-:W-:Y:S02]  /*198c0*/  IADD3 R13, P4, R2, R225, RZ ;  /* 0x000000e1020d7210 */ /* 0x000fe40007f9e0ff */
[----:B------:R-:W1:Y:S01]  /*198d0*/  LDC R2, c[0x0][0x238] ;  /* 0x00008e00ff027b82 */ /* 0x000e620000000800 */
[----:B------:R2:W-:Y:S01]  /*198e0*/  STL [R1+0x2530], R0 ;  /* 0x0025300001007387 */ /* 0x0005e20000100800 */
[----:B0-----:R-:W-:-:S03]  /*198f0*/  IMAD R11, R11, 0x7a, RZ ;  /* 0x0000007a0b0b7824 */ /* 0x001fc600078e02ff */
[----:B------:R0:W-:Y:S01]  /*19900*/  STL [R1+0x24fc], R12 ;  /* 0x0024fc0c01007387 */ /* 0x0001e20000100800 */
[----:B--2---:R-:W-:-:S03]  /*19910*/  IMAD.X R0, R252, 0x1, R228, P3 ;  /* 0x00000001fc007824 */ /* 0x004fc600018e06e4 */
[----:B------:R2:W-:Y:S01]  /*19920*/  STL [R1+0x2538], R13 ;  /* 0x0025380d01007387 */ /* 0x0005e20000100800 */
[----:B0-----:R-:W-:-:S03]  /*19930*/  IADD3 R12, P3, R11, R231, RZ ;  /* 0x000000e70b0c7210 */ /* 0x001fc60007f7e0ff */
[----:B------:R0:W-:Y:S04]  /*19940*/  STL [R1+0x2504], R0 ;  /* 0x0025040001007387 */ /* 0x0001e80000100800 */
[----:B------:R3:W-:Y:S01]  /*19950*/  STL [R1+0x2540], R12 ;  /* 0x0025400c01007387 */ /* 0x0007e20000100800 */
[----:B--2---:R-:W-:Y:S01]  /*19960*/  IMAD.X R13, R252, 0x1, R226, P2 ;  /* 0x00000001fc0d7824 */ /* 0x004fe200010e06e2 */
[----:B0-----:R-:W-:-:S04]  /*19970*/  IADD3 R0, P2, R11, R229, RZ ;  /* 0x000000e50b007210 */ /* 0x001fc80007f5e0ff */
[----:B------:R-:W-:Y:S01]  /*19980*/  STL [R1+0x250c], R13 ;  /* 0x00250c0d01007387 */ /* 0x000fe20000100800 */
[----:B---3--:R-:W-:-:S03]  /*19990*/  IMAD.X R12, R252, 0x1, R224, P6 ;  /* 0x00000001fc0c7824 */ /* 0x008fc600030e06e0 */
[----:B------:R0:W-:Y:S01]  /*199a0*/  STL [R1+0x2548], R0 ;  /* 0x0025480001007387 */ /* 0x0001e20000100800 */
[----:B-1----:R-:W-:-:S03]  /*199b0*/  IMAD R2, R2, 0x79, RZ ;  /* 0x0000007902027824 */ /* 0x002fc600078e02ff */
[----:B------:R1:W-:Y:S01]  /*199c0*/  STL [R1+0x2514], R12 ;  /* 0x0025140c01007387 */ /* 0x0003e20000100800 */
[----:B0-----:R-:W-:Y:S01]  /*199d0*/  IADD3 R0, P6, R11, R227, RZ ;  /* 0x000000e30b007210 */ /* 0x001fe20007fde0ff */
[----:B-1----:R-:W-:-:S04]  /*199e0*/  IMAD.X R12, R17, 0x1, R230, P5 ;  /* 0x00000001110c7824 */ /* 0x002fc800028e06e6 */
[----:B------:R0:W-:Y:S01]  /*199f0*/  STL [R1+0x2550], R0 ;  /* 0x0025500001007387 */ /* 0x0001e20000100800 */
[----:B------:R-:W-:-:S03]  /*19a00*/  IADD3 R13, P5, R11, R225, RZ ;  /* 0x000000e10b0d7210 */ /* 0x000fc60007fbe0ff */
[----:B------:R1:W-:Y:S01]  /*19a10*/  STL [R1+0x251c], R12 ;  /* 0x00251c0c01007387 */ /* 0x0003e20000100800 */
[----:B0-----:R-:W-:-:S03]  /*19a20*/  IMAD.X R0, R17, 0x1, R228, P1 ;  /* 0x0000000111007824 */ /* 0x001fc600008e06e4 */
[----:B------:R0:W-:Y:S01]  /*19a30*/  STL [R1+0x2558], R13 ;  /* 0x0025580d01007387 */ /* 0x0001e20000100800 */
[----:B-1----:R-:W-:-:S03]  /*19a40*/  IADD3 R12, P1, R2, R231, RZ ;  /* 0x000000e7020c7210 */ /* 0x002fc60007f3e0ff */
[----:B------:R-:W-:Y:S04]  /*19a50*/  STL [R1+0x2524], R0 ;  /* 0x0025240001007387 */ /* 0x000fe80000100800 */
[----:B------:R1:W-:Y:S01]  /*19a60*/  STL [R1+0x2560], R12 ;  /* 0x0025600c01007387 */ /* 0x0003e20000100800 */
[C---:B0-----:R-:W-:Y:S02]  /*19a70*/  IMAD.X R13, R17.reuse, 0x1, R226, P0 ;  /* 0x00000001110d7824 */ /* 0x041fe400000e06e2 */
[----:B-1----:R-:W-:Y:S01]  /*19a80*/  IMAD.X R12, R17, 0x1, R224, P4 ;  /* 0x00000001110c7824 */ /* 0x002fe200020e06e0 */
[----:B------:R-:W-:Y:S02]  /*19a90*/  SHF.R.S32.HI R17, RZ, 0x1f, R11 ;  /* 0x0000001fff117819 */ /* 0x000fe4000001140b */
[----:B------:R-:W0:Y:S01]  /*19aa0*/  LDC R11, c[0x0][0x238] ;  /* 0x00008e00ff0b7b82 */ /* 0x000e220000000800 */
[C---:B------:R-:W-:Y:S01]  /*19ab0*/  IADD3 R0, P0, R2.reuse, R229, RZ ;  /* 0x000000e502007210 */ /* 0x040fe20007f1e0ff */
[----:B------:R-:W-:Y:S04]  /*19ac0*/  STL [R1+0x252c], R13 ;  /* 0x00252c0d01007387 */ /* 0x000fe80000100800 */
[----:B------:R1:W-:Y:S04]  /*19ad0*/  STL [R1+0x2568], R0 ;  /* 0x0025680001007387 */ /* 0x0003e80000100800 */
[----:B------:R2:W-:Y:S01]  /*19ae0*/  STL [R1+0x2534], R12 ;  /* 0x0025340c01007387 */ /* 0x0005e20000100800 */
[----:B-1----:R-:W-:Y:S01]  /*19af0*/  IADD3 R0, P4, R2, R227, RZ ;  /* 0x000000e302007210 */ /* 0x002fe20007f9e0ff */
[----:B--2---:R-:W-:-:S04]  /*19b00*/  IMAD.X R12, R17, 0x1, R230, P3 ;  /* 0x00000001110c7824 */ /* 0x004fc800018e06e6 */
[----:B------:R1:W-:Y:S01]  /*19b10*/  STL [R1+0x2570], R0 ;  /* 0x0025700001007387 */ /* 0x0003e20000100800 */
[----:B0-----:R-:W-:Y:S01]  /*19b20*/  IMAD R11, R11, 0x78, RZ ;  /* 0x000000780b0b7824 */ /* 0x001fe200078e02ff */
[----:B------:R-:W-:Y:S02]  /*19b30*/  IADD3 R13, P3, R2, R225, RZ ;  /* 0x000000e1020d7210 */ /* 0x000fe40007f7e0ff */
[----:B------:R0:W-:Y:S01]  /*19b40*/  STL [R1+0x253c], R12 ;  /* 0x00253c0c01007387 */ /* 0x0001e20000100800 */
[----:B-1----:R-:W-:-:S03]  /*19b50*/  IMAD.X R0, R17, 0x1, R228, P2 ;  /* 0x0000000111007824 */ /* 0x002fc600010e06e4 */
[----:B------:R1:W-:Y:S01]  /*19b60*/  STL [R1+0x2578], R13 ;  /* 0x0025780d01007387 */ /* 0x0003e20000100800 */
[----:B0-----:R-:W-:-:S03]  /*19b70*/  IADD3 R12, P2, R11, R231, RZ ;  /* 0x000000e70b0c7210 */ /* 0x001fc60007f5e0ff */
[----:B------:R-:W-:Y:S04]  /*19b80*/  STL [R1+0x2544], R0 ;  /* 0x0025440001007387 */ /* 0x000fe80000100800 */
[----:B------:R0:W-:Y:S01]  /*19b90*/  STL [R1+0x2580], R12 ;  /* 0x0025800c01007387 */ /* 0x0001e20000100800 */
[C---:B-1----:R-:W-:Y:S02]  /*19ba0*/  IMAD.X R13, R17.reuse, 0x1, R226, P6 ;  /* 0x00000001110d7824 */ /* 0x042fe400030e06e2 */
[----:B0-----:R-:W-:Y:S01]  /*19bb0*/  IMAD.X R12, R17, 0x1, R224, P5 ;  /* 0x00000001110c7824 */ /* 0x001fe200028e06e0 */
        /* <DEDUP_REMOVED lines=1035> */
[----:B0-----:R-:W-:Y:S01]  /*1dc70*/  IMAD.SHL.U32 R2, R2, 0x40, RZ ;  /* 0x0000004002027824 */ /* 0x001fe200078e00ff */
        /* <DEDUP_REMOVED lines=616> */
[----:B0-----:R-:W-:Y:S02]  /*20300*/  IMAD.X R12, R17, 0x1, R224, P2 ;  /* 0x00000001110c7824 */ /* 0x001fe400010e06e0 */
[----:B------:R-:W0:Y:S01]  /*20310*/  LDC R17, c[0x0][0x238] ;  /* 0x00008e00ff117b82 */ /* 0x000e220000000800 */
[----:B------:R-:W-:Y:S01]  /*20320*/  IADD3 R0, P3, R2, R229, RZ ;  /* 0x000000e502007210 */ /* 0x000fe20007f7e0ff */
[----:B------:R1:W-:Y:S01]  /*20330*/  STL [R1+0x3034], R13 ;  /* 0x0030340d01007387 */ /* 0x0003e20000100800 */
[----:B------:R-:W-:-:S03]  /*20340*/  SHF.R.S32.HI R11, RZ, 0x1f, R11 ;  /* 0x0000001fff0b7819 */ /* 0x000fc6000001140b */
[----:B------:R2:W-:Y:S04]  /*20350*/  STL [R1+0x3070], R0 ;  /* 0x0030700001007387 */ /* 0x0005e80000100800 */
[----:B------:R3:W-:Y:S01]  /*20360*/  STL [R1+0x303c], R12 ;  /* 0x00303c0c01007387 */ /* 0x0007e20000100800 */
[----:B-1----:R-:W-:Y:S01]  /*20370*/  IMAD.X R13, R11, 0x1, R230, P6 ;  /* 0x000000010b0d7824 */ /* 0x002fe200030e06e6 */
[C---:B--2---:R-:W-:Y:S02]  /*20380*/  IADD3 R0, P2, R2.reuse, R227, RZ ;  /* 0x000000e302007210 */ /* 0x044fe40007f5e0ff */
[----:B---3--:R-:W-:-:S03]  /*20390*/  IADD3 R12, P6, R2, R225, RZ ;  /* 0x000000e1020c7210 */ /* 0x008fc60007fde0ff */
[----:B------:R1:W-:Y:S01]  /*203a0*/  STL [R1+0x3078], R0 ;  /* 0x0030780001007387 */ /* 0x0003e20000100800 */
[----:B0-----:R-:W-:-:S03]  /*203b0*/  IMAD R17, R17, 0x1f, RZ ;  /* 0x0000001f11117824 */ /* 0x001fc600078e02ff */
[----:B------:R0:W-:Y:S01]  /*203c0*/  STL [R1+0x3044], R13 ;  /* 0x0030440d01007387 */ /* 0x0001e20000100800 */
[----:B-1----:R-:W-:-:S03]  /*203d0*/  IMAD.X R0, R11, 0x1, R228, P5 ;  /* 0x000000010b007824 */ /* 0x002fc600028e06e4 */
[----:B------:R1:W-:Y:S01]  /*203e0*/  STL [R1+0x3080], R12 ;  /* 0x0030800c01007387 */ /* 0x0003e20000100800 */
[----:B0-----:R-:W-:-:S03]  /*203f0*/  IADD3 R13, P5, R17, R231, RZ ;  /* 0x000000e7110d7210 */ /* 0x001fc60007fbe0ff */
[----:B------:R0:W-:Y:S01]  /*20400*/  STL [R1+0x304c], R0 ;  /* 0x00304c0001007387 */ /* 0x0001e20000100800 */
[C---:B-1----:R-:W-:Y:S02]  /*20410*/  IMAD.X R12, R11.reuse, 0x1, R226, P1 ;  /* 0x000000010b0c7824 */ /* 0x042fe400008e06e2 */
[----:B------:R-:W-:Y:S01]  /*20420*/  IMAD.X R11, R11, 0x1, R224, P0 ;  /* 0x000000010b0b7824 */ /* 0x000fe200000e06e0 */
[----:B0-----:R-:W-:Y:S01]  /*20430*/  IADD3 R0, P1, R17, R229, RZ ;  /* 0x000000e511007210 */ /* 0x001fe20007f3e0ff */
[----:B------:R-:W-:Y:S04]  /*20440*/  STL [R1+0x3088], R13 ;  /* 0x0030880d01007387 */ /* 0x000fe80000100800 */
[----:B------:R-:W-:Y:S04]  /*20450*/  STL [R1+0x3054], R12 ;  /* 0x0030540c01007387 */ /* 0x000fe80000100800 */
[----:B------:R-:W-:Y:S04]  /*20460*/  STL [R1+0x3090], R0 ;  /* 0x0030900001007387 */ /* 0x000fe80000100800 */
[----:B------:R0:W-:Y:S02]  /*20470*/  STL [R1+0x305c], R11 ;  /* 0x00305c0b01007387 */ /* 0x0001e40000100800 */
[----:B0-----:R-:W0:Y:S01]  /*20480*/  LDC R11, c[0x0][0x238] ;  /* 0x00008e00ff0b7b82 */ /* 0x001e220000000800 */
[----:B------:R-:W-:-:S02]  /*20490*/  SHF.R.S32.HI R16, RZ, 0x1f, R2 ;  /* 0x0000001fff107819 */ /* 0x000fc40000011402 */
[----:B------:R-:W-:-:S03]  /*204a0*/  IADD3 R0, P0, R17, R227, RZ ;  /* 0x000000e311007210 */ /* 0x000fc60007f1e0ff */
[C---:B------:R-:W-:Y:S01]  /*204b0*/  IMAD.X R2, R16.reuse, 0x1, R230, P4 ;  /* 0x0000000110027824 */ /* 0x040fe200020e06e6 */
[----:B------:R-:W-:Y:S01]  /*204c0*/  IADD3 R12, P4, R17, R225, RZ ;  /* 0x000000e1110c7210 */ /* 0x000fe20007f9e0ff */
[----:B------:R1:W-:Y:S04]  /*204d0*/  STL [R1+0x3098], R0 ;  /* 0x0030980001007387 */ /* 0x0003e80000100800 */
[----:B------:R2:W-:Y:S01]  /*204e0*/  STL [R1+0x3064], R2 ;  /* 0x0030640201007387 */ /* 0x0005e20000100800 */
[C---:B-1----:R-:W-:Y:S02]  /*204f0*/  IMAD.X R0, R16.reuse, 0x1, R228, P3 ;  /* 0x0000000110007824 */ /* 0x042fe400018e06e4 */
[----:B0-----:R-:W-:Y:S01]  /*20500*/  IMAD R11, R11, 0x1e, RZ ;  /* 0x0000001e0b0b7824 */ /* 0x001fe200078e02ff */
[----:B------:R-:W-:Y:S04]  /*20510*/  STL [R1+0x30a0], R12 ;  /* 0x0030a00c01007387 */ /* 0x000fe80000100800 */
[C---:B--2---:R-:W-:Y:S01]  /*20520*/  IADD3 R2, P3, R11.reuse, R231, RZ ;  /* 0x000000e70b027210 */ /* 0x044fe20007f7e0ff */
[----:B------:R-:W-:Y:S04]  /*20530*/  STL [R1+0x306c], R0 ;  /* 0x00306c0001007387 */ /* 0x000fe80000100800 */
[----:B------:R0:W-:Y:S02]  /*20540*/  STL [R1+0x30a8], R2 ;  /* 0x0030a80201007387 */ /* 0x0001e40000100800 */
[----:B0-----:R-:W0:Y:S01]  /*20550*/  LDC R2, c[0x0][0x238] ;  /* 0x00008e00ff027b82 */ /* 0x001e220000000800 */
[----:B------:R-:W-:Y:S01]  /*20560*/  IMAD.X R12, R16, 0x1, R226, P2 ;  /* 0x00000001100c7824 */ /* 0x000fe200010e06e2 */
[----:B------:R-:W-:-:S02]  /*20570*/  IADD3 R0, P2, R11, R229, RZ ;  /* 0x000000e50b007210 */ /* 0x000fc40007f5e0ff */
[----:B------:R-:W-:Y:S02]  /*20580*/  SHF.R.S32.HI R17, RZ, 0x1f, R17 ;  /* 0x0000001fff117819 */ /* 0x000fe40000011411 */
[----:B------:R1:W-:Y:S04]  /*20590*/  STL [R1+0x3074], R12 ;  /* 0x0030740c01007387 */ /* 0x0003e80000100800 */
[----:B------:R2:W-:Y:S01]  /*205a0*/  STL [R1+0x30b0], R0 ;  /* 0x0030b00001007387 */ /* 0x0005e20000100800 */
[----:B-1----:R-:W-:Y:S01]  /*205b0*/  IMAD.X R12, R16, 0x1, R224, P6 ;  /* 0x00000001100c7824 */ /* 0x002fe200030e06e0 */
[----:B--2---:R-:W-:Y:S01]  /*205c0*/  IADD3 R0, P6, R11, R227, RZ ;  /* 0x000000e30b007210 */ /* 0x004fe20007fde0ff */
[----:B0-----:R-:W-:Y:S02]  /*205d0*/  IMAD R16, R2, 0x1d, RZ ;  /* 0x0000001d02107824 */ /* 0x001fe400078e02ff */
[----:B------:R-:W-:Y:S01]  /*205e0*/  IMAD.X R2, R17, 0x1, R230, P5 ;  /* 0x0000000111027824 */ /* 0x000fe200028e06e6 */
        /* <DEDUP_REMOVED lines=13> */
[----:B------:R1:W-:Y:S04]  /*206c0*/  STL [R1+0x3094], R12 ;  /* 0x0030940c01007387 */ /* 0x0003e80000100800 */
[----:B------:R2:W-:Y:S01]  /*206d0*/  STL [R1+0x30d0], R0 ;  /* 0x0030d00001007387 */ /* 0x0005e20000100800 */
[----:B-1----:R-:W-:Y:S01]  /*206e0*/  IMAD.X R12, R17, 0x1, R224, P4 ;  /* 0x00000001110c7824 */ /* 0x002fe200020e06e0 */
[----:B--2---:R-:W-:Y:S01]  /*206f0*/  IADD3 R0, P4, R16, R227, RZ ;  /* 0x000000e310007210 */ /* 0x004fe20007f9e0ff */
[----:B0-----:R-:W-:Y:S02]  /*20700*/  IMAD R17, R2, 0x1c, RZ ;  /* 0x0000001c02117824 */ /* 0x001fe400078e02ff */
[C---:B------:R-:W-:Y:S01]  /*20710*/  IMAD.X R2, R11.reuse, 0x1, R230, P3 ;  /* 0x000000010b027824 */ /* 0x040fe200018e06e6 */
        /* <DEDUP_REMOVED lines=16> */
[C---:B--2---:R-:W-:Y:S01]  /*20820*/  IADD3 R0, P5, R17.reuse, R227, RZ ;  /* 0x000000e311007210 */ /* 0x044fe20007fbe0ff */
        /* <DEDUP_REMOVED lines=209> */
[----:B0-----:R-:W-:Y:S02]  /*21540*/  IMAD.SHL.U32 R17, R2, 0x10, RZ ;  /* 0x0000001002117824 */ /* 0x001fe400078e00ff */
        /* <DEDUP_REMOVED lines=260> */
[----:B------:R-:W-:Y:S01]  /*22590*/  STL [R1+0x33d4], R12 ;  /* 0x0033d40c01007387 */ /* 0x000fe20000100800 */
[----:B------:R-:W-:-:S03]  /*225a0*/  SHF.R.S32.HI R17, RZ, 0x1f, R17 ;  /* 0x0000001fff117819 */ /* 0x000fc60000011411 */
[----:B------:R1:W-:Y:S02]  /*225b0*/  STL [R1+0x3410], R0 ;  /* 0x0034100001007387 */ /* 0x0003e40000100800 */
[----:B-1----:R-:W-:Y:S01]  /*225c0*/  IMAD.X R0, R16, 0x1, R224, P0 ;  /* 0x0000000110007824 */ /* 0x002fe200000e06e0 */
[----:B------:R-:W-:Y:S01]  /*225d0*/  IADD3 R12, P0, R11, R227, RZ ;  /* 0x000000e30b0c7210 */ /* 0x000fe20007f1e0ff */
[----:B------:R-:W1:Y:S03]  /*225e0*/  LDC R16, c[0x0][0x238] ;  /* 0x00008e00ff107b82 */ /* 0x000e660000000800 */
[----:B------:R2:W-:Y:S01]  /*225f0*/  STL [R1+0x33dc], R0 ;  /* 0x0033dc0001007387 */ /* 0x0005e20000100800 */
[----:B0-----:R-:W-:-:S03]  /*22600*/  IMAD.SHL.U32 R2, R2, 0x2, RZ ;  /* 0x0000000202027824 */ /* 0x001fc600078e00ff */
[----:B------:R0:W-:Y:S01]  /*22610*/  STL [R1+0x3418], R12 ;  /* 0x0034180c01007387 */ /* 0x0001e20000100800 */
[C---:B------:R-:W-:Y:S02]  /*22620*/  IMAD.X R13, R17.reuse, 0x1, R228, P3 ;  /* 0x00000001110d7824 */ /* 0x040fe400018e06e4 */
[----:B--2---:R-:W-:Y:S01]  /*22630*/  IMAD.X R0, R17, 0x1, R230, P4 ;  /* 0x0000000111007824 */ /* 0x004fe200020e06e6 */
[----:B0-----:R-:W-:-:S04]  /*22640*/  IADD3 R12, P4, R11, R225, RZ ;  /* 0x000000e10b0c7210 */ /* 0x001fc80007f9e0ff */
[----:B------:R0:W-:Y:S04]  /*22650*/  STL [R1+0x33e4], R0 ;  /* 0x0033e40001007387 */ /* 0x0001e80000100800 */
[----:B------:R2:W-:Y:S01]  /*22660*/  STL [R1+0x3420], R12 ;  /* 0x0034200c01007387 */ /* 0x0005e20000100800 */
[----:B0-----:R-:W-:-:S03]  /*22670*/  IADD3 R0, P3, R2, R231, RZ ;  /* 0x000000e702007210 */ /* 0x001fc60007f7e0ff */
[----:B------:R0:W-:Y:S01]  /*22680*/  STL [R1+0x33ec], R13 ;  /* 0x0033ec0d01007387 */ /* 0x0001e20000100800 */
[----:B--2---:R-:W-:-:S03]  /*22690*/  IMAD.X R12, R17, 0x1, R226, P2 ;  /* 0x00000001110c7824 */ /* 0x004fc600010e06e2 */
[----:B------:R2:W-:Y:S01]  /*226a0*/  STL [R1+0x3428], R0 ;  /* 0x0034280001007387 */ /* 0x0005e20000100800 */
[----:B------:R-:W-:-:S03]  /*226b0*/  SHF.R.S32.HI R11, RZ, 0x1f, R11 ;  /* 0x0000001fff0b7819 */ /* 0x000fc6000001140b */
[----:B------:R3:W-:Y:S01]  /*226c0*/  STL [R1+0x33f4], R12 ;  /* 0x0033f40c01007387 */ /* 0x0007e20000100800 */
[----:B0-----:R-:W-:Y:S02]  /*226d0*/  IMAD.X R13, R17, 0x1, R224, P6 ;  /* 0x00000001110d7824 */ /* 0x001fe400030e06e0 */
[----:B------:R-:W0:Y:S01]  /*226e0*/  LDC R17, c[0x0][0x238] ;  /* 0x00008e00ff117b82 */ /* 0x000e220000000800 */
[C---:B--2---:R-:W-:Y:S02]  /*226f0*/  IADD3 R0, P2, R2.reuse, R229, RZ ;  /* 0x000000e502007210 */ /* 0x044fe40007f5e0ff */
[----:B---3--:R-:W-:-:S03]  /*22700*/  IADD3 R12, P6, R2, R227, RZ ;  /* 0x000000e3020c7210 */ /* 0x008fc60007fde0ff */
[----:B------:R2:W-:Y:S04]  /*22710*/  STL [R1+0x3430], R0 ;  /* 0x0034300001007387 */ /* 0x0005e80000100800 */
[----:B------:R-:W-:Y:S04]  /*22720*/  STL [R1+0x33fc], R13 ;  /* 0x0033fc0d01007387 */ /* 0x000fe80000100800 */
[----:B------:R3:W-:Y:S01]  /*22730*/  STL [R1+0x3438], R12 ;  /* 0x0034380c01007387 */ /* 0x0007e20000100800 */
[----:B--2---:R-:W-:-:S05]  /*22740*/  IMAD.X R0, R11, 0x1, R230, P5 ;  /* 0x000000010b007824 */ /* 0x004fca00028e06e6 */
[----:B------:R2:W-:Y:S01]  /*22750*/  STL [R1+0x3404], R0 ;  /* 0x0034040001007387 */ /* 0x0005e20000100800 */
[----:B---3--:R-:W-:-:S05]  /*22760*/  IADD3 R12, P5, R2, R225, RZ ;  /* 0x000000e1020c7210 */ /* 0x008fca0007fbe0ff */
[----:B------:R3:W-:Y:S01]  /*22770*/  STL [R1+0x3440], R12 ;  /* 0x0034400c01007387 */ /* 0x0007e20000100800 */
[----:B--2---:R-:W-:Y:S01]  /*22780*/  IMAD.X R0, R11, 0x1, R228, P1 ;  /* 0x000000010b007824 */ /* 0x004fe200008e06e4 */
[----:B-1----:R-:W-:Y:S02]  /*22790*/  IADD3 R13, P1, R231, R16, RZ ;  /* 0x00000010e70d7210 */ /* 0x002fe40007f3e0ff */
[----:B------:R-:W1:Y:S02]  /*227a0*/  LDC R16, c[0x0][0x238] ;  /* 0x00008e00ff107b82 */ /* 0x000e640000000800 */
[----:B------:R-:W-:Y:S01]  /*227b0*/  STL [R1+0x340c], R0 ;  /* 0x00340c0001007387 */ /* 0x000fe20000100800 */
[----:B---3--:R-:W-:-:S03]  /*227c0*/  IMAD.X R12, R11, 0x1, R226, P0 ;  /* 0x000000010b0c7824 */ /* 0x008fc600000e06e2 */
[----:B------:R-:W-:Y:S04]  /*227d0*/  STL [R1+0x3448], R13 ;  /* 0x0034480d01007387 */ /* 0x000fe80000100800 */
[----:B------:R2:W-:Y:S02]  /*227e0*/  STL [R1+0x3414], R12 ;  /* 0x0034140c01007387 */ /* 0x0005e40000100800 */
[----:B--2---:R-:W-:Y:S02]  /*227f0*/  IMAD.X R12, R11, 0x1, R224, P4 ;  /* 0x000000010b0c7824 */ /* 0x004fe400020e06e0 */
[----:B------:R-:W2:Y:S01]  /*22800*/  LDC R11, c[0x0][0x238] ;  /* 0x00008e00ff0b7b82 */ /* 0x000ea20000000800 */
[----:B0-----:R-:W-:Y:S02]  /*22810*/  IADD3 R0, P0, R229, R17, RZ ;  /* 0x00000011e5007210 */ /* 0x001fe40007f1e0ff */
[----:B------:R-:W-:-:S05]  /*22820*/  SHF.R.S32.HI R17, RZ, 0x1f, R2 ;  /* 0x0000001fff117819 */ /* 0x000fca0000011402 */
[----:B------:R-:W0:Y:S01]  /*22830*/  LDC R2, c[0x0][0x238] ;  /* 0x00008e00ff027b82 */ /* 0x000e220000000800 */
[----:B------:R1:W-:Y:S04]  /*22840*/  STL [R1+0x3450], R0 ;  /* 0x0034500001007387 */ /* 0x0003e80000100800 */
[----:B------:R3:W-:Y:S01]  /*22850*/  STL [R1+0x341c], R12 ;  /* 0x00341c0c01007387 */ /* 0x0007e20000100800 */
[----:B-1----:R-:W-:Y:S01]  /*22860*/  IADD3 R0, P4, R227, R16, RZ ;  /* 0x00000010e3007210 */ /* 0x002fe20007f9e0ff */
[----:B---3--:R-:W-:-:S04]  /*22870*/  IMAD.X R12, R17, 0x1, R230, P3 ;  /* 0x00000001110c7824 */ /* 0x008fc800018e06e6 */
[----:B------:R2:W-:Y:S02]  /*22880*/  STL [R1+0x3458], R0 ;  /* 0x0034580001007387 */ /* 0x0005e40000100800 */
[----:B--2---:R-:W-:Y:S02]  /*22890*/  IADD3 R0, P3, R225, R11, RZ ;  /* 0x0000000be1007210 */ /* 0x004fe40007f7e0ff */
[----:B------:R-:W1:Y:S01]  /*228a0*/  LDC R11, c[0x0][0x238] ;  /* 0x00008e00ff0b7b82 */ /* 0x000e620000000800 */
[----:B0-----:R-:W-:Y:S01]  /*228b0*/  IMAD R2, R2, 0x46, RZ ;  /* 0x0000004602027824 */ /* 0x001fe200078e02ff */
[----:B------:R0:W-:Y:S01]  /*228c0*/  STL [R1+0x3424], R12 ;  /* 0x0034240c01007387 */ /* 0x0001e20000100800 */
[----:B------:R-:W-:-:S03]  /*228d0*/  IMAD.X R13, R17, 0x1, R228, P2 ;  /* 0x00000001110d7824 */ /* 0x000fc600010e06e4 */
[----:B------:R2:W-:Y:S04]  /*228e0*/  STL [R1+0x3460], R0 ;  /* 0x0034600001007387 */ /* 0x0005e80000100800 */
[----:B------:R-:W-:Y:S01]  /*228f0*/  STL [R1+0x342c], R13 ;  /* 0x00342c0d01007387 */ /* 0x000fe20000100800 */
[----:B0-----:R-:W-:Y:S01]  /*22900*/  IMAD.X R12, R17, 0x1, R226, P6 ;  /* 0x00000001110c7824 */ /* 0x001fe200030e06e2 */
[----:B--2---:R-:W-:-:S05]  /*22910*/  IADD3 R0, P2, R2, R231, RZ ;  /* 0x000000e702007210 */ /* 0x004fca0007f5e0ff */
[----:B------:R0:W-:Y:S01]  /*22920*/  STL [R1+0x2bc0], R0 ;  /* 0x002bc00001007387 */ /* 0x0001e20000100800 */
[----:B-1----:R-:W-:-:S03]  /*22930*/  SHF.R.S32.HI R11, RZ, 0x1f, R11 ;  /* 0x0000001fff0b7819 */ /* 0x002fc6000001140b */
[----:B------:R1:W-:Y:S01]  /*22940*/  STL [R1+0x3434], R12 ;  /* 0x0034340c01007387 */ /* 0x0003e20000100800 */
[C---:B0-----:R-:W-:Y:S01]  /*22950*/  IADD3 R0, P6, R2.reuse, R229, RZ ;  /* 0x000000e502007210 */ /* 0x041fe20007fde0ff */
[----:B-1----:R-:W-:Y:S01]  /*22960*/  IMAD.X R12, R17, 0x1, R224, P5 ;  /* 0x00000001110c7824 */ /* 0x002fe200028e06e0 */
[----:B------:R-:W-:-:S03]  /*22970*/  IADD3 R13, P5, R2, R227, RZ ;  /* 0x000000e3020d7210 */ /* 0x000fc60007fbe0ff */
[----:B------:R0:W-:Y:S04]  /*22980*/  STL [R1+0x3468], R0 ;  /* 0x0034680001007387 */ /* 0x0001e80000100800 */
[----:B------:R1:W-:Y:S01]  /*22990*/  STL [R1+0x343c], R12 ;  /* 0x00343c0c01007387 */ /* 0x0003e20000100800 */
[----:B0-----:R-:W-:-:S03]  /*229a0*/  IMAD.X R0, R11, 0x1, R230, P1 ;  /* 0x000000010b007824 */ /* 0x001fc600008e06e6 */
[----:B------:R-:W-:Y:S01]  /*229b0*/  STL [R1+0x3470], R13 ;  /* 0x0034700d01007387 */ /* 0x000fe20000100800 */
[----:B-1----:R-:W-:-:S03]  /*229c0*/  IADD3 R12, P1, R2, R225, RZ ;  /* 0x000000e1020c7210 */ /* 0x002fc60007f3e0ff */
[----:B------:R0:W-:Y:S01]  /*229d0*/  STL [R1+0x3444], R0 ;  /* 0x0034440001007387 */ /* 0x0001e20000100800 */
[----:B------:R-:W-:Y:S01]  /*229e0*/  SHF.R.S32.HI R2, RZ, 0x1f, R2 ;  /* 0x0000001fff027819 */ /* 0x000fe20000011402 */
[----:B------:R-:W-:Y:S02]  /*229f0*/  UIADD3.64 UR10, UR4, 0x3fe, URZ ;  /* 0x000003fe040a7897 */ /* 0x000fe4000fffe03f */
[----:B------:R1:W-:Y:S01]  /*22a00*/  STL [R1+0x3478], R12 ;  /* 0x0034780c01007387 */ /* 0x0003e20000100800 */
[----:B------:R-:W-:Y:S01]  /*22a10*/  UIADD3.64 UR14, UR4, 0x1204, URZ ;  /* 0x00001204040e7897 */ /* 0x000fe2000fffe03f */
[C---:B0-----:R-:W-:Y:S01]  /*22a20*/  IMAD.X R0, R11.reuse, 0x1, R228, P0 ;  /* 0x000000010b007824 */ /* 0x041fe200000e06e4 */
[----:B------:R-:W-:Y:S01]  /*22a30*/  UIADD3.64 UR10, UR4, 0x402, URZ ;  /* 0x00000402040a7897 */ /* 0x000fe2000fffe03f */
[----:B-1----:R-:W-:-:S03]  /*22a40*/  IMAD.X R12, R11, 0x1, R226, P4 ;  /* 0x000000010b0c7824 */ /* 0x002fc600020e06e2 */
[----:B------:R0:W-:Y:S01]  /*22a50*/  STL [R1+0x344c], R0 ;  /* 0x00344c0001007387 */ /* 0x0001e20000100800 */
[----:B------:R-:W-:Y:S01]  /*22a60*/  IMAD.X R11, R11, 0x1, R224, P3 ;  /* 0x000000010b0b7824 */ /* 0x000fe200018e06e0 */
[----:B------:R-:W-:Y:S02]  /*22a70*/  UIADD3.64 UR14, UR4, 0x400, URZ ;  /* 0x00000400040e7897 */ /* 0x000fe4000fffe03f */
[----:B------:R-:W-:Y:S02]  /*22a80*/  UIADD3.64 UR10, UR4, 0x13fe, URZ ;  /* 0x000013fe040a7897 */ /* 0x000fe4000fffe03f */
[----:B------:R-:W-:Y:S02]  /*22a90*/  UIADD3.64 UR14, UR4, 0x404, URZ ;  /* 0x00000404040e7897 */ /* 0x000fe4000fffe03f */
[----:B------:R-:W-:Y:S01]  /*22aa0*/  UIADD3.64 UR10, UR4, 0x1402, URZ ;  /* 0x00001402040a7897 */ /* 0x000fe2000fffe03f */
[----:B0-----:R-:W-:Y:S01]  /*22ab0*/  IMAD.X R0, R2, 0x1, R230, P2 ;  /* 0x0000000102007824 */ /* 0x001fe200010e06e6 */
[----:B------:R-:W-:Y:S01]  /*22ac0*/  UIADD3.64 UR14, UR4, 0x1400, URZ ;  /* 0x00001400040e7897 */ /* 0x000fe2000fffe03f */
[----:B------:R0:W-:Y:S01]  /*22ad0*/  STL [R1+0x3454], R12 ;  /* 0x0034540c01007387 */ /* 0x0001e20000100800 */
[----:B------:R-:W-:-:S02]  /*22ae0*/  UIADD3.64 UR10, UR4, 0x5fe, URZ ;  /* 0x000005fe040a7897 */ /* 0x000fc4000fffe03f */
[----:B------:R-:W-:Y:S01]  /*22af0*/  UIADD3.64 UR14, UR4, 0x1404, URZ ;  /* 0x00001404040e7897 */ /* 0x000fe2000fffe03f */
[----:B------:R1:W-:Y:S01]  /*22b00*/  STL [R1+0x345c], R11 ;  /* 0x00345c0b01007387 */ /* 0x0003e20000100800 */
[----:B------:R-:W-:Y:S02]  /*22b10*/  UIADD3.64 UR10, UR4, 0x602, URZ ;  /* 0x00000602040a7897 */ /* 0x000fe4000fffe03f */
[----:B------:R-:W-:Y:S01]  /*22b20*/  UIADD3.64 UR14, UR4, 0x600, URZ ;  /* 0x00000600040e7897 */ /* 0x000fe2000fffe03f */
[----:B------:R2:W-:Y:S01]  /*22b30*/  STL [R1+0x2bbc], R0 ;  /* 0x002bbc0001007387 */ /* 0x0005e20000100800 */
[----:B------:R-:W-:Y:S01]  /*22b40*/  UIADD3.64 UR10, UR4, 0x604, URZ ;  /* 0x00000604040a7897 */ /* 0x000fe2000fffe03f */
[C---:B0-----:R-:W-:Y:S01]  /*22b50*/  IMAD.X R12, R2.reuse, 0x1, R228, P6 ;  /* 0x00000001020c7824 */ /* 0x041fe200030e06e4 */
[----:B------:R-:W-:Y:S02]  /*22b60*/  UIADD3.64 UR18, UR4, 0x15fe, URZ ;  /* 0x000015fe04127897 */ /* 0x000fe4000fffe03f */
[----:B------:R-:W-:Y:S01]  /*22b70*/  UIADD3.64 UR14, UR4, 0x1600, URZ ;  /* 0x00001600040e7897 */ /* 0x000fe2000fffe03f */
[----:B-1----:R-:W-:Y:S01]  /*22b80*/  IMAD.X R11, R2, 0x1, R226, P5 ;  /* 0x00000001020b7824 */ /* 0x002fe200028e06e2 */
[----:B------:R-:W-:-:S02]  /*22b90*/  UIADD3.64 UR10, UR4, 0x1602, URZ ;  /* 0x00001602040a7897 */ /* 0x000fc4000fffe03f */
[----:B------:R-:W-:Y:S01]  /*22ba0*/  UIADD3.64 UR18, UR4, 0x1604, URZ ;  /* 0x0000160404127897 */ /* 0x000fe2000fffe03f */
[----:B--2---:R-:W-:Y:S01]  /*22bb0*/  IMAD.X R0, R2, 0x1, R224, P1 ;  /* 0x0000000102007824 */ /* 0x004fe200008e06e0 */
[----:B------:R-:W-:Y:S02]  /*22bc0*/  UIADD3.64 UR14, UR4, 0x7fe, URZ ;  /* 0x000007fe040e7897 */ /* 0x000fe4000fffe03f */
[----:B------:R-:W-:Y:S02]  /*22bd0*/  UIADD3.64 UR10, UR4, 0x800, URZ ;  /* 0x00000800040a7897 */ /* 0x000fe4000fffe03f */
[----:B------:R-:W-:Y:S02]  /*22be0*/  UIADD3.64 UR18, UR4, 0x802, URZ ;  /* 0x0000080204127897 */ /* 0x000fe4000fffe03f */
[----:B------:R-:W-:Y:S02]  /*22bf0*/  UIADD3.64 UR14, UR4, 0x804, URZ ;  /* 0x00000804040e7897 */ /* 0x000fe4000fffe03f */
[----:B------:R-:W-:Y:S01]  /*22c00*/  UIADD3.64 UR10, UR4, 0x17fe, URZ ;  /* 0x000017fe040a7897 */ /* 0x000fe2000fffe03f */
[----:B------:R-:W-:Y:S01]  /*22c10*/  STL [R1+0x3464], R12 ;  /* 0x0034640c01007387 */ /* 0x000fe20000100800 */
[----:B------:R-:W-:-:S02]  /*22c20*/  UIADD3.64 UR18, UR4, 0x1800, URZ ;  /* 0x0000180004127897 */ /* 0x000fc4000fffe03f */
[----:B------:R-:W-:Y:S02]  /*22c30*/  UIADD3.64 UR14, UR4, 0x1802, URZ ;  /* 0x00001802040e7897 */ /* 0x000fe4000fffe03f */
[----:B------:R-:W-:Y:S01]  /*22c40*/  UIADD3.64 UR10, UR4, 0x1804, URZ ;  /* 0x00001804040a7897 */ /* 0x000fe2000fffe03f */
[----:B------:R0:W-:Y:S01]  /*22c50*/  STL [R1+0x346c], R11 ;  /* 0x00346c0b01007387 */ /* 0x0001e20000100800 */
[----:B------:R-:W-:Y:S02]  /*22c60*/  UIADD3.64 UR18, UR4, 0x9fe, URZ ;  /* 0x000009fe04127897 */ /* 0x000fe4000fffe03f */
[----:B------:R-:W-:Y:S02]  /*22c70*/  UIADD3.64 UR14, UR4, 0xa00, URZ ;  /* 0x00000a00040e7897 */ /* 0x000fe4000fffe03f */
[----:B------:R-:W-:Y:S01]  /*22c80*/  UIADD3.64 UR10, UR4, 0xa02, URZ ;  /* 0x00000a02040a7897 */ /* 0x000fe2000fffe03f */
[----:B------:R1:W-:Y:S01]  /*22c90*/  STL [R1+0x3474], R0 ;  /* 0x0034740001007387 */ /* 0x0003e20000100800 */
[----:B------:R-:W-:-:S02]  /*22ca0*/  UIADD3.64 UR18, UR4, 0xa04, URZ ;  /* 0x00000a0404127897 */ /* 0x000fc4000fffe03f */
[----:B------:R-:W-:Y:S02]  /*22cb0*/  UIADD3.64 UR14, UR4, 0x19fe, URZ ;  /* 0x000019fe040e7897 */ /* 0x000fe4000fffe03f */
[----:B------:R-:W-:Y:S01]  /*22cc0*/  UIADD3.64 UR10, UR4, 0x1a00, URZ ;  /* 0x00001a00040a7897 */ /* 0x000fe2000fffe03f */
[----:B------:R-:W-:Y:S01]  /*22cd0*/  CS2R R158, SRZ ;  /* 0x00000000009e7805 */ /* 0x000fe2000001ff00 */
[----:B------:R-:W-:Y:S01]  /*22ce0*/  UIADD3.64 UR18, UR4, 0x1a02, URZ ;  /* 0x00001a0204127897 */ /* 0x000fe2000fffe03f */
[----:B------:R-:W-:Y:S01]  /*22cf0*/  CS2R R160, SRZ ;  /* 0x0000000000a07805 */ /* 0x000fe2000001ff00 */
[----:B------:R-:W-:Y:S01]  /*22d00*/  UIADD3.64 UR14, UR4, 0x1a04, URZ ;  /* 0x00001a04040e7897 */ /* 0x000fe2000fffe03f */
[----:B------:R-:W-:Y:S01]  /*22d10*/  CS2R R162, SRZ ;  /* 0x0000000000a27805 */ /* 0x000fe2000001ff00 */
[----:B------:R-:W-:Y:S01]  /*22d20*/  UIADD3.64 UR10, UR4, 0xbfe, URZ ;  /* 0x00000bfe040a7897 */ /* 0x000fe2000fffe03f */
[----:B------:R-:W-:Y:S02]  /*22d30*/  CS2R R164, SRZ ;  /* 0x0000000000a47805 */ /* 0x000fe4000001ff00 */
[----:B------:R-:W-:-:S02]  /*22d40*/  CS2R R166, SRZ ;  /* 0x0000000000a67805 */ /* 0x000fc4000001ff00 */
[----:B------:R-:W-:Y:S02]  /*22d50*/  CS2R R168, SRZ ;  /* 0x0000000000a87805 */ /* 0x000fe4000001ff00 */
[----:B------:R-:W-:Y:S02]  /*22d60*/  CS2R R170, SRZ ;  /* 0x0000000000aa7805 */ /* 0x000fe4000001ff00 */
[----:B------:R-:W-:Y:S02]  /*22d70*/  CS2R R172, SRZ ;  /* 0x0000000000ac7805 */ /* 0x000fe4000001ff00 */
[----:B------:R-:W-:Y:S02]  /*22d80*/  CS2R R174, SRZ ;  /* 0x0000000000ae7805 */ /* 0x000fe4000001ff00 */
        /* <DEDUP_REMOVED lines=84> */
[----:B0-----:R-:W-:Y:S01]  /*232d0*/  SHF.R.S32.HI R11, RZ, 0x1f, R232 ;  /* 0x0000001fff0b7819 */ /* 0x001fe200000114e8 */
[----:B------:R-:W-:Y:S01]  /*232e0*/  UIADD3.64 UR18, UR4, 0xc00, URZ ;  /* 0x00000c0004127897 */ /* 0x000fe2000fffe03f */
[----:B-1----:R-:W-:Y:S01]  /*232f0*/  SHF.R.S32.HI R0, RZ, 0x1f, R3 ;  /* 0x0000001fff007819 */ /* 0x002fe20000011403 */
[----:B------:R-:W-:-:S02]  /*23300*/  UIADD3.64 UR14, UR4, 0xc02, URZ ;  /* 0x00000c02040e7897 */ /* 0x000fc4000fffe03f */
[----:B------:R-:W-:Y:S02]  /*23310*/  UIADD3.64 UR10, UR4, 0xc04, URZ ;  /* 0x00000c04040a7897 */ /* 0x000fe4000fffe03f */
[----:B------:R-:W-:Y:S02]  /*23320*/  UIADD3.64 UR18, UR4, 0x1bfe, URZ ;  /* 0x00001bfe04127897 */ /* 0x000fe4000fffe03f */
[----:B------:R-:W-:Y:S02]  /*23330*/  UIADD3.64 UR14, UR4, 0x1c00, URZ ;  /* 0x00001c00040e7897 */ /* 0x000fe4000fffe03f */
[----:B------:R-:W-:Y:S02]  /*23340*/  UIADD3.64 UR10, UR4, 0x1c02, URZ ;  /* 0x00001c02040a7897 */ /* 0x000fe4000fffe03f */
[----:B------:R-:W-:Y:S02]  /*23350*/  UIADD3.64 UR18, UR4, 0x1c04, URZ ;  /* 0x00001c0404127897 */ /* 0x000fe4000fffe03f */
[----:B------:R-:W-:-:S02]  /*23360*/  UIADD3.64 UR14, UR4, 0xdfe, URZ ;  /* 0x00000dfe040e7897 */ /* 0x000fc4000fffe03f */
[----:B------:R-:W-:Y:S01]  /*23370*/  UIADD3.64 UR10, UR4, 0xe00, URZ ;  /* 0x00000e00040a7897 */ /* 0x000fe2000fffe03f */
[----:B------:R-:W-:Y:S01]  /*23380*/  UMOV UR35, 0x40000040 ;  /* 0x4000004000237882 */ /* 0x000fe20000000000 */
[----:B------:R-:W-:Y:S02]  /*23390*/  UIADD3.64 UR36, UR4, 0xe02, URZ ;  /* 0x00000e0204247897 */ /* 0x000fe4000fffe03f */
[----:B------:R-:W-:Y:S02]  /*233a0*/  UIADD3.64 UR40, UR4, 0xe04, URZ ;  /* 0x00000e0404287897 */ /* 0x000fe4000fffe03f */
[----:B------:R-:W-:Y:S02]  /*233b0*/  UIADD3.64 UR44, UR4, 0x1dfe, URZ ;  /* 0x00001dfe042c7897 */ /* 0x000fe4000fffe03f */
[----:B------:R-:W-:Y:S02]  /*233c0*/  UIADD3.64 UR48, UR4, 0x1e00, URZ ;  /* 0x00001e0004307897 */ /* 0x000fe4000fffe03f */
[----:B------:R-:W-:-:S02]  /*233d0*/  UIADD3.64 UR52, UR4, 0x1e02, URZ ;  /* 0x00001e0204347897 */ /* 0x000fc4000fffe03f */
[----:B------:R-:W-:Y:S02]  /*233e0*/  UIADD3.64 UR56, UR4, 0x1e04, URZ ;  /* 0x00001e0404387897 */ /* 0x000fe4000fffe03f */
[----:B------:R-:W-:Y:S02]  /*233f0*/  UIADD3.64 UR10, UR6, 0x2, URZ ;  /* 0x00000002060a7897 */ /* 0x000fe4000fffe03f */
[----:B------:R-:W-:Y:S02]  /*23400*/  UIADD3.64 UR14, UR6, 0x4, URZ ;  /* 0x00000004060e7897 */ /* 0x000fe4000fffe03f */
[----:B------:R-:W-:Y:S02]  /*23410*/  UIADD3.64 UR18, UR6, 0x3fe, URZ ;  /* 0x000003fe06127897 */ /* 0x000fe4000fffe03f */
[----:B------:R-:W-:Y:S02]  /*23420*/  UIADD3.64 UR22, UR6, 0x400, URZ ;  /* 0x0000040006167897 */ /* 0x000fe4000fffe03f */
[----:B------:R-:W-:-:S02]  /*23430*/  UIADD3.64 UR26, UR6, 0x402, URZ ;  /* 0x00000402061a7897 */ /* 0x000fc4000fffe03f */
[----:B------:R-:W-:-:S12]  /*23440*/  UIADD3.64 UR30, UR6, 0x404, URZ ;  /* 0x00000404061e7897 */ /* 0x000fd8000fffe03f */
.L_x_2:
[----:B------:R-:W2:Y:S01]  /*23450*/  LDL R12, [R1+0x1498] ;  /* 0x00149800010c7983 */ /* 0x000ea20000100800 */
[----:B------:R-:W2:Y:S01]  /*23460*/  LDC R2, c[0x0][0x230] ;  /* 0x00008c00ff027b82 */ /* 0x000ea20000000800 */
[----:B------:R-:W-:Y:S02]  /*23470*/  PRMT R21, RZ, 0x7610, R21 ;  /* 0x00007610ff157816 */ /* 0x000fe40000000015 */
[----:B------:R0:W-:Y:S01]  /*23480*/  STL [R1+0x5028], R227 ;  /* 0x005028e301007387 */ /* 0x0001e20000100800 */
[----:B------:R-:W-:-:S03]  /*23490*/  PRMT R22, RZ, 0x7610, R22 ;  /* 0x00007610ff167816 */ /* 0x000fc60000000016 */
[----:B------:R1:W-:Y:S04]  /*234a0*/  STL [R1+0x5024], R226 ;  /* 0x005024e201007387 */ /* 0x0003e80000100800 */
[----:B------:R3:W-:Y:S04]  /*234b0*/  STL [R1+0x5020], R229 ;  /* 0x005020e501007387 */ /* 0x0007e80000100800 */
[----:B------:R-:W-:Y:S04]  /*234c0*/  STL [R1+0x501c], R228 ;  /* 0x00501ce401007387 */ /* 0x000fe80000100800 */
        /* <DEDUP_REMOVED lines=70> */
[----:B------:R-:W-:Y:S01]  /*23930*/  STL [R1+0x49ec], R17 ;  /* 0x0049ec1101007387 */ /* 0x000fe20000100800 */
[----:B--2---:R-:W-:-:S03]  /*23940*/  IMAD R2, R12, -0x100, R2 ;  /* 0xffffff000c027824 */ /* 0x004fc600078e0202 */
[----:B------:R-:W-:Y:S02]  /*23950*/  STL [R1+0x49f4], R17 ;  /* 0x0049f41101007387 */ /* 0x000fe40000100800 */
[C---:B------:R-:W-:Y:S02]  /*23960*/  ISETP.GT.AND P0, PT, R2.reuse, RZ, PT ;  /* 0x000000ff0200720c */ /* 0x040fe40003f04270 */
[----:B------:R-:W-:Y:S01]  /*23970*/  STL [R1+0x49fc], R17 ;  /* 0x0049fc1101007387 */ /* 0x000fe20000100800 */
[C---:B------:R-:W-:Y:S02]  /*23980*/  ISETP.GT.AND P2, PT, R2.reuse, 0x1, PT ;  /* 0x000000010200780c */ /* 0x040fe40003f44270 */
[C---:B------:R-:W-:Y:S01]  /*23990*/  ISETP.GT.AND P5, PT, R2.reuse, 0x2, PT ;  /* 0x000000020200780c */ /* 0x040fe20003fa4270 */
[----:B------:R-:W-:Y:S01]  /*239a0*/  STL [R1+0x4a04], R17 ;  /* 0x004a041101007387 */ /* 0x000fe20000100800 */
[----:B0-----:R-:W-:Y:S02]  /*239b0*/  PRMT R227, RZ, 0x7610, R227 ;  /* 0x00007610ffe37816 */ /* 0x001fe400000000e3 */
[----:B------:R-:W-:Y:S01]  /*239c0*/  ISETP.GT.AND P1, PT, R2, 0x3, PT ;  /* 0x000000030200780c */ /* 0x000fe20003f24270 */
[----:B------:R-:W-:Y:S01]  /*239d0*/  STL [R1+0x4a0c], R17 ;  /* 0x004a0c1101007387 */ /* 0x000fe20000100800 */
[----:B-1----:R-:W-:-:S02]  /*239e0*/  PRMT R226, RZ, 0x7610, R226 ;  /* 0x00007610ffe27816 */ /* 0x002fc400000000e2 */
[----:B------:R-:W-:Y:S01]  /*239f0*/  @P0 IMAD.MOV.U32 R12, RZ, RZ, R225 ;  /* 0x000000ffff0c0224 */ /* 0x000fe200078e00e1 */
[----:B------:R-:W-:Y:S01]  /*23a00*/  STL [R1+0x4a14], R17 ;  /* 0x004a141101007387 */ /* 0x000fe20000100800 */
[----:B------:R-:W-:Y:S01]  /*23a10*/  @P0 IMAD.MOV.U32 R13, RZ, RZ, R224 ;  /* 0x000000ffff0d0224 */ /* 0x000fe200078e00e0 */
[----:B------:R-:W-:Y:S02]  /*23a20*/  ISETP.GT.AND P3, PT, R2, 0x4, PT ;  /* 0x000000040200780c */ /* 0x000fe40003f64270 */
        /* <DEDUP_REMOVED lines=703> */
[----:B-----5:R-:W-:Y:S04]  /*26620*/  STL [R1+0x3fa4], R236 ;  /* 0x003fa4ec01007387 */ /* 0x020fe80000100800 */
        /* <DEDUP_REMOVED lines=386> */
[----:B------:R0:W2:Y:S04]  /*27e50*/  @P0 LDG.E.U8 R21, desc[UR60][R12.64] ;  /* 0x0000003c0c150981 */ /* 0x0000a8000c1e1100 */
[----:B------:R-:W0:Y:S04]  /*27e60*/  LDL R12, [R1+0x345c] ;  /* 0x00345c00010c7983 */ /* 0x000e280000100800 */
[----:B------:R-:W0:Y:S01]  /*27e70*/  LDL R13, [R1+0x3460] ;  /* 0x00346000010d7983 */ /* 0x000e220000100800 */
[----:B---3--:R-:W-:-:S02]  /*27e80*/  PRMT R229, RZ, 0x7610, R229 ;  /* 0x00007610ffe57816 */ /* 0x008fc400000000e5 */
[----:B------:R-:W-:Y:S02]  /*27e90*/  ISETP.GT.AND P4, PT, R2, 0x5, PT ;  /* 0x000000050200780c */ /* 0x000fe40003f84270 */
[----:B0-----:R-:W-:-:S04]  /*27ea0*/  @P2 LOP3.LUT R13, R13, R12, RZ, 0x3c, !PT ;  /* 0x0000000c0d0d2212 */ /* 0x001fc800078e3cff */
[----:B------:R-:W-:-:S04]  /*27eb0*/  @P2 LOP3.LUT R12, R13, R12, RZ, 0x3c, !PT ;  /* 0x0000000c0d0c2212 */ /* 0x000fc800078e3cff */
[----:B------:R-:W-:-:S05]  /*27ec0*/  @P2 LOP3.LUT R13, R13, R12, RZ, 0x3c, !PT ;  /* 0x0000000c0d0d2212 */ /* 0x000fca00078e3cff */
[----:B------:R0:W3:Y:S04]  /*27ed0*/  @P2 LDG.E.U8 R22, desc[UR60][R12.64] ;  /* 0x0000003c0c162981 */ /* 0x0000e8000c1e1100 */
[----:B------:R-:W0:Y:S04]  /*27ee0*/  LDL R12, [R1+0x343c] ;  /* 0x00343c00010c7983 */ /* 0x000e280000100800 */
[----:B------:R-:W0:Y:S02]  /*27ef0*/  LDL R13, [R1+0x3440] ;  /* 0x00344000010d7983 */ /* 0x000e240000100800 */
[----:B0-----:R-:W-:-:S04]  /*27f00*/  @P5 LOP3.LUT R13, R13, R12, RZ, 0x3c, !PT ;  /* 0x0000000c0d0d5212 */ /* 0x001fc800078e3cff */
[----:B------:R-:W-:-:S04]  /*27f10*/  @P5 LOP3.LUT R12, R13, R12, RZ, 0x3c, !PT ;  /* 0x0000000c0d0c5212 */ /* 0x000fc800078e3cff */
[----:B------:R-:W-:-:S05]  /*27f20*/  @P5 LOP3.LUT R13, R13, R12, RZ, 0x3c, !PT ;  /* 0x0000000c0d0d5212 */ /* 0x000fca00078e3cff */
[----:B------:R-:W4:Y:S04]  /*27f30*/  @P5 LDG.E.U8 R227, desc[UR60][R12.64] ;  /* 0x0000003c0ce35981 */ /* 0x000f28000c1e1100 */
[----:B----4-:R0:W-:Y:S04]  /*27f40*/  STL [R1+0x1460], R227 ;  /* 0x001460e301007387 */ /* 0x0101e80000100800 */
[----:B0-----:R-:W4:Y:S04]  /*27f50*/  LDL.LU R227, [R1+0x5028] ;  /* 0x0050280001e37983 */ /* 0x001f280000300800 */
[----:B------:R-:W2:Y:S04]  /*27f60*/  LDL R12, [R1+0x341c] ;  /* 0x00341c00010c7983 */ /* 0x000ea80000100800 */
[----:B------:R-:W2:Y:S02]  /*27f70*/  LDL R13, [R1+0x3420] ;  /* 0x00342000010d7983 */ /* 0x000ea40000100800 */
[----:B--2---:R-:W-:-:S04]  /*27f80*/  @P1 LOP3.LUT R13, R13, R12, RZ, 0x3c, !PT ;  /* 0x0000000c0d0d1212 */ /* 0x004fc800078e3cff */
[----:B------:R-:W-:-:S04]  /*27f90*/  @P1 LOP3.LUT R12, R13, R12, RZ, 0x3c, !PT ;  /* 0x0000000c0d0c1212 */ /* 0x000fc800078e3cff */
[----:B------:R-:W-:-:S05]  /*27fa0*/  @P1 LOP3.LUT R13, R13, R12, RZ, 0x3c, !PT ;  /* 0x0000000c0d0d1212 */ /* 0x000fca00078e3cff */
[----:B------:R-:W2:Y:S04]  /*27fb0*/  @P1 LDG.E.U8 R226, desc[UR60][R12.64] ;  /* 0x0000003c0ce21981 */ /* 0x000ea8000c1e1100 */
[----:B--2---:R0:W-:Y:S04]  /*27fc0*/  STL [R1+0x1458], R226 ;  /* 0x001458e201007387 */ /* 0x0041e80000100800 */
[----:B0-----:R-:W2:Y:S04]  /*27fd0*/  LDL.LU R226, [R1+0x5024] ;  /* 0x0050240001e27983 */ /* 0x001ea80000300800 */
[----:B------:R-:W3:Y:S04]  /*27fe0*/  LDL R12, [R1+0x33fc] ;  /* 0x0033fc00010c7983 */ /* 0x000ee80000100800 */
[----:B------:R-:W3:Y:S01]  /*27ff0*/  LDL R13, [R1+0x3400] ;  /* 0x00340000010d7983 */ /* 0x000ee20000100800 */
[----:B------:R-:W-:-:S02]  /*28000*/  PRMT R228, RZ, 0x7610, R228 ;  /* 0x00007610ffe47816 */ /* 0x000fc400000000e4 */
[----:B---3--:R-:W-:-:S04]  /*28010*/  @P3 LOP3.LUT R13, R13, R12, RZ, 0x3c, !PT ;  /* 0x0000000c0d0d3212 */ /* 0x008fc800078e3cff */
[----:B------:R-:W-:-:S04]  /*28020*/  @P3 LOP3.LUT R12, R13, R12, RZ, 0x3c, !PT ;  /* 0x0000000c0d0c3212 */ /* 0x000fc800078e3cff */
[----:B------:R-:W-:-:S05]  /*28030*/  @P3 LOP3.LUT R13, R13, R12, RZ, 0x3c, !PT ;  /* 0x0000000c0d0d3212 */ /* 0x000fca00078e3cff */
[----:B------:R-:W3:Y:S04]  /*28040*/  @P3 LDG.E.U8 R229, desc[UR60][R12.64] ;  /* 0x0000003c0ce53981 */ /* 0x000ee8000c1e1100 */
[----:B---3--:R0:W-:Y:S04]  /*28050*/  STL [R1+0x1464], R229 ;  /* 0x001464e501007387 */ /* 0x0081e80000100800 */
[----:B0-----:R-:W3:Y:S04]  /*28060*/  LDL.LU R229, [R1+0x5020] ;  /* 0x0050200001e57983 */ /* 0x001ee80000300800 */
[----:B------:R-:W4:Y:S04]  /*28070*/  LDL R12, [R1+0x33dc] ;  /* 0x0033dc00010c7983 */ /* 0x000f280000100800 */
[----:B------:R-:W4:Y:S01]  /*28080*/  LDL R13, [R1+0x33e0] ;  /* 0x0033e000010d7983 */ /* 0x000f220000100800 */
[----:B------:R-:W-:-:S02]  /*28090*/  PRMT R231, RZ, 0x7610, R231 ;  /* 0x00007610ffe77816 */ /* 0x000fc400000000e7 */
[----:B----4-:R-:W-:-:S04]  /*280a0*/  @P4 LOP3.LUT R13, R13, R12, RZ, 0x3c, !PT ;  /* 0x0000000c0d0d4212 */ /* 0x010fc800078e3cff */
[----:B------:R-:W-:-:S04]  /*280b0*/  @P4 LOP3.LUT R12, R13, R12, RZ, 0x3c, !PT ;  /* 0x0000000c0d0c4212 */ /* 0x000fc800078e3cff */
[----:B------:R-:W-:-:S05]  /*280c0*/  @P4 LOP3.LUT R13, R13, R12, RZ, 0x3c, !PT ;  /* 0x0000000c0d0d4212 */ /* 0x000fca00078e3cff */
[----:B------:R-:W4:Y:S04]  /*280d0*/  @P4 LDG.E.U8 R228, desc[UR60][R12.64] ;  /* 0x0000003c0ce44981 */ /* 0x000f28000c1e1100 */
[----:B----4-:R0:W-:Y:S04]  /*280e0*/  STL [R1+0x145c], R228 ;  /* 0x00145ce401007387 */ /* 0x0101e80000100800 */
[----:B0-----:R-:W4:Y:S01]  /*280f0*/  LDL.LU R228, [R1+0x501c] ;  /* 0x00501c0001e47983 */ /* 0x001f220000300800 */
[----:B------:R-:W-:Y:S01]  /*28100*/  @P0 IMAD.MOV.U32 R12, RZ, RZ, R227 ;  /* 0x000000ffff0c0224 */ /* 0x000fe200078e00e3 */
[----:B------:R-:W-:Y:S01]  /*28110*/  PRMT R230, RZ, 0x7610, R230 ;  /* 0x00007610ffe67816 */ /* 0x000fe200000000e6 */
[----:B--2---:R-:W-:Y:S01]  /*28120*/  @P0 IMAD.MOV.U32 R13, RZ, RZ, R226 ;  /* 0x000000ffff0d0224 */ /* 0x004fe200078e00e2 */
[----:B------:R-:W-:Y:S04]  /*28130*/  STL [R1+0x4118], R227 ;  /* 0x004118e301007387 */ /* 0x000fe80000100800 */
[----:B------:R3:W2:Y:S04]  /*28140*/  @P0 LDG.E.U8 R231, desc[UR60][R12.64] ;  /* 0x0000003c0ce70981 */ /* 0x0006a8000c1e1100 */
[----:B------:R-:W-:Y:S01]  /*28150*/  STL [R1+0x4114], R226 ;  /* 0x004114e201007387 */ /* 0x000fe20000100800 */
[----:B---3--:R-:W-:-:S02]  /*28160*/  @P0 IMAD.MOV.U32 R12, RZ, RZ, R229 ;  /* 0x000000ffff0c0224 */ /* 0x008fc400078e00e5 */
[----:B----4-:R-:W-:-:S05]  /*28170*/  @P0 IMAD.MOV.U32 R13, RZ, RZ, R228 ;  /* 0x000000ffff0d0224 */ /* 0x010fca00078e00e4 */
[----:B------:R-:W3:Y:S04]  /*28180*/  @P0 LDG.E.U8 R230, desc[UR60][R12.64] ;  /* 0x0000003c0ce60981 */ /* 0x000ee8000c1e1100 */
[----:B--2---:R0:W-:Y:S04]  /*28190*/  STL [R1+0x148c], R231 ;  /* 0x00148ce701007387 */ /* 0x0041e80000100800 */
[----:B0-----:R-:W2:Y:S04]  /*281a0*/  LDL.LU R231, [R1+0x5018] ;  /* 0x0050180001e77983 */ /* 0x001ea80000300800 */
[----:B------:R-:W-:Y:S04]  /*281b0*/  STL [R1+0x4120], R229 ;  /* 0x004120e501007387 */ /* 0x000fe80000100800 */
[----:B------:R-:W-:Y:S04]  /*281c0*/  STL [R1+0x411c], R228 ;  /* 0x00411ce401007387 */ /* 0x000fe80000100800 */
[----:B---3--:R0:W-:Y:S04]  /*281d0*/  STL [R1+0x1494], R230 ;  /* 0x001494e601007387 */ /* 0x0081e80000100800 */
[----:B0-----:R-:W3:Y:S01]  /*281e0*/  LDL.LU R230, [R1+0x5014] ;  /* 0x0050140001e67983 */ /* 0x001ee20000300800 */
[----:B------:R-:W-:Y:S01]  /*281f0*/  PRMT R20, RZ, 0x7610, R20 ;  /* 0x00007610ff147816 */ /* 0x000fe20000000014 */
[----:B--2---:R-:W-:-:S02]  /*28200*/  @P0 IMAD.MOV.U32 R12, RZ, RZ, R231 ;  /* 0x000000ffff0c0224 */ /* 0x004fc400078e00e7 */
[----:B---3--:R-:W-:-:S05]  /*28210*/  @P0 IMAD.MOV.U32 R13, RZ, RZ, R230 ;  /* 0x000000ffff0d0224 */ /* 0x008fca00078e00e6 */
[----:B------:R-:W2:Y:S04]  /*28220*/  @P0 LDG.E.U8 R20, desc[UR60][R12.64] ;  /* 0x0000003c0c140981 */ /* 0x000ea8000c1e1100 */
[----:B------:R-:W-:Y:S04]  /*28230*/  STL [R1+0x4128], R231 ;  /* 0x004128e701007387 */ /* 0x000fe80000100800 */
[----:B------:R-:W-:Y:S04]  /*28240*/  STL [R1+0x4124], R230 ;  /* 0x004124e601007387 */ /* 0x000fe80000100800 */
        /* <DEDUP_REMOVED lines=13> */
[----:B--2---:R-:W-:-:S02]  /*28320*/  PRMT R20, RZ, 0x7610, R20 ;  /* 0x00007610ff147816 */ /* 0x004fc40000000014 */
[----:B----4-:R-:W-:-:S04]  /*28330*/  @P2 LOP3.LUT R13, R13, R12, RZ, 0x3c, !PT ;  /* 0x0000000c0d0d2212 */ /* 0x010fc800078e3cff */
[----:B------:R-:W-:-:S04]  /*28340*/  @P2 LOP3.LUT R12, R13, R12, RZ, 0x3c, !PT ;  /* 0x0000000c0d0c2212 */ /* 0x000fc800078e3cff */
[----:B------:R-:W-:-:S05]  /*28350*/  @P2 LOP3.LUT R13, R13, R12, RZ, 0x3c, !PT ;  /* 0x0000000c0d0d2212 */ /* 0x000fca00078e3cff */
[----:B------:R-:W2:Y:S04]  /*28360*/  @P2 LDG.E.U8 R20, desc[UR60][R12.64] ;  /* 0x0000003c0c142981 */ /* 0x000ea8000c1e1100 */
[----:B--2---:R0:W-:Y:S04]  /*28370*/  STL [R1+0x147c], R20 ;  /* 0x00147c1401007387 */ /* 0x0041e80000100800 */
[----:B0-----:R-:W2:Y:S04]  /*28380*/  LDL.LU R20, [R1+0x5008] ;  /* 0x0050080001147983 */ /* 0x001ea80000300800 */
[----:B------:R-:W4:Y:S04]  /*28390*/  LDL R12, [R1+0x3444] ;  /* 0x00344400010c7983 */ /* 0x000f280000100800 */
[----:B------:R-:W4:Y:S01]  /*283a0*/  LDL R13, [R1+0x3448] ;  /* 0x00344800010d7983 */ /* 0x000f220000100800 */
[----:B---3--:R-:W-:-:S02]  /*283b0*/  PRMT R15, RZ, 0x7610, R15 ;  /* 0x00007610ff0f7816 */ /* 0x008fc4000000000f */
[----:B----4-:R-:W-:-:S04]  /*283c0*/  @P2 LOP3.LUT R13, R13, R12, RZ, 0x3c, !PT ;  /* 0x0000000c0d0d2212 */ /* 0x010fc800078e3cff */
        /* <DEDUP_REMOVED lines=56> */
[----:B------:R-:W3:Y:S01]  /*28750*/  @P1 LDG.E.U8 R15, desc[UR60][R12.64] ;  /* 0x0000003c0c0f1981 */ /* 0x000ee2000c1e1100 */
[----:B------:R-:W-:-:S03]  /*28760*/  ISETP.GT.AND P5, PT, R2, 0x6, PT ;  /* 0x000000060200780c */ /* 0x000fc60003fa4270 */
        /* <DEDUP_REMOVED lines=9> */
[----:B------:R-:W4:Y:S04]  /*28800*/  LDL R12, [R1+0x339c] ;  /* 0x00339c00010c7983 */ /* 0x000f280000100800 */
[----:B------:R-:W4:Y:S01]  /*28810*/  LDL R13, [R1+0x33a0] ;  /* 0x0033a000010d7983 */ /* 0x000f220000100800 */
[----:B------:R-:W-:Y:S02]  /*28820*/  ISETP.GT.AND P6, PT, R2, 0x7, PT ;  /* 0x000000070200780c */ /* 0x000fe40003fc4270 */
[----:B---3--:R-:W-:Y:S01]  /*28830*/  PRMT R15, RZ, 0x7610, R15 ;  /* 0x00007610ff0f7816 */ /* 0x008fe2000000000f */
[----:B--2---:R-:W-:Y:S10]  /*28840*/  STL [R1+0x4420], R20 ;  /* 0x0044201401007387 */ /* 0x004ff40000100800 */
[----:B----4-:R-:W-:-:S04]  /*28850*/  @P6 LOP3.LUT R13, R13, R12, RZ, 0x3c, !PT ;  /* 0x0000000c0d0d6212 */ /* 0x010fc800078e3cff */
[----:B------:R-:W-:-:S04]  /*28860*/  @P6 LOP3.LUT R12, R13, R12, RZ, 0x3c, !PT ;  /* 0x0000000c0d0c6212 */ /* 0x000fc800078e3cff */
[----:B------:R-:W-:-:S05]  /*28870*/  @P6 LOP3.LUT R13, R13, R12, RZ, 0x3c, !PT ;  /* 0x0000000c0d0d6212 */ /* 0x000fca00078e3cff */
[----:B------:R0:W2:Y:S04]  /*28880*/  @P6 LDG.E.U8 R15, desc[UR60][R12.64] ;  /* 0x0000003c0c0f6981 */ /* 0x0000a8000c1e1100 */
[----:B------:R-:W0:Y:S04]  /*28890*/  LDL R12, [R1+0x337c] ;  /* 0x00337c00010c7983 */ /* 0x000e280000100800 */
[----:B------:R-:W0:Y:S01]  /*288a0*/  LDL R13, [R1+0x3380] ;  /* 0x00338000010d7983 */ /* 0x000e220000100800 */
[----:B------:R-:W-:Y:S02]  /*288b0*/  ISETP.GT.AND P2, PT, R2, 0x8, PT ;  /* 0x000000080200780c */ /* 0x000fe40003f44270 */
[----:B------:R-:W-:-:S11]  /*288c0*/  PRMT R14, RZ, 0x7610, R14 ;  /* 0x00007610ff0e7816 */ /* 0x000fd6000000000e */
[----:B0-----:R-:W-:-:S04]  /*288d0*/  @P2 LOP3.LUT R13, R13, R12, RZ, 0x3c, !PT ;  /* 0x0000000c0d0d2212 */ /* 0x001fc800078e3cff */
        /* <DEDUP_REMOVED lines=12> */
[----:B------:R-:W4:Y:S01]  /*289a0*/  @P0 LDG.E.U8 R17, desc[UR60][R12.64] ;  /* 0x0000003c0c110981 */ /* 0x000f22000c1e1100 */
[----:B------:R-:W-:-:S03]  /*289b0*/  ISETP.GT.AND P1, PT, R2, 0xa, PT ;  /* 0x0000000a0200780c */ /* 0x000fc60003f24270 */
[----:B----4-:R0:W-:Y:S04]  /*289c0*/  STL [R1+0xb10], R17 ;  /* 0x000b101101007387 */ /* 0x0101e80000100800 */
[----:B0-----:R-:W4:Y:S04]  /*289d0*/  LDL.LU R17, [R1+0x4fe4] ;  /* 0x004fe40001117983 */ /* 0x001f280000300800 */
[----:B------:R-:W2:Y:S04]  /*289e0*/  LDL R12, [R1+0x333c] ;  /* 0x00333c00010c7983 */ /* 0x000ea80000100800 */
[----:B------:R-:W2:Y:S01]  /*289f0*/  LDL R13, [R1+0x3340] ;  /* 0x00334000010d7983 */ /* 0x000ea20000100800 */
[----:B---3--:R-:W-:-:S02]  /*28a00*/  PRMT R14, RZ, 0x7610, R14 ;  /* 0x00007610ff0e7816 */ /* 0x008fc4000000000e */
        /* <DEDUP_REMOVED lines=8> */
[----:B----4-:R-:W-:-:S02]  /*28a90*/  PRMT R17, RZ, 0x7610, R17 ;  /* 0x00007610ff117816 */ /* 0x010fc40000000011 */
        /* <DEDUP_REMOVED lines=147> */
[----:B------:R-:W4:Y:S04]  /*293d0*/  @P5 LDG.E.U8 R16, desc[UR60][R12.64] ;  /* 0x0000003c0c105981 */ /* 0x000f28000c1e1100 */
[----:B--2---:R-:W-:Y:S01]  /*293e0*/  STL [R1+0x441c], R14 ;  /* 0x00441c0e01007387 */ /* 0x004fe20000100800 */
[----:B------:R-:W-:-:S03]  /*293f0*/  ISETP.GT.AND P4, PT, R2, 0xd, PT ;  /* 0x0000000d0200780c */ /* 0x000fc60003f84270 */
[----:B----4-:R0:W-:Y:S04]  /*29400*/  STL [R1+0x13c8], R16 ;  /* 0x0013c81001007387 */ /* 0x0101e80000100800 */
        /* <DEDUP_REMOVED lines=17> */
[----:B------:R-:W2:Y:S01]  /*29520*/  @P3 LDG.E.U8 R16, desc[UR60][R12.64] ;  /* 0x0000003c0c103981 */ /* 0x000ea2000c1e1100 */
[----:B------:R-:W-:-:S03]  /*29530*/  ISETP.GT.AND P2, PT, R2, 0xf, PT ;  /* 0x0000000f0200780c */ /* 0x000fc60003f44270 */
        /* <DEDUP_REMOVED lines=143> */
[----:B------:R0:W4:Y:S04]  /*29e30*/  @P4 LDG.E.U8 R232, desc[UR60][R12.64] ;  /* 0x0000003c0ce84981 */ /* 0x000128000c1e1100 */
[----:B------:R-:W0:Y:S04]  /*29e40*/  LDL R12, [R1+0x32b4] ;  /* 0x0032b400010c7983 */ /* 0x000e280000100800 */
[----:B------:R-:W0:Y:S01]  /*29e50*/  LDL R13, [R1+0x32b8] ;  /* 0x0032b800010d7983 */ /* 0x000e220000100800 */
[----:B--2---:R-:W-:Y:S02]  /*29e60*/  PRMT R16, RZ, 0x7610, R16 ;  /* 0x00007610ff107816 */ /* 0x004fe40000000010 */
[----:B0-----:R-:W-:-:S04]  /*29e70*/  @P3 LOP3.LUT R13, R13, R12, RZ, 0x3c, !PT ;  /* 0x0000000c0d0d3212 */ /* 0x001fc800078e3cff */
        /* <DEDUP_REMOVED lines=3649> */
[----:B------:R-:W-:Y:S02]  /*38290*/  PRMT R35, RZ, 0x7610, R35 ;  /* 0x00007610ff237816 */ /* 0x000fe40000000023 */
[----:B0-----:R-:W-:-:S04]  /*382a0*/  @P1 LOP3.LUT R13, R13, R12, RZ, 0x3c, !PT ;  /* 0x0000000c0d0d1212 */ /* 0x001fc800078e3cff */
        /* <DEDUP_REMOVED lines=12> */
[----:B---3--:R-:W-:Y:S02]  /*38370*/  PRMT R17, RZ, 0x7610, R17 ;  /* 0x00007610ff117816 */ /* 0x008fe40000000011 */
[----:B0-----:R-:W-:-:S04]  /*38380*/  @P1 LOP3.LUT R13, R13, R12, RZ, 0x3c, !PT ;  /* 0x0000000c0d0d1212 */ /* 0x001fc800078e3cff */
[----:B------:R-:W-:-:S04]  /*38390*/  @P1 LOP3.LUT R12, R13, R12, RZ, 0x3c, !PT ;  /* 0x0000000c0d0c1212 */ /* 0x000fc800078e3cff */
[----:B------:R-:W-:-:S05]  /*383a0*/  @P1 LOP3.LUT R13, R13, R12, RZ, 0x3c, !PT ;  /* 0x0000000c0d0d1212 */ /* 0x000fca00078e3cff */
[----:B------:R-:W3:Y:S01]  /*383b0*/  @P1 LDG.E.U8 R17, desc[UR60][R12.64] ;  /* 0x0000003c0c111981 */ /* 0x000ee2000c1e1100 */
[----:B------:R-:W-:-:S03]  /*383c0*/  ISETP.GT.AND P0, PT, R2, 0x72, PT ;  /* 0x000000720200780c */ /* 0x000fc60003f04270 */
[----:B---3--:R0:W-:Y:S04]  /*383d0*/  STL [R1+0xd90], R17 ;  /* 0x000d901101007387 */ /* 0x0081e80000100800 */
[----:B0-----:R-:W3:Y:S04]  /*383e0*/  LDL.LU R17, [R1+0x4930] ;  /* 0x0049300001117983 */ /* 0x001ee80000300800 */
[----:B------:R-:W2:Y:S04]  /*383f0*/  LDL R12, [R1+0x2654] ;  /* 0x00265400010c7983 */ /* 0x000ea80000100800 */
[----:B------:R-:W2:Y:S01]  /*38400*/  LDL R13, [R1+0x2658] ;  /* 0x00265800010d7983 */ /* 0x000ea20000100800 */
[----:B------:R-:W-:-:S02]  /*38410*/  PRMT R71, RZ, 0x7610, R71 ;  /* 0x00007610ff477816 */ /* 0x000fc40000000047 */
[----:B--2---:R-:W-:-:S04]  /*38420*/  @P0 LOP3.LUT R13, R13, R12, RZ, 0x3c, !PT ;  /* 0x0000000c0d0d0212 */ /* 0x004fc800078e3cff */
[----:B------:R-:W-:-:S04]  /*38430*/  @P0 LOP3.LUT R12, R13, R12, RZ, 0x3c, !PT ;  /* 0x0000000c0d0c0212 */ /* 0x000fc800078e3cff */
[----:B------:R-:W-:-:S05]  /*38440*/  @P0 LOP3.LUT R13, R13, R12, RZ, 0x3c, !PT ;  /* 0x0000000c0d0d0212 */ /* 0x000fca00078e3cff */
[----:B------:R0:W2:Y:S04]  /*38450*/  @P0 LDG.E.U8 R71, desc[UR60][R12.64] ;  /* 0x0000003c0c470981 */ /* 0x0000a8000c1e1100 */
[----:B------:R-:W0:Y:S04]  /*38460*/  LDL R12, [R1+0x264c] ;  /* 0x00264c00010c7983 */ /* 0x000e280000100800 */
[----:B------:R-:W0:Y:S01]  /*38470*/  LDL R13, [R1+0x2650] ;  /* 0x00265000010d7983 */ /* 0x000e220000100800 */
[----:B---3--:R-:W-:Y:S02]  /*38480*/  PRMT R17, RZ, 0x7610, R17 ;  /* 0x00007610ff117816 */ /* 0x008fe40000000011 */
[----:B0-----:R-:W-:-:S04]  /*38490*/  @P0 LOP3.LUT R13, R13, R12, RZ, 0x3c, !PT ;  /* 0x0000000c0d0d0212 */ /* 0x001fc800078e3cff */
        /* <DEDUP_REMOVED lines=20> */
[----:B------:R-:W2:Y:S01]  /*385e0*/  @P0 LDG.E.U8 R17, desc[UR60][R12.64] ;  /* 0x0000003c0c110981 */ /* 0x000ea2000c1e1100 */
[----:B------:R-:W-:-:S03]  /*385f0*/  ISETP.GT.AND P1, PT, R2, 0x73, PT ;  /* 0x000000730200780c */ /* 0x000fc60003f24270 */
        /* <DEDUP_REMOVED lines=8> */
[----:B------:R0:W3:Y:S04]  /*38680*/  @P1 LDG.E.U8 R30, desc[UR60][R12.64] ;  /* 0x0000003c0c1e1981 */ /* 0x0000e8000c1e1100 */
[----:B------:R-:W0:Y:S04]  /*38690*/  LDL R12, [R1+0x262c] ;  /* 0x00262c00010c7983 */ /* 0x000e280000100800 */
[----:B------:R-:W0:Y:S01]  /*386a0*/  LDL R13, [R1+0x2630] ;  /* 0x00263000010d7983 */ /* 0x000e220000100800 */
[----:B------:R-:W-:Y:S02]  /*386b0*/  PRMT R34, RZ, 0x7610, R34 ;  /* 0x00007610ff227816 */ /* 0x000fe40000000022 */
[----:B0-----:R-:W-:-:S04]  /*386c0*/  @P1 LOP3.LUT R13, R13, R12, RZ, 0x3c, !PT ;  /* 0x0000000c0d0d1212 */ /* 0x001fc800078e3cff */
        /* <DEDUP_REMOVED lines=12> */
[----:B--2---:R-:W-:Y:S02]  /*38790*/  PRMT R17, RZ, 0x7610, R17 ;  /* 0x00007610ff117816 */ /* 0x004fe40000000011 */
[----:B0-----:R-:W-:-:S04]  /*387a0*/  @P1 LOP3.LUT R13, R13, R12, RZ, 0x3c, !PT ;  /* 0x0000000c0d0d1212 */ /* 0x001fc800078e3cff */
        /* <DEDUP_REMOVED lines=97> */
[----:B------:R-:W3:Y:S04]  /*38dc0*/  LDL R12, [R1+0x25bc] ;  /* 0x0025bc00010c7983 */ /* 0x000ee80000100800 */
[----:B------:R-:W3:Y:S01]  /*38dd0*/  LDL R13, [R1+0x25c0] ;  /* 0x0025c000010d7983 */ /* 0x000ee20000100800 */
[----:B--2---:R-:W-:-:S02]  /*38de0*/  PRMT R17, RZ, 0x7610, R17 ;  /* 0x00007610ff117816 */ /* 0x004fc40000000011 */
[----:B---3--:R-:W-:-:S04]  /*38df0*/  @P0 LOP3.LUT R13, R13, R12, RZ, 0x3c, !PT ;  /* 0x0000000c0d0d0212 */ /* 0x008fc800078e3cff */
        /* <DEDUP_REMOVED lines=414> */
[----:B------:R0:W2:Y:S04]  /*3a7e0*/  @P1 LDG.E.U8 R16, desc[UR60][R12.64] ;  /* 0x0000003c0c101981 */ /* 0x0000a8000c1e1100 */
[----:B------:R-:W0:Y:S04]  /*3a7f0*/  LDL R12, [R1+0x242c] ;  /* 0x00242c00010c7983 */ /* 0x000e280000100800 */
[----:B------:R-:W0:Y:S01]  /*3a800*/  LDL R13, [R1+0x2430] ;  /* 0x00243000010d7983 */ /* 0x000e220000100800 */
[----:B------:R-:W-:Y:S02]  /*3a810*/  PRMT R18, RZ, 0x7610, R18 ;  /* 0x00007610ff127816 */ /* 0x000fe40000000012 */
[----:B0-----:R-:W-:-:S04]  /*3a820*/  @P1 LOP3.LUT R13, R13, R12, RZ, 0x3c, !PT ;  /* 0x0000000c0d0d1212 */ /* 0x001fc800078e3cff */
[----:B------:R-:W-:-:S04]  /*3a830*/  @P1 LOP3.LUT R12, R13, R12, RZ, 0x3c, !PT ;  /* 0x0000000c0d0c1212 */ /* 0x000fc800078e3cff */
[----:B------:R-:W-:-:S05]  /*3a840*/  @P1 LOP3.LUT R13, R13, R12, RZ, 0x3c, !PT ;  /* 0x0000000c0d0d1212 */ /* 0x000fca00078e3cff */
[----:B------:R-:W3:Y:S04]  /*3a850*/  @P1 LDG.E.U8 R18, desc[UR60][R12.64] ;  /* 0x0000003c0c121981 */ /* 0x000ee8000c1e1100 */
[----:B---3--:R0:W-:Y:S04]  /*3a860*/  STL [R1+0xc80], R18 ;  /* 0x000c801201007387 */ /* 0x0081e80000100800 */
[----:B0-----:R-:W3:Y:S04]  /*3a870*/  LDL.LU R18, [R1+0x4894] ;  /* 0x0048940001127983 */ /* 0x001ee80000300800 */
[----:B------:R-:W2:Y:S04]  /*3a880*/  LDL R12, [R1+0x2424] ;  /* 0x00242400010c7983 */ /* 0x000ea80000100800 */
[----:B------:R-:W2:Y:S01]  /*3a890*/  LDL R13, [R1+0x2428] ;  /* 0x00242800010d7983 */ /* 0x000ea20000100800 */
[----:B----4-:R-:W-:-:S02]  /*3a8a0*/  PRMT R19, RZ, 0x7610, R19 ;  /* 0x00007610ff137816 */ /* 0x010fc40000000013 */
[----:B--2---:R-:W-:-:S04]  /*3a8b0*/  @P1 LOP3.LUT R13, R13, R12, RZ, 0x3c, !PT ;  /* 0x0000000c0d0d1212 */ /* 0x004fc800078e3cff */
        /* <DEDUP_REMOVED lines=2176> */
[----:B------:R-:W4:Y:S02]  /*430c0*/  LDL R13, [R1+0x1cc8] ;  /* 0x001cc800010d7983 */ /* 0x000f240000100800 */
[----:B----4-:R-:W-:-:S02]  /*430d0*/  @P0 LOP3.LUT R13, R13, R12, RZ, 0x3c, !PT ;  /* 0x0000000c0d0d0212 */ /* 0x010fc400078e3cff */
[----:B--2---:R-:W-:Y:S02]  /*430e0*/  PRMT R252, RZ, 0x7610, R252 ;  /* 0x00007610fffc7816 */ /* 0x004fe400000000fc */
        /* <DEDUP_REMOVED lines=11> */
[----:B------:R-:W2:Y:S01]  /*431a0*/  @P0 LDG.E.U8 R252, desc[UR60][R12.64] ;  /* 0x0000003c0cfc0981 */ /* 0x000ea2000c1e1100 */
[----:B------:R-:W-:-:S03]  /*431b0*/  ISETP.GT.AND P1, PT, R2, 0xbf, PT ;  /* 0x000000bf0200780c */ /* 0x000fc60003f24270 */
        /* <DEDUP_REMOVED lines=216> */
[----:B------:R-:W-:-:S02]  /*43f40*/  PRMT R249, RZ, 0x7610, R249 ;  /* 0x00007610fff97816 */ /* 0x000fc400000000f9 */
        /* <DEDUP_REMOVED lines=259> */
[----:B------:R-:W-:Y:S02]  /*44f80*/  ISETP.GT.AND P0, PT, R2, 0xcc, PT ;  /* 0x000000cc0200780c */ /* 0x000fe40003f04270 */
[----:B------:R-:W-:-:S11]  /*44f90*/  PRMT R107, RZ, 0x7610, R107 ;  /* 0x00007610ff6b7816 */ /* 0x000fd6000000006b */
        /* <DEDUP_REMOVED lines=1456> */
[----:B----4-:R-:W-:Y:S02]  /*4aaa0*/  PRMT R216, RZ, 0x7610, R216 ;  /* 0x00007610ffd87816 */ /* 0x010fe400000000d8 */
        /* <DEDUP_REMOVED lines=10> */
[----:B------:R0:W2:Y:S02]  /*4ab50*/  @P0 LDG.E.U8 R23, desc[UR60][R12.64] ;  /* 0x0000003c0c170981 */ /* 0x0000a4000c1e1100 */
[----:B0-----:R-:W-:Y:S02]  /*4ab60*/  LOP3.LUT R13, R21, 0xffff, RZ, 0xc0, !PT ;  /* 0x0000ffff150d7812 */ /* 0x001fe400078ec0ff */
[----:B------:R-:W-:-:S04]  /*4ab70*/  LOP3.LUT R12, R22, 0xffff, RZ, 0xc0, !PT ;  /* 0x0000ffff160c7812 */ /* 0x000fc800078ec0ff */
[----:B------:R-:W-:Y:S02]  /*4ab80*/  PRMT R12, R13, 0x3340, R12 ;  /* 0x000033400d0c7816 */ /* 0x000fe4000000000c */
[----:B------:R-:W3:Y:S04]  /*4ab90*/  LDL R13, [R1+0x14bc] ;  /* 0x0014bc00010d7983 */ /* 0x000ee80000100800 */
[----:B------:R0:W-:Y:S04]  /*4aba0*/  STL [R1+0x3c90], R12 ;  /* 0x003c900c01007387 */ /* 0x0001e80000100800 */
[----:B0-----:R-:W3:Y:S01]  /*4abb0*/  LDL R12, [R1+0x14c0] ;  /* 0x0014c000010c7983 */ /* 0x001ee20000100800 */
[----:B------:R-:W-:-:S06]  /*4abc0*/  PRMT R20, RZ, 0x7610, R20 ;  /* 0x00007610ff147816 */ /* 0x000fcc0000000014 */
[----:B---3--:R-:W3:Y:S04]  /*4abd0*/  @P0 LDG.E.U8 R20, desc[UR60][R12.64] ;  /* 0x0000003c0c140981 */ /* 0x008ee8000c1e1100 */
[----:B---3--:R0:W-:Y:S04]  /*4abe0*/  STL [R1+0xb50], R20 ;  /* 0x000b501401007387 */ /* 0x0081e80000100800 */
[----:B0-----:R-:W3:Y:S04]  /*4abf0*/  LDL.LU R20, [R1+0x4420] ;  /* 0x0044200001147983 */ /* 0x001ee80000300800 */
[----:B------:R-:W4:Y:S04]  /*4ac00*/  LDL.LU R13, [R1+0x1460] ;  /* 0x00146000010d7983 */ /* 0x000f280000300800 */
[----:B------:R-:W2:Y:S01]  /*4ac10*/  LDL.LU R12, [R1+0x1458] ;  /* 0x00145800010c7983 */ /* 0x000ea20000300800 */
[----:B------:R-:W-:-:S02]  /*4ac20*/  ISETP.GT.AND P0, PT, R2, 0xff, PT ;  /* 0x000000ff0200780c */ /* 0x000fc40003f04270 */
[----:B----4-:R-:W-:Y:S02]  /*4ac30*/  LOP3.LUT R13, R13, 0xffff, RZ, 0xc0, !PT ;  /* 0x0000ffff0d0d7812 */ /* 0x010fe400078ec0ff */
[----:B--2---:R-:W-:-:S04]  /*4ac40*/  LOP3.LUT R12, R12, 0xffff, RZ, 0xc0, !PT ;  /* 0x0000ffff0c0c7812 */ /* 0x004fc800078ec0ff */
[----:B------:R-:W-:Y:S02]  /*4ac50*/  PRMT R12, R13, 0x3340, R12 ;  /* 0x000033400d0c7816 */ /* 0x000fe4000000000c */
[----:B------:R-:W2:Y:S04]  /*4ac60*/  LDL R13, [R1+0x14b4] ;  /* 0x0014b400010d7983 */ /* 0x000ea80000100800 */
[----:B------:R0:W-:Y:S04]  /*4ac70*/  STL [R1+0x3c8c], R12 ;  /* 0x003c8c0c01007387 */ /* 0x0001e80000100800 */
[----:B0-----:R-:W2:Y:S01]  /*4ac80*/  LDL R12, [R1+0x14b8] ;  /* 0x0014b800010c7983 */ /* 0x001ea20000100800 */
[----:B------:R-:W-:-:S06]  /*4ac90*/  PRMT R22, RZ, 0x7610, R22 ;  /* 0x00007610ff167816 */ /* 0x000fcc0000000016 */
[----:B--2---:R0:W2:Y:S04]  /*4aca0*/  @P0 LDG.E.U8 R22, desc[UR60][R12.64] ;  /* 0x0000003c0c160981 */ /* 0x0040a8000c1e1100 */
[----:B------:R-:W0:Y:S04]  /*4acb0*/  LDL.LU R13, [R1+0x1464] ;  /* 0x00146400010d7983 */ /* 0x000e280000300800 */
[----:B------:R-:W4:Y:S01]  /*4acc0*/  LDL.LU R12, [R1+0x145c] ;  /* 0x00145c00010c7983 */ /* 0x000f220000300800 */
[----:B0-----:R-:W-:Y:S02]  /*4acd0*/  LOP3.LUT R13, R13, 0xffff, RZ, 0xc0, !PT ;  /* 0x0000ffff0d0d7812 */ /* 0x001fe400078ec0ff */
[----:B----4-:R-:W-:-:S04]  /*4ace0*/  LOP3.LUT R12, R12, 0xffff, RZ, 0xc0, !PT ;  /* 0x0000ffff0c0c7812 */ /* 0x010fc800078ec0ff */
[----:B------:R-:W-:Y:S02]  /*4acf0*/  PRMT R12, R13, 0x3340, R12 ;  /* 0x000033400d0c7816 */ /* 0x000fe4000000000c */
[----:B------:R-:W4:Y:S04]  /*4ad00*/  LDL R13, [R1+0x14ac] ;  /* 0x0014ac00010d7983 */ /* 0x000f280000100800 */
[----:B------:R0:W-:Y:S04]  /*4ad10*/  STL [R1+0x3c88], R12 ;  /* 0x003c880c01007387 */ /* 0x0001e80000100800 */
[----:B0-----:R-:W4:Y:S01]  /*4ad20*/  LDL R12, [R1+0x14b0] ;  /* 0x0014b000010c7983 */ /* 0x001f220000100800 */
[----:B------:R-:W-:-:S06]  /*4ad30*/  PRMT R21, RZ, 0x7610, R21 ;  /* 0x00007610ff157816 */ /* 0x000fcc0000000015 */
[----:B----4-:R3:W4:Y:S02]  /*4ad40*/  @P0 LDG.E.U8 R21, desc[UR60][R12.64] ;  /* 0x0000003c0c150981 */ /* 0x010724000c1e1100 */
[----:B---3--:R-:W-:Y:S02]  /*4ad50*/  LOP3.LUT R13, R20, 0xffff, RZ, 0xc0, !PT ;  /* 0x0000ffff140d7812 */ /* 0x008fe400078ec0ff */
[----:B------:R-:W-:Y:S02]  /*4ad60*/  LOP3.LUT R12, R15, 0xffff, RZ, 0xc0, !PT ;  /* 0x0000ffff0f0c7812 */ /* 0x000fe400078ec0ff */
[----:B------:R-:W3:Y:S02]  /*4ad70*/  LDL.LU R15, [R1+0x1418] ;  /* 0x00141800010f7983 */ /* 0x000ee40000300800 */
        /* <DEDUP_REMOVED lines=15> */
[----:B----4-:R-:W4:Y:S01]  /*4ae70*/  @P0 LDG.E.U8 R14, desc[UR60][R12.64] ;  /* 0x0000003c0c0e0981 */ /* 0x010f22000c1e1100 */
[----:B---3--:R-:W-:Y:S02]  /*4ae80*/  LOP3.LUT R15, R15, 0xffff, RZ, 0xc0, !PT ;  /* 0x0000ffff0f0f7812 */ /* 0x008fe400078ec0ff */
[----:B------:R-:W-:Y:S02]  /*4ae90*/  LOP3.LUT R17, R17, 0xffff, RZ, 0xc0, !PT ;  /* 0x0000ffff11117812 */ /* 0x000fe400078ec0ff */
[----:B------:R-:W-:Y:S02]  /*4aea0*/  LOP3.LUT R19, R19, 0xffff, RZ, 0xc0, !PT ;  /* 0x0000ffff13137812 */ /* 0x000fe400078ec0ff */
[----:B------:R-:W-:Y:S01]  /*4aeb0*/  LOP3.LUT R18, R18, 0xffff, RZ, 0xc0, !PT ;  /* 0x0000ffff12127812 */ /* 0x000fe200078ec0ff */
[----:B------:R-:W-:Y:S06]  /*4aec0*/  BAR.SYNC.DEFER_BLOCKING 0x0 ;  /* 0x0000000000007b1d */ /* 0x000fec0000010000 */
[----:B----4-:R0:W-:Y:S04]  /*4aed0*/  STL [R1+0xb10], R14 ;  /* 0x000b100e01007387 */ /* 0x0101e80000100800 */
[----:B0-----:R-:W3:Y:S04]  /*4aee0*/  LDL.LU R14, [R1+0x441c] ;  /* 0x00441c00010e7983 */ /* 0x001ee80000300800 */
[----:B------:R-:W4:Y:S04]  /*4aef0*/  LDL.LU R13, [R1+0x148c] ;  /* 0x00148c00010d7983 */ /* 0x000f280000300800 */
[----:B------:R-:W2:Y:S01]  /*4af00*/  LDL.LU R12, [R1+0x1478] ;  /* 0x00147800010c7983 */ /* 0x000ea20000300800 */
[----:B---3--:R-:W-:-:S02]  /*4af10*/  LOP3.LUT R14, R14, 0xffff, RZ, 0xc0, !PT ;  /* 0x0000ffff0e0e7812 */ /* 0x008fc400078ec0ff */
[----:B----4-:R-:W-:Y:S02]  /*4af20*/  LOP3.LUT R13, R13, 0xffff, RZ, 0xc0, !PT ;  /* 0x0000ffff0d0d7812 */ /* 0x010fe400078ec0ff */
[----:B--2---:R-:W-:Y:S02]  /*4af30*/  LOP3.LUT R12, R12, 0xffff, RZ, 0xc0, !PT ;  /* 0x0000ffff0c0c7812 */ /* 0x004fe400078ec0ff */
[----:B------:R-:W-:Y:S02]  /*4af40*/  PRMT R14, R15, 0x3340, R14 ;  /* 0x000033400f0e7816 */ /* 0x000fe4000000000e */
[----:B------:R-:W-:Y:S01]  /*4af50*/  PRMT R12, R13, 0x3340, R12 ;  /* 0x000033400d0c7816 */ /* 0x000fe2000000000c */
[----:B------:R-:W2:Y:S04]  /*4af60*/  LDL.LU R15, [R1+0x1494] ;  /* 0x00149400010f7983 */ /* 0x000ea80000300800 */
[----:B------:R0:W-:Y:S04]  /*4af70*/  STL [R1+0x3c7c], R14 ;  /* 0x003c7c0e01007387 */ /* 0x0001e80000100800 */
[----:B0-----:R-:W3:Y:S04]  /*4af80*/  LDL.LU R14, [R1+0x147c] ;  /* 0x00147c00010e7983 */ /* 0x001ee80000300800 */
[----:B------:R-:W4:Y:S04]  /*4af90*/  LDL.LU R13, [R1+0x1490] ;  /* 0x00149000010d7983 */ /* 0x000f280000300800 */
[----:B------:R0:W-:Y:S04]  /*4afa0*/  STL [R1+0x148c], R12 ;  /* 0x00148c0c01007387 */ /* 0x0001e80000100800 */
[----:B0-----:R-:W4:Y:S01]  /*4afb0*/  LDL.LU R12, [R1+0x1474] ;  /* 0x00147400010c7983 */ /* 0x001f220000300800 */
[----:B--2---:R-:W-:-:S02]  /*4afc0*/  LOP3.LUT R15, R15, 0xffff, RZ, 0xc0, !PT ;  /* 0x0000ffff0f0f7812 */ /* 0x004fc400078ec0ff */
[----:B---3--:R-:W-:Y:S02]  /*4afd0*/  LOP3.LUT R14, R14, 0xffff, RZ, 0xc0, !PT ;  /* 0x0000ffff0e0e7812 */ /* 0x008fe400078ec0ff */
[----:B----4-:R-:W-:Y:S02]  /*4afe0*/  LOP3.LUT R13, R13, 0xffff, RZ, 0xc0, !PT ;  /* 0x0000ffff0d0d7812 */ /* 0x010fe400078ec0ff */
[----:B------:R-:W-:Y:S02]  /*4aff0*/  PRMT R14, R15, 0x3340, R14 ;  /* 0x000033400f0e7816 */ /* 0x000fe4000000000e */
[----:B------:R-:W2:Y:S01]  /*4b000*/  LDL.LU R15, [R1+0x13c8] ;  /* 0x0013c800010f7983 */ /* 0x000ea20000300800 */
[----:B------:R-:W-:-:S03]  /*4b010*/  LOP3.LUT R12, R12, 0xffff, RZ, 0xc0, !PT ;  /* 0x0000ffff0c0c7812 */ /* 0x000fc600078ec0ff */
[----:B------:R0:W-:Y:S01]  /*4b020*/  STL [R1+0x147c], R14 ;  /* 0x00147c0e01007387 */ /* 0x0001e20000100800 */
[----:B------:R-:W-:-:S03]  /*4b030*/  PRMT R12, R13, 0x3340, R12 ;  /* 0x000033400d0c7816 */ /* 0x000fc6000000000c */
        /* <DEDUP_REMOVED lines=27> */
[----:B0-----:R-:W3:Y:S01]  /*4b1f0*/  LDL.LU R12, [R1+0x1468] ;  /* 0x00146800010c7983 */ /* 0x001ee20000300800 */
[----:B--2---:R-:W-:-:S02]  /*4b200*/  LOP3.LUT R15, R15, 0xffff, RZ, 0xc0, !PT ;  /* 0x0000ffff0f0f7812 */ /* 0x004fc400078ec0ff */
[----:B----4-:R-:W-:Y:S02]  /*4b210*/  LOP3.LUT R13, R13, 0xffff, RZ, 0xc0, !PT ;  /* 0x0000ffff0d0d7812 */ /* 0x010fe400078ec0ff */
[----:B---3--:R-:W-:Y:S02]  /*4b220*/  LOP3.LUT R14, R14, 0xffff, RZ, 0xc0, !PT ;  /* 0x0000ffff0e0e7812 */ /* 0x008fe400078ec0ff */
[----:B------:R-:W-:Y:S02]  /*4b230*/  LOP3.LUT R12, R12, 0xffff, RZ, 0xc0, !PT ;  /* 0x0000ffff0c0c7812 */ /* 0x000fe400078ec0ff */
[----:B------:R-:W-:Y:S02]  /*4b240*/  PRMT R14, R15, 0x3340, R14 ;  /* 0x000033400f0e7816 */ /* 0x000fe4000000000e */
[----:B------:R-:W-:Y:S02]  /*4b250*/  PRMT R12, R13, 0x3340, R12 ;  /* 0x000033400d0c7816 */ /* 0x000fe4000000000c */
[----:B------:R-:W2:Y:S04]  /*4b260*/  LDL.LU R13, [R1+0x144c] ;  /* 0x00144c00010d7983 */ /* 0x000ea80000300800 */
[----:B------:R0:W-:Y:S04]  /*4b270*/  STL [R1+0x1458], R12 ;  /* 0x0014580c01007387 */ /* 0x0001e80000100800 */
        /* <DEDUP_REMOVED lines=67> */
[----:B------:R-:W-:-:S04]  /*4b6b0*/  LOP3.LUT R12, R12, 0xffff, RZ, 0xc0, !PT ;  /* 0x0000ffff0c0c7812 */ /* 0x000fc800078ec0ff */
[----:B------:R-:W-:Y:S02]  /*4b6c0*/  PRMT R12, R13, 0x3340, R12 ;  /* 0x000033400d0c7816 */ /* 0x000fe4000000000c */
[----:B------:R-:W2:Y:S04]  /*4b6d0*/  LDL.LU R13, [R1+0x13e4] ;  /* 0x0013e400010d7983 */ /* 0x000ea80000300800 */
[----:B------:R0:W-:Y:S01]  /*4b6e0*/  STL [R1+0x13c8], R12 ;  /* 0x0013c80c01007387 */ /* 0x0001e20000100800 */
[----:B------:R-:W-:-:S03]  /*4b6f0*/  PRMT R15, R15, 0x3340, R14 ;  /* 0x000033400f0f7816 */ /* 0x000fc6000000000e */
[----:B0-----:R-:W3:Y:S04]  /*4b700*/  LDL.LU R12, [R1+0x13e0] ;  /* 0x0013e000010c7983 */ /* 0x001ee80000300800 */
[----:B------:R-:W4:Y:S04]  /*4b710*/  LDL.LU R14, [R1+0x13e8] ;  /* 0x0013e800010e7983 */ /* 0x000f280000300800 */
[----:B------:R4:W-:Y:S01]  /*4b720*/  STL [R1+0x13dc], R15 ;  /* 0x0013dc0f01007387 */ /* 0x0009e20000100800 */
[----:B--2---:R-:W-:Y:S02]  /*4b730*/  LOP3.LUT R13, R13, 0xffff, RZ, 0xc0, !PT ;  /* 0x0000ffff0d0d7812 */ /* 0x004fe400078ec0ff */
[----:B----4-:R-:W-:-:S02]  /*4b740*/  LOP3.LUT R15, R14, 0xffff, RZ, 0xc0, !PT ;  /* 0x0000ffff0e0f7812 */ /* 0x010fc400078ec0ff */
[----:B---3--:R-:W-:Y:S02]  /*4b750*/  LOP3.LUT R14, R12, 0xffff, RZ, 0xc0, !PT ;  /* 0x0000ffff0c0e7812 */ /* 0x008fe400078ec0ff */
[----:B------:R-:W-:Y:S02]  /*4b760*/  LOP3.LUT R12, R232, 0xffff, RZ, 0xc0, !PT ;  /* 0x0000ffffe80c7812 */ /* 0x000fe400078ec0ff */
[----:B------:R-:W-:Y:S02]  /*4b770*/  PRMT R232, R15, 0x3340, R14 ;  /* 0x000033400fe87816 */ /* 0x000fe4000000000e */
[----:B------:R-:W2:Y:S04]  /*4b780*/  LDL.LU R15, [R1+0x13d4] ;  /* 0x0013d400010f7983 */ /* 0x000ea80000300800 */
[----:B------:R-:W3:Y:S04]  /*4b790*/  LDL.LU R14, [R1+0x13bc] ;  /* 0x0013bc00010e7983 */ /* 0x000ee80000300800 */
[----:B------:R0:W-:Y:S02]  /*4b7a0*/  STL [R1+0x13c4], R232 ;  /* 0x0013c4e801007387 */ /* 0x0001e40000100800 */
[----:B0-----:R-:W-:-:S02]  /*4b7b0*/  PRMT R232, R13, 0x3340, R12 ;  /* 0x000033400de87816 */ /* 0x001fc4000000000c */
[----:B------:R-:W4:Y:S04]  /*4b7c0*/  LDL.LU R13, [R1+0x13cc] ;  /* 0x0013cc00010d7983 */ /* 0x000f280000300800 */
[----:B------:R-:W4:Y:S01]  /*4b7d0*/  LDL.LU R12, [R1+0x13b4] ;  /* 0x0013b400010c7983 */ /* 0x000f220000300800 */
[----:B--2---:R-:W-:Y:S02]  /*4b7e0*/  LOP3.LUT R15, R15, 0xffff, RZ, 0xc0, !PT ;  /* 0x0000ffff0f0f7812 */ /* 0x004fe400078ec0ff */
[----:B---3--:R-:W-:-:S04]  /*4b7f0*/  LOP3.LUT R14, R14, 0xffff, RZ, 0xc0, !PT ;  /* 0x0000ffff0e0e7812 */ /* 0x008fc800078ec0ff */
[----:B------:R-:W-:Y:S02]  /*4b800*/  PRMT R14, R15, 0x3340, R14 ;  /* 0x000033400f0e7816 */ /* 0x000fe4000000000e */
[----:B------:R-:W2:Y:S04]  /*4b810*/  LDL.LU R15, [R1+0x13d0] ;  /* 0x0013d000010f7983 */ /* 0x000ea80000300800 */
[----:B------:R0:W-:Y:S01]  /*4b820*/  STL [R1+0x13b8], R14 ;  /* 0x0013b80e01007387 */ /* 0x0001e20000100800 */
[----:B----4-:R-:W-:Y:S02]  /*4b830*/  LOP3.LUT R13, R13, 0xffff, RZ, 0xc0, !PT ;  /* 0x0000ffff0d0d7812 */ /* 0x010fe400078ec0ff */
[----:B------:R-:W-:Y:S01]  /*4b840*/  LOP3.LUT R12, R12, 0xffff, RZ, 0xc0, !PT ;  /* 0x0000ffff0c0c7812 */ /* 0x000fe200078ec0ff */
[----:B0-----:R-:W3:Y:S03]  /*4b850*/  LDL.LU R14, [R1+0x13b0] ;  /* 0x0013b000010e7983 */ /* 0x001ee60000300800 */
[----:B------:R-:W-:-:S02]  /*4b860*/  PRMT R12, R13, 0x3340, R12 ;  /* 0x000033400d0c7816 */ /* 0x000fc4000000000c */
[----:B------:R-:W4:Y:S04]  /*4b870*/  LDL.LU R13, [R1+0x13ac] ;  /* 0x0013ac00010d7983 */ /* 0x000f280000300800 */
[----:B------:R0:W-:Y:S04]  /*4b880*/  STL [R1+0x13b4], R12 ;  /* 0x0013b40c01007387 */ /* 0x0001e80000100800 */
[----:B0-----:R-:W4:Y:S01]  /*4b890*/  LDL.LU R12, [R1+0x1398] ;  /* 0x00139800010c7983 */ /* 0x001f220000300800 */
[----:B--2---:R-:W-:Y:S02]  /*4b8a0*/  LOP3.LUT R15, R15, 0xffff, RZ, 0xc0, !PT ;  /* 0x0000ffff0f0f7812 */ /* 0x004fe400078ec0ff */
[----:B---3--:R-:W-:-:S02]  /*4b8b0*/  LOP3.LUT R14, R14, 0xffff, RZ, 0xc0, !PT ;  /* 0x0000ffff0e0e7812 */ /* 0x008fc400078ec0ff */
[----:B----4-:R-:W-:Y:S02]  /*4b8c0*/  LOP3.LUT R13, R13, 0xffff, RZ, 0xc0, !PT ;  /* 0x0000ffff0d0d7812 */ /* 0x010fe400078ec0ff */
[----:B------:R-:W-:Y:S02]  /*4b8d0*/  PRMT R14, R15, 0x3340, R14 ;  /* 0x000033400f0e7816 */ /* 0x000fe4000000000e */
[----:B------:R-:W2:Y:S04]  /*4b8e0*/  LDL.LU R15, [R1+0x13a8] ;  /* 0x0013a800010f7983 */ /* 0x000ea80000300800 */
[----:B------:R0:W-:Y:S01]  /*4b8f0*/  STL [R1+0x13ac], R14 ;  /* 0x0013ac0e01007387 */ /* 0x0001e20000100800 */
[----:B------:R-:W-:-:S03]  /*4b900*/  LOP3.LUT R12, R12, 0xffff, RZ, 0xc0, !PT ;  /* 0x0000ffff0c0c7812 */ /* 0x000fc600078ec0ff */
[----:B0-----:R-:W3:Y:S01]  /*4b910*/  LDL.LU R14, [R1+0x139c] ;  /* 0x00139c00010e7983 */ /* 0x001ee20000300800 */
[----:B------:R-:W-:-:S03]  /*4b920*/  PRMT R12, R13, 0x3340, R12 ;  /* 0x000033400d0c7816 */ /* 0x000fc6000000000c */
[----:B------:R-:W4:Y:S04]  /*4b930*/  LDL.LU R13, [R1+0x13a0] ;  /* 0x0013a000010d7983 */ /* 0x000f280000300800 */
[----:B------:R0:W-:Y:S04]  /*4b940*/  STL [R1+0x1398], R12 ;  /* 0x0013980c01007387 */ /* 0x0001e80000100800 */
[----:B0-----:R-:W4:Y:S01]  /*4b950*/  LDL.LU R12, [R1+0x1394] ;  /* 0x00139400010c7983 */ /* 0x001f220000300800 */
[----:B--2---:R-:W-:Y:S02]  /*4b960*/  LOP3.LUT R15, R15, 0xffff, RZ, 0xc0, !PT ;  /* 0x0000ffff0f0f7812 */ /* 0x004fe400078ec0ff */
[----:B---3--:R-:W-:-:S04]  /*4b970*/  LOP3.LUT R14, R14, 0xffff, RZ, 0xc0, !PT ;  /* 0x0000ffff0e0e7812 */ /* 0x008fc800078ec0ff */
[----:B------:R-:W-:Y:S02]  /*4b980*/  PRMT R14, R15, 0x3340, R14 ;  /* 0x000033400f0e7816 */ /* 0x000fe4000000000e */
[----:B----4-:R-:W-:Y:S01]  /*4b990*/  LOP3.LUT R13, R13, 0xffff, RZ, 0xc0, !PT ;  /* 0x0000ffff0d0d7812 */ /* 0x010fe200078ec0ff */
        /* <DEDUP_REMOVED lines=9> */
[----:B---3--:R-:W-:-:S02]  /*4ba30*/  LOP3.LUT R14, R14, 0xffff, RZ, 0xc0, !PT ;  /* 0x0000ffff0e0e7812 */ /* 0x008fc400078ec0ff */
[----:B----4-:R-:W-:Y:S02]  /*4ba40*/  LOP3.LUT R13, R13, 0xffff, RZ, 0xc0, !PT ;  /* 0x0000ffff0d0d7812 */ /* 0x010fe400078ec0ff */
[----:B------:R-:W-:Y:S02]  /*4ba50*/  PRMT R14, R15, 0x3340, R14 ;  /* 0x000033400f0e7816 */ /* 0x000fe4000000000e */
[----:B------:R-:W-:-:S04]  /*4ba60*/  LOP3.LUT R12, R12, 0xffff, RZ, 0xc0, !PT ;  /* 0x0000ffff0c0c7812 */ /* 0x000fc800078ec0ff */
        /* <DEDUP_REMOVED lines=1123> */
[----:B---3--:R-:W-:-:S02]  /*500a0*/  LOP3.LUT R14, R14, 0xffff, RZ, 0xc0, !PT ;  /* 0x0000ffff0e0e7812 */ /* 0x008fc400078ec0ff */
[----:B----4-:R-:W-:Y:S02]  /*500b0*/  LOP3.LUT R13, R12, 0xffff, RZ, 0xc0, !PT ;  /* 0x0000ffff0c0d7812 */ /* 0x010fe400078ec0ff */
[----:B------:R-:W-:Y:S02]  /*500c0*/  LOP3.LUT R12, R31, 0xffff, RZ, 0xc0, !PT ;  /* 0x0000ffff1f0c7812 */ /* 0x000fe400078ec0ff */
[----:B------:R-:W-:Y:S02]  /*500d0*/  PRMT R31, R15, 0x3340, R14 ;  /* 0x000033400f1f7816 */ /* 0x000fe4000000000e */
[----:B------:R-:W2:Y:S04]  /*500e0*/  LDL.LU R15, [R1+0xda8] ;  /* 0x000da800010f7983 */ /* 0x000ea80000300800 */
[----:B------:R-:W3:Y:S04]  /*500f0*/  LDL.LU R14, [R1+0xda0] ;  /* 0x000da000010e7983 */ /* 0x000ee80000300800 */
[----:B------:R0:W-:Y:S02]  /*50100*/  STL [R1+0xd98], R31 ;  /* 0x000d981f01007387 */ /* 0x0001e40000100800 */
[----:B0-----:R-:W-:-:S02]  /*50110*/  PRMT R31, R13, 0x3340, R12 ;  /* 0x000033400d1f7816 */ /* 0x001fc4000000000c */
[----:B------:R-:W-:-:S03]  /*50120*/  LOP3.LUT R12, R33, 0xffff, RZ, 0xc0, !PT ;  /* 0x0000ffff210c7812 */ /* 0x000fc600078ec0ff */
[----:B------:R0:W-:Y:S04]  /*50130*/  STL [R1+0x412c], R31 ;  /* 0x00412c1f01007387 */ /* 0x0001e80000100800 */
[----:B0-----:R-:W4:Y:S01]  /*50140*/  LDL.LU R31, [R1+0xd68] ;  /* 0x000d6800011f7983 */ /* 0x001f220000300800 */
[----:B--2---:R-:W-:Y:S02]  /*50150*/  LOP3.LUT R15, R15, 0xffff, RZ, 0xc0, !PT ;  /* 0x0000ffff0f0f7812 */ /* 0x004fe400078ec0ff */
[----:B---3--:R-:W-:Y:S02]  /*50160*/  LOP3.LUT R13, R14, 0xffff, RZ, 0xc0, !PT ;  /* 0x0000ffff0e0d7812 */ /* 0x008fe400078ec0ff */
[----:B------:R-:W-:-:S04]  /*50170*/  LOP3.LUT R14, R35, 0xffff, RZ, 0xc0, !PT ;  /* 0x0000ffff230e7812 */ /* 0x000fc800078ec0ff */
[----:B------:R-:W-:Y:S02]  /*50180*/  PRMT R33, R15, 0x3340, R14 ;  /* 0x000033400f217816 */ /* 0x000fe4000000000e */
[----:B------:R-:W2:Y:S04]  /*50190*/  LDL.LU R15, [R1+0xda4] ;  /* 0x000da400010f7983 */ /* 0x000ea80000300800 */
[----:B------:R-:W3:Y:S01]  /*501a0*/  LDL.LU R14, [R1+0xd90] ;  /* 0x000d9000010e7983 */ /* 0x000ee20000300800 */
[----:B------:R-:W-:-:S03]  /*501b0*/  PRMT R35, R13, 0x3340, R12 ;  /* 0x000033400d237816 */ /* 0x000fc6000000000c */
[----:B------:R0:W-:Y:S04]  /*501c0*/  STL [R1+0x4130], R33 ;  /* 0x0041302101007387 */ /* 0x0001e80000100800 */
[----:B0-----:R-:W4:Y:S04]  /*501d0*/  LDL.LU R33, [R1+0xd70] ;  /* 0x000d700001217983 */ /* 0x001f280000300800 */
[----:B------:R0:W-:Y:S04]  /*501e0*/  STL [R1+0x4134], R35 ;  /* 0x0041342301007387 */ /* 0x0001e80000100800 */
[----:B0-----:R-:W4:Y:S01]  /*501f0*/  LDL.LU R35, [R1+0xd80] ;  /* 0x000d800001237983 */ /* 0x001f220000300800 */
[----:B--2---:R-:W-:-:S02]  /*50200*/  LOP3.LUT R13, R15, 0xffff, RZ, 0xc0, !PT ;  /* 0x0000ffff0f0d7812 */ /* 0x004fc400078ec0ff */
[----:B---3--:R-:W-:Y:S02]  /*50210*/  LOP3.LUT R12, R14, 0xffff, RZ, 0xc0, !PT ;  /* 0x0000ffff0e0c7812 */ /* 0x008fe400078ec0ff */
[----:B------:R-:W-:Y:S02]  /*50220*/  LOP3.LUT R15, R71, 0xffff, RZ, 0xc0, !PT ;  /* 0x0000ffff470f7812 */ /* 0x000fe400078ec0ff */
[----:B------:R-:W-:Y:S02]  /*50230*/  PRMT R71, R13, 0x3340, R12 ;  /* 0x000033400d477816 */ /* 0x000fe4000000000c */
[----:B------:R-:W2:Y:S01]  /*50240*/  LDL.LU R12, [R1+0xd88] ;  /* 0x000d8800010c7983 */ /* 0x000ea20000300800 */
[----:B------:R-:W-:-:S04]  /*50250*/  LOP3.LUT R14, R30, 0xffff, RZ, 0xc0, !PT ;  /* 0x0000ffff1e0e7812 */ /* 0x000fc800078ec0ff */
[----:B------:R-:W-:Y:S02]  /*50260*/  PRMT R30, R15, 0x3340, R14 ;  /* 0x000033400f1e7816 */ /* 0x000fe4000000000e */
[----:B------:R-:W-:Y:S01]  /*50270*/  LOP3.LUT R14, R34, 0xffff, RZ, 0xc0, !PT ;  /* 0x0000ffff220e7812 */ /* 0x000fe200078ec0ff */
[----:B------:R-:W-:Y:S04]  /*50280*/  STL [R1+0x4138], R71 ;  /* 0x0041384701007387 */ /* 0x000fe80000100800 */
[----:B------:R0:W-:Y:S01]  /*50290*/  STL [R1+0x413c], R30 ;  /* 0x00413c1e01007387 */ /* 0x0001e20000100800 */
[----:B----4-:R-:W-:-:S03]  /*502a0*/  LOP3.LUT R13, R35, 0xffff, RZ, 0xc0, !PT ;  /* 0x0000ffff230d7812 */ /* 0x010fc600078ec0ff */
[----:B0-----:R-:W3:Y:S04]  /*502b0*/  LDL.LU R30, [R1+0xd64] ;  /* 0x000d6400011e7983 */ /* 0x001ee80000300800 */
[----:B------:R-:W4:Y:S04]  /*502c0*/  LDL.LU R71, [R1+0xd50] ;  /* 0x000d500001477983 */ /* 0x000f280000300800 */
[----:B------:R-:W4:Y:S01]  /*502d0*/  LDL.LU R35, [R1+0xd48] ;  /* 0x000d480001237983 */ /* 0x000f220000300800 */
[----:B--2---:R-:W-:Y:S02]  /*502e0*/  LOP3.LUT R15, R12, 0xffff, RZ, 0xc0, !PT ;  /* 0x0000ffff0c0f7812 */ /* 0x004fe400078ec0ff */
[----:B------:R-:W-:-:S02]  /*502f0*/  LOP3.LUT R12, R32, 0xffff, RZ, 0xc0, !PT ;  /* 0x0000ffff200c7812 */ /* 0x000fc400078ec0ff */
[----:B------:R-:W-:Y:S02]  /*50300*/  PRMT R32, R15, 0x3340, R14 ;  /* 0x000033400f207816 */ /* 0x000fe4000000000e */
[----:B------:R-:W2:Y:S04]  /*50310*/  LDL.LU R14, [R1+0xd84] ;  /* 0x000d8400010e7983 */ /* 0x000ea80000300800 */
[----:B------:R0:W-:Y:S04]  /*50320*/  STL [R1+0x4140], R32 ;  /* 0x0041402001007387 */ /* 0x0001e80000100800 */
[----:B0-----:R-:W3:Y:S01]  /*50330*/  LDL.LU R32, [R1+0xd60] ;  /* 0x000d600001207983 */ /* 0x001ee20000300800 */
[----:B------:R-:W-:-:S05]  /*50340*/  PRMT R34, R13, 0x3340, R12 ;  /* 0x000033400d227816 */ /* 0x000fca000000000c */
[----:B------:R0:W-:Y:S04]  /*50350*/  STL [R1+0x4144], R34 ;  /* 0x0041442201007387 */ /* 0x0001e80000100800 */
[----:B0-----:R-:W4:Y:S01]  /*50360*/  LDL.LU R34, [R1+0xd40] ;  /* 0x000d400001227983 */ /* 0x001f220000300800 */
[----:B------:R-:W-:-:S03]  /*50370*/  LOP3.LUT R12, R33, 0xffff, RZ, 0xc0, !PT ;  /* 0x0000ffff210c7812 */ /* 0x000fc600078ec0ff */
[----:B------:R-:W4:Y:S01]  /*50380*/  LDL.LU R33, [R1+0xd44] ;  /* 0x000d440001217983 */ /* 0x000f220000300800 */
[----:B------:R-:W-:Y:S02]  /*50390*/  LOP3.LUT R15, R70, 0xffff, RZ, 0xc0, !PT ;  /* 0x0000ffff460f7812 */ /* 0x000fe400078ec0ff */
[----:B--2---:R-:W-:Y:S02]  /*503a0*/  LOP3.LUT R13, R14, 0xffff, RZ, 0xc0, !PT ;  /* 0x0000ffff0e0d7812 */ /* 0x004fe400078ec0ff */
[----:B------:R-:W-:Y:S02]  /*503b0*/  LOP3.LUT R14, R37, 0xffff, RZ, 0xc0, !PT ;  /* 0x0000ffff250e7812 */ /* 0x000fe400078ec0ff */
[----:B------:R-:W-:Y:S02]  /*503c0*/  PRMT R70, R13, 0x3340, R12 ;  /* 0x000033400d467816 */ /* 0x000fe4000000000c */
[----:B------:R-:W-:Y:S02]  /*503d0*/  PRMT R37, R15, 0x3340, R14 ;  /* 0x000033400f257816 */ /* 0x000fe4000000000e */
[----:B------:R-:W-:Y:S01]  /*503e0*/  LOP3.LUT R15, R31, 0xffff, RZ, 0xc0, !PT ;  /* 0x0000ffff1f0f7812 */ /* 0x000fe200078ec0ff */
[----:B------:R0:W-:Y:S04]  /*503f0*/  STL [R1+0x4148], R70 ;  /* 0x0041484601007387 */ /* 0x0001e80000100800 */
[----:B------:R-:W-:Y:S04]  /*50400*/  STL [R1+0x414c], R37 ;  /* 0x00414c2501007387 */ /* 0x000fe80000100800 */
[----:B------:R-:W2:Y:S01]  /*50410*/  LDL.LU R31, [R1+0xd30] ;  /* 0x000d3000011f7983 */ /* 0x000ea20000300800 */
[----:B------:R-:W-:-:S02]  /*50420*/  LOP3.LUT R14, R41, 0xffff, RZ, 0xc0, !PT ;  /* 0x0000ffff290e7812 */ /* 0x000fc400078ec0ff */
[----:B---3--:R-:W-:Y:S02]  /*50430*/  LOP3.LUT R13, R32, 0xffff, RZ, 0xc0, !PT ;  /* 0x0000ffff200d7812 */ /* 0x008fe400078ec0ff */
[----:B------:R-:W-:Y:S02]  /*50440*/  LOP3.LUT R12, R39, 0xffff, RZ, 0xc0, !PT ;  /* 0x0000ffff270c7812 */ /* 0x000fe400078ec0ff */
[----:B------:R-:W-:Y:S02]  /*50450*/  PRMT R39, R15, 0x3340, R14 ;  /* 0x000033400f277816 */ /* 0x000fe4000000000e */
[----:B------:R-:W-:Y:S02]  /*50460*/  PRMT R41, R13, 0x3340, R12 ;  /* 0x000033400d297816 */ /* 0x000fe4000000000c */
[----:B------:R-:W-:Y:S01]  /*50470*/  LOP3.LUT R13, R30, 0xffff, RZ, 0xc0, !PT ;  /* 0x0000ffff1e0d7812 */ /* 0x000fe200078ec0ff */
[----:B------:R-:W-:Y:S04]  /*50480*/  STL [R1+0x4150], R39 ;  /* 0x0041502701007387 */ /* 0x000fe80000100800 */
[----:B------:R-:W-:Y:S04]  /*50490*/  STL [R1+0x4154], R41 ;  /* 0x0041542901007387 */ /* 0x000fe80000100800 */
[----:B------:R-:W3:Y:S01]  /*504a0*/  LDL.LU R32, [R1+0xd28] ;  /* 0x000d280001207983 */ /* 0x000ee20000300800 */
[----:B----4-:R-:W-:-:S03]  /*504b0*/  LOP3.LUT R12, R71, 0xffff, RZ, 0xc0, !PT ;  /* 0x0000ffff470c7812 */ /* 0x010fc600078ec0ff */
[----:B------:R-:W4:Y:S01]  /*504c0*/  LDL.LU R30, [R1+0xd20] ;  /* 0x000d2000011e7983 */ /* 0x000f220000300800 */
[----:B------:R-:W-:Y:S02]  /*504d0*/  LOP3.LUT R15, R73, 0xffff, RZ, 0xc0, !PT ;  /* 0x0000ffff490f7812 */ /* 0x000fe400078ec0ff */
[----:B------:R-:W-:Y:S02]  /*504e0*/  LOP3.LUT R14, R36, 0xffff, RZ, 0xc0, !PT ;  /* 0x0000ffff240e7812 */ /* 0x000fe400078ec0ff */
[----:B------:R-:W-:Y:S02]  /*504f0*/  PRMT R73, R13, 0x3340, R12 ;  /* 0x000033400d497816 */ /* 0x000fe4000000000c */
[----:B------:R-:W-:-:S03]  /*50500*/  PRMT R36, R15, 0x3340, R14 ;  /* 0x000033400f247816 */ /* 0x000fc6000000000e */
[----:B------:R-:W-:Y:S04]  /*50510*/  STL [R1+0x4158], R73 ;  /* 0x0041584901007387 */ /* 0x000fe80000100800 */
[----:B------:R-:W-:Y:S01]  /*50520*/  STL [R1+0x415c], R36 ;  /* 0x00415c2401007387 */ /* 0x000fe20000100800 */
[----:B------:R-:W-:-:S03]  /*50530*/  LOP3.LUT R15, R35, 0xffff, RZ, 0xc0, !PT ;  /* 0x0000ffff230f7812 */ /* 0x000fc600078ec0ff */
[----:B------:R-:W4:Y:S04]  /*50540*/  LDL.LU R71, [R1+0xd24] ;  /* 0x000d240001477983 */ /* 0x000f280000300800 */
[----:B------:R-:W4:Y:S01]  /*50550*/  LDL.LU R35, [R1+0xd10] ;  /* 0x000d100001237983 */ /* 0x000f220000300800 */
[----:B------:R-:W-:Y:S02]  /*50560*/  LOP3.LUT R14, R40, 0xffff, RZ, 0xc0, !PT ;  /* 0x0000ffff280e7812 */ /* 0x000fe400078ec0ff */
[----:B------:R-:W-:Y:S02]  /*50570*/  LOP3.LUT R13, R34, 0xffff, RZ, 0xc0, !PT ;  /* 0x0000ffff220d7812 */ /* 0x000fe400078ec0ff */
[----:B------:R-:W-:Y:S02]  /*50580*/  LOP3.LUT R12, R38, 0xffff, RZ, 0xc0, !PT ;  /* 0x0000ffff260c7812 */ /* 0x000fe400078ec0ff */
[----:B------:R-:W-:-:S02]  /*50590*/  PRMT R38, R15, 0x3340, R14 ;  /* 0x000033400f267816 */ /* 0x000fc4000000000e */
[----:B------:R-:W-:-:S03]  /*505a0*/  PRMT R40, R13, 0x3340, R12 ;  /* 0x000033400d287816 */ /* 0x000fc6000000000c */
[----:B------:R-:W-:Y:S04]  /*505b0*/  STL [R1+0x4160], R38 ;  /* 0x0041602601007387 */ /* 0x000fe80000100800 */
[----:B------:R1:W-:Y:S04]  /*505c0*/  STL [R1+0x4164], R40 ;  /* 0x0041642801007387 */ /* 0x0003e80000100800 */
[----:B0-----:R-:W4:Y:S04]  /*505d0*/  LDL.LU R70, [R1+0xd08] ;  /* 0x000d080001467983 */ /* 0x001f280000300800 */
[----:B------:R-:W4:Y:S01]  /*505e0*/  LDL.LU R34, [R1+0xd00] ;  /* 0x000d000001227983 */ /* 0x000f220000300800 */
[----:B------:R-:W-:-:S03]  /*505f0*/  LOP3.LUT R13, R33, 0xffff, RZ, 0xc0, !PT ;  /* 0x0000ffff210d7812 */ /* 0x000fc600078ec0ff */
[----:B------:R-:W4:Y:S01]  /*50600*/  LDL.LU R33, [R1+0xd04] ;  /* 0x000d040001217983 */ /* 0x000f220000300800 */
[----:B------:R-:W-:Y:S02]  /*50610*/  LOP3.LUT R15, R72, 0xffff, RZ, 0xc0, !PT ;  /* 0x0000ffff480f7812 */ /* 0x000fe400078ec0ff */
[----:B------:R-:W-:-:S04]  /*50620*/  LOP3.LUT R14, R6, 0xffff, RZ, 0xc0, !PT ;  /* 0x0000ffff060e7812 */ /* 0x000fc800078ec0ff */
[----:B------:R-:W-:Y:S02]  /*50630*/  PRMT R6, R15, 0x3340, R14 ;  /* 0x000033400f067816 */ /* 0x000fe4000000000e */
[----:B------:R-:W-:Y:S02]  /*50640*/  LOP3.LUT R14, R46, 0xffff, RZ, 0xc0, !PT ;  /* 0x0000ffff2e0e7812 */ /* 0x000fe400078ec0ff */
[----:B--2---:R-:W-:Y:S02]  /*50650*/  LOP3.LUT R12, R31, 0xffff, RZ, 0xc0, !PT ;  /* 0x0000ffff1f0c7812 */ /* 0x004fe400078ec0ff */
[----:B------:R-:W2:Y:S02]  /*50660*/  LDL.LU R31, [R1+0xcf0] ;  /* 0x000cf000011f7983 */ /* 0x000ea40000300800 */
[----:B------:R-:W-:Y:S02]  /*50670*/  PRMT R72, R13, 0x3340, R12 ;  /* 0x000033400d487816 */ /* 0x000fe4000000000c */
[----:B------:R-:W-:-:S03]  /*50680*/  LOP3.LUT R12, R44, 0xffff, RZ, 0xc0, !PT ;  /* 0x0000ffff2c0c7812 */ /* 0x000fc600078ec0ff */
[----:B------:R-:W-:Y:S04]  /*50690*/  STL [R1+0x4168], R72 ;  /* 0x0041684801007387 */ /* 0x000fe80000100800 */
[----:B------:R0:W-:Y:S01]  /*506a0*/  STL [R1+0x416c], R6 ;  /* 0x00416c0601007387 */ /* 0x0001e20000100800 */
[----:B---3--:R-:W-:Y:S02]  /*506b0*/  LOP3.LUT R15, R32, 0xffff, RZ, 0xc0, !PT ;  /* 0x0000ffff200f7812 */ /* 0x008fe400078ec0ff */
[----:B----4-:R-:W-:Y:S01]  /*506c0*/  LOP3.LUT R13, R30, 0xffff, RZ, 0xc0, !PT ;  /* 0x0000ffff1e0d7812 */ /* 0x010fe200078ec0ff */
[----:B------:R-:W3:Y:S04]  /*506d0*/  LDL.LU R32, [R1+0xce8] ;  /* 0x000ce80001207983 */ /* 0x000ee80000300800 */
[----:B------:R-:W4:Y:S01]  /*506e0*/  LDL.LU R30, [R1+0xce0] ;  /* 0x000ce000011e7983 */ /* 0x000f220000300800 */
[----:B------:R-:W-:-:S02]  /*506f0*/  PRMT R44, R15, 0x3340, R14 ;  /* 0x000033400f2c7816 */ /* 0x000fc4000000000e */
[----:B------:R-:W-:-:S03]  /*50700*/  PRMT R46, R13, 0x3340, R12 ;  /* 0x000033400d2e7816 */ /* 0x000fc6000000000c */
[----:B------:R-:W-:Y:S04]  /*50710*/  STL [R1+0x4170], R44 ;  /* 0x0041702c01007387 */ /* 0x000fe80000100800 */
[----:B------:R-:W-:Y:S01]  /*50720*/  STL [R1+0x4174], R46 ;  /* 0x0041742e01007387 */ /* 0x000fe20000100800 */
[----:B------:R-:W-:Y:S02]  /*50730*/  LOP3.LUT R13, R71, 0xffff, RZ, 0xc0, !PT ;  /* 0x0000ffff470d7812 */ /* 0x000fe400078ec0ff */
[----:B------:R-:W-:Y:S01]  /*50740*/  LOP3.LUT R12, R35, 0xffff, RZ, 0xc0, !PT ;  /* 0x0000ffff230c7812 */ /* 0x000fe200078ec0ff */
[----:B------:R-:W4:Y:S04]  /*50750*/  LDL.LU R71, [R1+0xce4] ;  /* 0x000ce40001477983 */ /* 0x000f280000300800 */
[----:B------:R-:W4:Y:S01]  /*50760*/  LDL.LU R35, [R1+0xcd0] ;  /* 0x000cd00001237983 */ /* 0x000f220000300800 */
[----:B------:R-:W-:-:S02]  /*50770*/  LOP3.LUT R15, R75, 0xffff, RZ, 0xc0, !PT ;  /* 0x0000ffff4b0f7812 */ /* 0x000fc400078ec0ff */
[----:B------:R-:W-:Y:S02]  /*50780*/  LOP3.LUT R14, R42, 0xffff, RZ, 0xc0, !PT ;  /* 0x0000ffff2a0e7812 */ /* 0x000fe400078ec0ff */
[----:B------:R-:W-:Y:S02]  /*50790*/  PRMT R75, R13, 0x3340, R12 ;  /* 0x000033400d4b7816 */ /* 0x000fe4000000000c */
[----:B------:R-:W-:Y:S02]  /*507a0*/  LOP3.LUT R12, R43, 0xffff, RZ, 0xc0, !PT ;  /* 0x0000ffff2b0c7812 */ /* 0x000fe400078ec0ff */
[----:B------:R-:W-:Y:S02]  /*507b0*/  PRMT R42, R15, 0x3340, R14 ;  /* 0x000033400f2a7816 */ /* 0x000fe4000000000e */
[----:B------:R-:W-:Y:S02]  /*507c0*/  LOP3.LUT R14, R45, 0xffff, RZ, 0xc0, !PT ;  /* 0x0000ffff2d0e7812 */ /* 0x000fe400078ec0ff */
[----:B------:R-:W-:-:S02]  /*507d0*/  LOP3.LUT R15, R70, 0xffff, RZ, 0xc0, !PT ;  /* 0x0000ffff460f7812 */ /* 0x000fc400078ec0ff */
[----:B------:R-:W-:Y:S02]  /*507e0*/  LOP3.LUT R13, R34, 0xffff, RZ, 0xc0, !PT ;  /* 0x0000ffff220d7812 */ /* 0x000fe400078ec0ff */
[----:B------:R-:W-:Y:S02]  /*507f0*/  PRMT R43, R15, 0x3340, R14 ;  /* 0x000033400f2b7816 */ /* 0x000fe4000000000e */
[----:B------:R-:W-:Y:S01]  /*50800*/  PRMT R45, R13, 0x3340, R12 ;  /* 0x000033400d2d7816 */ /* 0x000fe2000000000c */
[----:B------:R-:W-:Y:S04]  /*50810*/  STL [R1+0x4178], R75 ;  /* 0x0041784b01007387 */ /* 0x000fe80000100800 */
[----:B------:R-:W-:Y:S04]  /*50820*/  STL [R1+0x417c], R42 ;  /* 0x00417c2a01007387 */ /* 0x000fe80000100800 */
[----:B------:R-:W-:Y:S01]  /*50830*/  STL [R1+0x4180], R43 ;  /* 0x0041802b01007387 */ /* 0x000fe20000100800 */
[----:B------:R-:W-:-:S03]  /*50840*/  LOP3.LUT R13, R33, 0xffff, RZ, 0xc0, !PT ;  /* 0x0000ffff210d7812 */ /* 0x000fc600078ec0ff */
[----:B------:R-:W-:Y:S04]  /*50850*/  STL [R1+0x4184], R45 ;  /* 0x0041842d01007387 */ /* 0x000fe80000100800 */
        /* <DEDUP_REMOVED lines=9> */
[----:B------:R-:W-:Y:S01]  /*508f0*/  STL [R1+0x4188], R74 ;  /* 0x0041884a01007387 */ /* 0x000fe20000100800 */
[----:B---3--:R-:W-:Y:S02]  /*50900*/  LOP3.LUT R15, R32, 0xffff, RZ, 0xc0, !PT ;  /* 0x0000ffff200f7812 */ /* 0x008fe400078ec0ff */
[----:B----4-:R-:W-:Y:S01]  /*50910*/  LOP3.LUT R13, R30, 0xffff, RZ, 0xc0, !PT ;  /* 0x0000ffff1e0d7812 */ /* 0x010fe200078ec0ff */
[----:B------:R-:W-:Y:S04]  /*50920*/  STL [R1+0x418c], R64 ;  /* 0x00418c4001007387 */ /* 0x000fe80000100800 */
[----:B-1----:R-:W3:Y:S01]  /*50930*/  LDL.LU R40, [R1+0xcc4] ;  /* 0x000cc40001287983 */ /* 0x002ee20000300800 */
[----:B------:R-:W-:Y:S02]  /*50940*/  PRMT R66, R15, 0x3340, R14 ;  /* 0x000033400f427816 */ /* 0x000fe4000000000e */
[----:B------:R-:W-:Y:S01]  /*50950*/  PRMT R68, R13, 0x3340, R12 ;  /* 0x000033400d447816 */ /* 0x000fe2000000000c */
[----:B------:R-:W4:Y:S04]  /*50960*/  LDL.LU R37, [R1+0xcb0] ;  /* 0x000cb00001257983 */ /* 0x000f280000300800 */
[----:B------:R-:W4:Y:S04]  /*50970*/  LDL.LU R70, [R1+0xcac] ;  /* 0x000cac0001467983 */ /* 0x000f280000300800 */
[----:B------:R-:W-:Y:S04]  /*50980*/  STL [R1+0x4190], R66 ;  /* 0x0041904201007387 */ /* 0x000fe80000100800 */
[----:B------:R-:W-:Y:S04]  /*50990*/  STL [R1+0x4194], R68 ;  /* 0x0041944401007387 */ /* 0x000fe80000100800 */
[----:B------:R-:W4:Y:S01]  /*509a0*/  LDL.LU R34, [R1+0xca8] ;  /* 0x000ca80001227983 */ /* 0x000f220000300800 */
[----:B------:R-:W-:-:S02]  /*509b0*/  LOP3.LUT R13, R71, 0xffff, RZ, 0xc0, !PT ;  /* 0x0000ffff470d7812 */ /* 0x000fc400078ec0ff */
[----:B------:R-:W-:Y:S01]  /*509c0*/  LOP3.LUT R12, R35, 0xffff, RZ, 0xc0, !PT ;  /* 0x0000ffff230c7812 */ /* 0x000fe200078ec0ff */
[----:B------:R-:W4:Y:S01]  /*509d0*/  LDL.LU R32, [R1+0xca0] ;  /* 0x000ca00001207983 */ /* 0x000f220000300800 */
[----:B------:R-:W-:Y:S02]  /*509e0*/  LOP3.LUT R15, R77, 0xffff, RZ, 0xc0, !PT ;  /* 0x0000ffff4d0f7812 */ /* 0x000fe400078ec0ff */
[----:B------:R-:W-:Y:S01]  /*509f0*/  LOP3.LUT R14, R63, 0xffff, RZ, 0xc0, !PT ;  /* 0x0000ffff3f0e7812 */ /* 0x000fe200078ec0ff */
[----:B------:R-:W4:Y:S01]  /*50a00*/  LDL.LU R30, [R1+0xc9c] ;  /* 0x000c9c00011e7983 */ /* 0x000f220000300800 */
[----:B------:R-:W-:-:S03]  /*50a10*/  PRMT R77, R13, 0x3340, R12 ;  /* 0x000033400d4d7816 */ /* 0x000fc6000000000c */
[----:B------:R-:W4:Y:S01]  /*50a20*/  LDL.LU R71, [R1+0xc94] ;  /* 0x000c940001477983 */ /* 0x000f220000300800 */
[----:B------:R-:W-:-:S03]  /*50a30*/  PRMT R63, R15, 0x3340, R14 ;  /* 0x000033400f3f7816 */ /* 0x000fc6000000000e */
[----:B------:R-:W-:Y:S04]  /*50a40*/  STL [R1+0x4198], R77 ;  /* 0x0041984d01007387 */ /* 0x000fe80000100800 */
[----:B------:R-:W-:Y:S04]  /*50a50*/  STL [R1+0x419c], R63 ;  /* 0x00419c3f01007387 */ /* 0x000fe80000100800 */
[----:B------:R-:W4:Y:S04]  /*50a60*/  LDL.LU R38, [R1+0xca4] ;  /* 0x000ca40001267983 */ /* 0x000f280000300800 */
[----:B------:R-:W4:Y:S04]  /*50a70*/  LDL.LU R36, [R1+0xc90] ;  /* 0x000c900001247983 */ /* 0x000f280000300800 */
[----:B------:R-:W4:Y:S04]  /*50a80*/  LDL.LU R73, [R1+0xc8c] ;  /* 0x000c8c0001497983 */ /* 0x000f280000300800 */
[----:B------:R-:W4:Y:S04]  /*50a90*/  LDL.LU R41, [R1+0xc88] ;  /* 0x000c880001297983 */ /* 0x000f280000300800 */
[----:B------:R-:W4:Y:S04]  /*50aa0*/  LDL.LU R39, [R1+0xc84] ;  /* 0x000c840001277983 */ /* 0x000f280000300800 */
        /* <DEDUP_REMOVED lines=10> */
[----:B------:R-:W-:Y:S01]  /*50b50*/  STL [R1+0x41a0], R65 ;  /* 0x0041a04101007387 */ /* 0x000fe20000100800 */
[----:B---3--:R-:W-:-:S02]  /*50b60*/  LOP3.LUT R13, R40, 0xffff, RZ, 0xc0, !PT ;  /* 0x0000ffff280d7812 */ /* 0x008fc400078ec0ff */
[----:B----4-:R-:W-:Y:S02]  /*50b70*/  LOP3.LUT R12, R37, 0xffff, RZ, 0xc0, !PT ;  /* 0x0000ffff250c7812 */ /* 0x010fe400078ec0ff */
[----:B------:R-:W-:Y:S02]  /*50b80*/  LOP3.LUT R15, R70, 0xffff, RZ, 0xc0, !PT ;  /* 0x0000ffff460f7812 */ /* 0x000fe400078ec0ff */
[----:B------:R-:W-:Y:S02]  /*50b90*/  PRMT R76, R13, 0x3340, R12 ;  /* 0x000033400d4c7816 */ /* 0x000fe4000000000c */
[----:B0-----:R-:W-:Y:S02]  /*50ba0*/  PRMT R6, R15, 0x3340, R14 ;  /* 0x000033400f067816 */ /* 0x001fe4000000000e */
[----:B------:R-:W-:Y:S01]  /*50bb0*/  LOP3.LUT R15, R34, 0xffff, RZ, 0xc0, !PT ;  /* 0x0000ffff220f7812 */ /* 0x000fe200078ec0ff */
[----:B------:R-:W-:Y:S04]  /*50bc0*/  STL [R1+0x41a4], R67 ;  /* 0x0041a44301007387 */ /* 0x000fe80000100800 */
[----:B------:R-:W-:Y:S01]  /*50bd0*/  STL [R1+0x41a8], R76 ;  /* 0x0041a84c01007387 */ /* 0x000fe20000100800 */
[----:B------:R-:W-:-:S03]  /*50be0*/  LOP3.LUT R14, R30, 0xffff, RZ, 0xc0, !PT ;  /* 0x0000ffff1e0e7812 */ /* 0x000fc600078ec0ff */
[----:B------:R0:W-:Y:S01]  /*50bf0*/  STL [R1+0xcac], R6 ;  /* 0x000cac0601007387 */ /* 0x0001e20000100800 */
[----:B------:R-:W-:Y:S02]  /*50c00*/  LOP3.LUT R13, R32, 0xffff, RZ, 0xc0, !PT ;  /* 0x0000ffff200d7812 */ /* 0x000fe400078ec0ff */
[----:B------:R-:W-:Y:S01]  /*50c10*/  LOP3.LUT R12, R71, 0xffff, RZ, 0xc0, !PT ;  /* 0x0000ffff470c7812 */ /* 0x000fe200078ec0ff */
[----:B------:R-:W3:Y:S04]  /*50c20*/  LDL.LU R37, [R1+0xc74] ;  /* 0x000c740001257983 */ /* 0x000ee80000300800 */
[----:B------:R-:W4:Y:S01]  /*50c30*/  LDL.LU R70, [R1+0xc70] ;  /* 0x000c700001467983 */ /* 0x000f220000300800 */
[----:B0-----:R-:W-:Y:S02]  /*50c40*/  PRMT R6, R15, 0x3340, R14 ;  /* 0x000033400f067816 */ /* 0x001fe4000000000e */
[----:B------:R-:W-:-:S02]  /*50c50*/  LOP3.LUT R15, R73, 0xffff, RZ, 0xc0, !PT ;  /* 0x0000ffff490f7812 */ /* 0x000fc400078ec0ff */
[----:B------:R-:W-:Y:S01]  /*50c60*/  LOP3.LUT R14, R16, 0xffff, RZ, 0xc0, !PT ;  /* 0x0000ffff100e7812 */ /* 0x000fe200078ec0ff */
[----:B------:R0:W-:Y:S04]  /*50c70*/  STL [R1+0xc98], R6 ;  /* 0x000c980601007387 */ /* 0x0001e80000100800 */
[----:B------:R-:W4:Y:S04]  /*50c80*/  LDL.LU R34, [R1+0xc6c] ;  /* 0x000c6c0001227983 */ /* 0x000f280000300800 */
[----:B------:R-:W4:Y:S04]  /*50c90*/  LDL.LU R32, [R1+0xc68] ;  /* 0x000c680001207983 */ /* 0x000f280000300800 */
[----:B------:R-:W4:Y:S01]  /*50ca0*/  LDL.LU R30, [R1+0xc64] ;  /* 0x000c6400011e7983 */ /* 0x000f220000300800 */
[----:B0-----:R-:W-:-:S02]  /*50cb0*/  PRMT R6, R13, 0x3340, R12 ;  /* 0x000033400d067816 */ /* 0x001fc4000000000c */
[----:B------:R-:W-:Y:S02]  /*50cc0*/  LOP3.LUT R13, R38, 0xffff, RZ, 0xc0, !PT ;  /* 0x0000ffff260d7812 */ /* 0x000fe400078ec0ff */
[----:B------:R-:W-:Y:S01]  /*50cd0*/  LOP3.LUT R12, R36, 0xffff, RZ, 0xc0, !PT ;  /* 0x0000ffff240c7812 */ /* 0x000fe200078ec0ff */
[----:B------:R0:W-:Y:S03]  /*50ce0*/  STL [R1+0xc94], R6 ;  /* 0x000c940601007387 */ /* 0x0001e60000100800 */
[----:B------:R-:W-:Y:S01]  /*50cf0*/  PRMT R12, R13, 0x3340, R12 ;  /* 0x000033400d0c7816 */ /* 0x000fe2000000000c */
[----:B------:R-:W4:Y:S04]  /*50d00*/  LDL.LU R71, [R1+0xc60] ;  /* 0x000c600001477983 */ /* 0x000f280000300800 */
[----:B------:R2:W-:Y:S01]  /*50d10*/  STL [R1+0xc90], R12 ;  /* 0x000c900c01007387 */ /* 0x0005e20000100800 */
[----:B0-----:R-:W-:-:S02]  /*50d20*/  PRMT R6, R15, 0x3340, R14 ;  /* 0x000033400f067816 */ /* 0x001fc4000000000e */
[----:B------:R-:W-:-:S03]  /*50d30*/  LOP3.LUT R15, R41, 0xffff, RZ, 0xc0, !PT ;  /* 0x0000ffff290f7812 */ /* 0x000fc600078ec0ff */
[----:B------:R0:W-:Y:S04]  /*50d40*/  STL [R1+0xc8c], R6 ;  /* 0x000c8c0601007387 */ /* 0x0001e80000100800 */
[----:B------:R-:W4:Y:S04]  /*50d50*/  LDL.LU R72, [R1+0xc5c] ;  /* 0x000c5c0001487983 */ /* 0x000f280000300800 */
[----:B------:R-:W4:Y:S04]  /*50d60*/  LDL.LU R40, [R1+0xc58] ;  /* 0x000c580001287983 */ /* 0x000f280000300800 */
[----:B------:R-:W4:Y:S04]  /*50d70*/  LDL.LU R36, [R1+0xc54] ;  /* 0x000c540001247983 */ /* 0x000f280000300800 */
[----:B------:R-:W4:Y:S04]  /*50d80*/  LDL.LU R73, [R1+0xc50] ;  /* 0x000c500001497983 */ /* 0x000f280000300800 */
[----:B------:R-:W4:Y:S01]  /*50d90*/  LDL.LU R41, [R1+0xc4c] ;  /* 0x000c4c0001297983 */ /* 0x000f220000300800 */
[----:B------:R-:W-:-:S02]  /*50da0*/  LOP3.LUT R16, R35, 0xffff, RZ, 0xc0, !PT ;  /* 0x0000ffff23107812 */ /* 0x000fc400078ec0ff */
[----:B------:R-:W-:Y:S01]  /*50db0*/  LOP3.LUT R14, R33, 0xffff, RZ, 0xc0, !PT ;  /* 0x0000ffff210e7812 */ /* 0x000fe200078ec0ff */
[----:B------:R-:W4:Y:S04]  /*50dc0*/  LDL.LU R35, [R1+0xc48] ;  /* 0x000c480001237983 */ /* 0x000f280000300800 */
[----:B------:R-:W4:Y:S01]  /*50dd0*/  LDL.LU R33, [R1+0xc44] ;  /* 0x000c440001217983 */ /* 0x000f220000300800 */
[----:B------:R-:W-:Y:S02]  /*50de0*/  LOP3.LUT R13, R39, 0xffff, RZ, 0xc0, !PT ;  /* 0x0000ffff270d7812 */ /* 0x000fe400078ec0ff */
[----:B------:R-:W-:Y:S02]  /*50df0*/  PRMT R16, R17, 0x3340, R16 ;  /* 0x0000334011107816 */ /* 0x000fe40000000010 */
[----:B------:R-:W-:-:S02]  /*50e00*/  PRMT R14, R15, 0x3340, R14 ;  /* 0x000033400f0e7816 */ /* 0x000fc4000000000e */
[----:B--2---:R-:W-:Y:S02]  /*50e10*/  LOP3.LUT R12, R31, 0xffff, RZ, 0xc0, !PT ;  /* 0x0000ffff1f0c7812 */ /* 0x004fe400078ec0ff */
[----:B------:R-:W2:Y:S02]  /*50e20*/  LDL.LU R31, [R1+0xc40] ;  /* 0x000c4000011f7983 */ /* 0x000ea40000300800 */
[----:B0-----:R-:W-:Y:S02]  /*50e30*/  PRMT R6, R13, 0x3340, R12 ;  /* 0x000033400d067816 */ /* 0x001fe4000000000c */
[----:B------:R-:W-:Y:S04]  /*50e40*/  STL [R1+0xc80], R16 ;  /* 0x000c801001007387 */ /* 0x000fe80000100800 */
[----:B------:R-:W-:Y:S04]  /*50e50*/  STL [R1+0xc7c], R14 ;  /* 0x000c7c0e01007387 */ /* 0x000fe80000100800 */
[----:B------:R0:W-:Y:S04]  /*50e60*/  STL [R1+0xc78], R6 ;  /* 0x000c780601007387 */ /* 0x0001e80000100800 */
[----:B------:R-:W2:Y:S04]  /*50e70*/  LDL.LU R38, [R1+0xc3c] ;  /* 0x000c3c0001267983 */ /* 0x000ea80000300800 */
[----:B------:R-:W2:Y:S01]  /*50e80*/  LDL.LU R39, [R1+0xc38] ;  /* 0x000c380001277983 */ /* 0x000ea20000300800 */
[----:B0-----:R-:W-:-:S05]  /*50e90*/  PRMT R6, R19, 0x3340, R18 ;  /* 0x0000334013067816 */ /* 0x001fca0000000012 */
[----:B------:R0:W-:Y:S01]  /*50ea0*/  STL [R1+0xc6c], R6 ;  /* 0x000c6c0601007387 */ /* 0x0001e20000100800 */
[----:B---3--:R-:W-:Y:S02]  /*50eb0*/  LOP3.LUT R17, R37, 0xffff, RZ, 0xc0, !PT ;  /* 0x0000ffff25117812 */ /* 0x008fe400078ec0ff */
[----:B----4-:R-:W-:Y:S01]  /*50ec0*/  LOP3.LUT R15, R70, 0xffff, RZ, 0xc0, !PT ;  /* 0x0000ffff460f7812 */ /* 0x010fe200078ec0ff */
[----:B------:R-:W3:Y:S04]  /*50ed0*/  LDL.LU R37, [R1+0xc34] ;  /* 0x000c340001257983 */ /* 0x000ee80000300800 */
[----:B------:R-:W4:Y:S01]  /*50ee0*/  LDL.LU R70, [R1+0xc30] ;  /* 0x000c300001467983 */ /* 0x000f220000300800 */
[----:B------:R-:W-:-:S03]  /*50ef0*/  LOP3.LUT R13, R34, 0xffff, RZ, 0xc0, !PT ;  /* 0x0000ffff220d7812 */ /* 0x000fc600078ec0ff */
[----:B------:R-:W4:Y:S01]  /*50f00*/  LDL.LU R34, [R1+0xc2c] ;  /* 0x000c2c0001227983 */ /* 0x000f220000300800 */
[----:B------:R-:W-:Y:S02]  /*50f10*/  LOP3.LUT R16, R32, 0xffff, RZ, 0xc0, !PT ;  /* 0x0000ffff20107812 */ /* 0x000fe400078ec0ff */
[----:B------:R-:W-:Y:S01]  /*50f20*/  LOP3.LUT R14, R30, 0xffff, RZ, 0xc0, !PT ;  /* 0x0000ffff1e0e7812 */ /* 0x000fe200078ec0ff */
[----:B------:R-:W4:Y:S04]  /*50f30*/  LDL.LU R32, [R1+0xc28] ;  /* 0x000c280001207983 */ /* 0x000f280000300800 */
[----:B------:R-:W4:Y:S01]  /*50f40*/  LDL.LU R30, [R1+0xc24] ;  /* 0x000c2400011e7983 */ /* 0x000f220000300800 */
[----:B------:R-:W-:Y:S02]  /*50f50*/  PRMT R16, R17, 0x3340, R16 ;  /* 0x0000334011107816 */ /* 0x000fe40000000010 */
[----:B------:R-:W-:-:S02]  /*50f60*/  PRMT R14, R15, 0x3340, R14 ;  /* 0x000033400f0e7816 */ /* 0x000fc4000000000e */
[----:B------:R-:W-:Y:S02]  /*50f70*/  LOP3.LUT R12, R71, 0xffff, RZ, 0xc0, !PT ;  /* 0x0000ffff470c7812 */ /* 0x000fe400078ec0ff */
[----:B------:R-:W4:Y:S02]  /*50f80*/  LDL.LU R71, [R1+0xc20] ;  /* 0x000c200001477983 */ /* 0x000f240000300800 */
[----:B0-----:R-:W-:Y:S02]  /*50f90*/  PRMT R6, R13, 0x3340, R12 ;  /* 0x000033400d067816 */ /* 0x001fe4000000000c */
[----:B------:R-:W-:Y:S04]  /*50fa0*/  STL [R1+0xc68], R16 ;  /* 0x000c681001007387 */ /* 0x000fe80000100800 */
[----:B------:R-:W-:Y:S04]  /*50fb0*/  STL [R1+0xc64], R14 ;  /* 0x000c640e01007387 */ /* 0x000fe80000100800 */
[----:B------:R0:W-:Y:S01]  /*50fc0*/  STL [R1+0xc60], R6 ;  /* 0x000c600601007387 */ /* 0x0001e20000100800 */
[----:B------:R-:W-:-:S02]  /*50fd0*/  LOP3.LUT R19, R72, 0xffff, RZ, 0xc0, !PT ;  /* 0x0000ffff48137812 */ /* 0x000fc400078ec0ff */
[----:B------:R-:W-:Y:S02]  /*50fe0*/  LOP3.LUT R18, R41, 0xffff, RZ, 0xc0, !PT ;  /* 0x0000ffff29127812 */ /* 0x000fe400078ec0ff */
[----:B------:R-:W-:Y:S01]  /*50ff0*/  LOP3.LUT R17, R40, 0xffff, RZ, 0xc0, !PT ;  /* 0x0000ffff28117812 */ /* 0x000fe200078ec0ff */
[----:B------:R-:W4:Y:S04]  /*51000*/  LDL.LU R72, [R1+0xc1c] ;  /* 0x000c1c0001487983 */ /* 0x000f280000300800 */
        /* <DEDUP_REMOVED lines=8> */
[----:B------:R-:W-:-:S02]  /*51090*/  LOP3.LUT R16, R35, 0xffff, RZ, 0xc0, !PT ;  /* 0x0000ffff23107812 */ /* 0x000fc400078ec0ff */
[----:B------:R-:W-:Y:S01]  /*510a0*/  LOP3.LUT R14, R33, 0xffff, RZ, 0xc0, !PT ;  /* 0x0000ffff210e7812 */ /* 0x000fe200078ec0ff */
[----:B------:R-:W4:Y:S04]  /*510b0*/  LDL.LU R35, [R1+0xc08] ;  /* 0x000c080001237983 */ /* 0x000f280000300800 */
[----:B------:R-:W4:Y:S01]  /*510c0*/  LDL.LU R33, [R1+0xc04] ;  /* 0x000c040001217983 */ /* 0x000f220000300800 */
[----:B------:R-:W-:Y:S02]  /*510d0*/  PRMT R16, R17, 0x3340, R16 ;  /* 0x0000334011107816 */ /* 0x000fe40000000010 */
[----:B------:R-:W-:Y:S02]  /*510e0*/  PRMT R14, R15, 0x3340, R14 ;  /* 0x000033400f0e7816 */ /* 0x000fe4000000000e */
[----:B--2---:R-:W-:-:S02]  /*510f0*/  LOP3.LUT R12, R31, 0xffff, RZ, 0xc0, !PT ;  /* 0x0000ffff1f0c7812 */ /* 0x004fc400078ec0ff */
[----:B------:R-:W2:Y:S02]  /*51100*/  LDL.LU R31, [R1+0xc00] ;  /* 0x000c0000011f7983 */ /* 0x000ea40000300800 */
[----:B0-----:R-:W-:Y:S02]  /*51110*/  PRMT R6, R13, 0x3340, R12 ;  /* 0x000033400d067816 */ /* 0x001fe4000000000c */
[----:B------:R-:W-:Y:S01]  /*51120*/  STL [R1+0xc48], R16 ;  /* 0x000c481001007387 */ /* 0x000fe20000100800 */
[----:B------:R-:W-:-:S03]  /*51130*/  LOP3.LUT R19, R38, 0xffff, RZ, 0xc0, !PT ;  /* 0x0000ffff26137812 */ /* 0x000fc600078ec0ff */
[----:B------:R-:W-:Y:S04]  /*51140*/  STL [R1+0xc44], R14 ;  /* 0x000c440e01007387 */ /* 0x000fe80000100800 */
[----:B------:R0:W-:Y:S01]  /*51150*/  STL [R1+0xc40], R6 ;  /* 0x000c400601007387 */ /* 0x0001e20000100800 */
[----:B------:R-:W-:-:S03]  /*51160*/  LOP3.LUT R17, R39, 0xffff, RZ, 0xc0, !PT ;  /* 0x0000ffff27117812 */ /* 0x000fc600078ec0ff */
[----:B------:R-:W2:Y:S04]  /*51170*/  LDL.LU R38, [R1+0xbfc] ;  /* 0x000bfc0001267983 */ /* 0x000ea80000300800 */
[----:B------:R-:W2:Y:S01]  /*51180*/  LDL.LU R39, [R1+0xbf8] ;  /* 0x000bf80001277983 */ /* 0x000ea20000300800 */
[----:B---3--:R-:W-:Y:S02]  /*51190*/  LOP3.LUT R15, R37, 0xffff, RZ, 0xc0, !PT ;  /* 0x0000ffff250f7812 */ /* 0x008fe400078ec0ff */
[----:B----4-:R-:W-:Y:S02]  /*511a0*/  LOP3.LUT R13, R70, 0xffff, RZ, 0xc0, !PT ;  /* 0x0000ffff460d7812 */ /* 0x010fe400078ec0ff */
[----:B------:R-:W-:-:S04]  /*511b0*/  LOP3.LUT R18, R34, 0xffff, RZ, 0xc0, !PT ;  /* 0x0000ffff22127812 */ /* 0x000fc800078ec0ff */
[----:B0-----:R-:W-:-:S05]  /*511c0*/  PRMT R6, R19, 0x3340, R18 ;  /* 0x0000334013067816 */ /* 0x001fca0000000012 */
[----:B------:R0:W-:Y:S04]  /*511d0*/  STL [R1+0xc2c], R6 ;  /* 0x000c2c0601007387 */ /* 0x0001e80000100800 */
[----:B------:R-:W3:Y:S04]  /*511e0*/  LDL.LU R37, [R1+0xbf4] ;  /* 0x000bf40001257983 */ /* 0x000ee80000300800 */
[----:B------:R-:W4:Y:S04]  /*511f0*/  LDL.LU R70, [R1+0xbf0] ;  /* 0x000bf00001467983 */ /* 0x000f280000300800 */
[----:B------:R-:W3:Y:S01]  /*51200*/  LDL.LU R34, [R1+0xbec] ;  /* 0x000bec0001227983 */ /* 0x000ee20000300800 */
[----:B------:R-:W-:-:S02]  /*51210*/  LOP3.LUT R16, R32, 0xffff, RZ, 0xc0, !PT ;  /* 0x0000ffff20107812 */ /* 0x000fc400078ec0ff */
[----:B------:R-:W-:Y:S01]  /*51220*/  LOP3.LUT R14, R30, 0xffff, RZ, 0xc0, !PT ;  /* 0x0000ffff1e0e7812 */ /* 0x000fe200078ec0ff */
[----:B------:R-:W4:Y:S01]  /*51230*/  LDL.LU R32, [R1+0xbe8] ;  /* 0x000be80001207983 */ /* 0x000f220000300800 */
[----:B------:R-:W-:Y:S02]  /*51240*/  LOP3.LUT R12, R71, 0xffff, RZ, 0xc0, !PT ;  /* 0x0000ffff470c7812 */ /* 0x000fe400078ec0ff */
[----:B------:R-:W-:Y:S02]  /*51250*/  PRMT R16, R17, 0x3340, R16 ;  /* 0x0000334011107816 */ /* 0x000fe40000000010 */
[----:B------:R-:W-:Y:S01]  /*51260*/  PRMT R14, R15, 0x3340, R14 ;  /* 0x000033400f0e7816 */ /* 0x000fe2000000000e */
[----:B------:R-:W4:Y:S01]  /*51270*/  LDL.LU R30, [R1+0xbe4] ;  /* 0x000be400011e7983 */ /* 0x000f220000300800 */
[----:B0-----:R-:W-:-:S03]  /*51280*/  PRMT R6, R13, 0x3340, R12 ;  /* 0x000033400d067816 */ /* 0x001fc6000000000c */
[----:B------:R-:W4:Y:S04]  /*51290*/  LDL.LU R71, [R1+0xbe0] ;  /* 0x000be00001477983 */ /* 0x000f280000300800 */
[----:B------:R-:W-:Y:S04]  /*512a0*/  STL [R1+0xc28], R16 ;  /* 0x000c281001007387 */ /* 0x000fe80000100800 */
[----:B------:R-:W-:Y:S04]  /*512b0*/  STL [R1+0xc24], R14 ;  /* 0x000c240e01007387 */ /* 0x000fe80000100800 */
[----:B------:R0:W-:Y:S01]  /*512c0*/  STL [R1+0xc20], R6 ;  /* 0x000c200601007387 */ /* 0x0001e20000100800 */
[----:B------:R-:W-:-:S02]  /*512d0*/  LOP3.LUT R19, R72, 0xffff, RZ, 0xc0, !PT ;  /* 0x0000ffff48137812 */ /* 0x000fc400078ec0ff */
[----:B------:R-:W-:Y:S01]  /*512e0*/  LOP3.LUT R17, R40, 0xffff, RZ, 0xc0, !PT ;  /* 0x0000ffff28117812 */ /* 0x000fe200078ec0ff */
[----:B------:R-:W4:Y:S04]  /*512f0*/  LDL.LU R72, [R1+0xbdc] ;  /* 0x000bdc0001487983 */ /* 0x000f280000300800 */
[----:B------:R-:W4:Y:S01]  /*51300*/  LDL.LU R40, [R1+0xbd8] ;  /* 0x000bd80001287983 */ /* 0x000f220000300800 */
[----:B------:R-:W-:-:S04]  /*51310*/  LOP3.LUT R18, R41, 0xffff, RZ, 0xc0, !PT ;  /* 0x0000ffff29127812 */ /* 0x000fc800078ec0ff */
[----:B0-----:R-:W-:Y:S02]  /*51320*/  PRMT R6, R19, 0x3340, R18 ;  /* 0x0000334013067816 */ /* 0x001fe40000000012 */
[----:B------:R-:W-:Y:S02]  /*51330*/  LOP3.LUT R15, R36, 0xffff, RZ, 0xc0, !PT ;  /* 0x0000ffff240f7812 */ /* 0x000fe400078ec0ff */
        /* <DEDUP_REMOVED lines=14> */
[----:B------:R-:W-:Y:S04]  /*51420*/  STL [R1+0xc08], R16 ;  /* 0x000c081001007387 */ /* 0x000fe80000100800 */
[----:B------:R-:W-:Y:S01]  /*51430*/  STL [R1+0xc04], R14 ;  /* 0x000c040e01007387 */ /* 0x000fe20000100800 */
[----:B------:R-:W-:-:S03]  /*51440*/  LOP3.LUT R19, R38, 0xffff, RZ, 0xc0, !PT ;  /* 0x0000ffff26137812 */ /* 0x000fc600078ec0ff */
[----:B------:R0:W-:Y:S01]  /*51450*/  STL [R1+0xc00], R6 ;  /* 0x000c000601007387 */ /* 0x0001e20000100800 */
[----:B------:R-:W-:-:S03]  /*51460*/  LOP3.LUT R17, R39, 0xffff, RZ, 0xc0, !PT ;  /* 0x0000ffff27117812 */ /* 0x000fc600078ec0ff */
[----:B------:R-:W2:Y:S04]  /*51470*/  LDL.LU R38, [R1+0xbbc] ;  /* 0x000bbc0001267983 */ /* 0x000ea80000300800 */
[----:B------:R-:W2:Y:S01]  /*51480*/  LDL.LU R39, [R1+0xbb8] ;  /* 0x000bb80001277983 */ /* 0x000ea20000300800 */
[----:B---3--:R-:W-:-:S04]  /*51490*/  LOP3.LUT R18, R34, 0xffff, RZ, 0xc0, !PT ;  /* 0x0000ffff22127812 */ /* 0x008fc800078ec0ff */
[----:B0-----:R-:W-:Y:S02]  /*514a0*/  PRMT R6, R19, 0x3340, R18 ;  /* 0x0000334013067816 */ /* 0x001fe40000000012 */
[----:B------:R-:W-:Y:S02]  /*514b0*/  LOP3.LUT R15, R37, 0xffff, RZ, 0xc0, !PT ;  /* 0x0000ffff250f7812 */ /* 0x000fe400078ec0ff */
[----:B----4-:R-:W-:Y:S01]  /*514c0*/  LOP3.LUT R13, R70, 0xffff, RZ, 0xc0, !PT ;  /* 0x0000ffff460d7812 */ /* 0x010fe200078ec0ff */
[----:B------:R0:W-:Y:S04]  /*514d0*/  STL [R1+0xbec], R6 ;  /* 0x000bec0601007387 */ /* 0x0001e80000100800 */
[----:B------:R-:W3:Y:S04]  /*514e0*/  LDL.LU R37, [R1+0xbb4] ;  /* 0x000bb40001257983 */ /* 0x000ee80000300800 */
[----:B------:R-:W4:Y:S04]  /*514f0*/  LDL.LU R70, [R1+0xbb0] ;  /* 0x000bb00001467983 */ /* 0x000f280000300800 */
[----:B------:R-:W3:Y:S01]  /*51500*/  LDL.LU R34, [R1+0xbac] ;  /* 0x000bac0001227983 */ /* 0x000ee20000300800 */
[----:B------:R-:W-:-:S02]  /*51510*/  LOP3.LUT R16, R32, 0xffff, RZ, 0xc0, !PT ;  /* 0x0000ffff20107812 */ /* 0x000fc400078ec0ff */
[----:B------:R-:W-:Y:S02]  /*51520*/  LOP3.LUT R14, R30, 0xffff, RZ, 0xc0, !PT ;  /* 0x0000ffff1e0e7812 */ /* 0x000fe400078ec0ff */
[----:B------:R-:W-:Y:S01]  /*51530*/  LOP3.LUT R12, R71, 0xffff, RZ, 0xc0, !PT ;  /* 0x0000ffff470c7812 */ /* 0x000fe200078ec0ff */
[----:B------:R-:W4:Y:S01]  /*51540*/  LDL.LU R32, [R1+0xba8] ;  /* 0x000ba80001207983 */ /* 0x000f220000300800 */
[----:B------:R-:W-:Y:S02]  /*51550*/  PRMT R16, R17, 0x3340, R16 ;  /* 0x0000334011107816 */ /* 0x000fe40000000010 */
[----:B------:R-:W-:Y:S02]  /*51560*/  PRMT R14, R15, 0x3340, R14 ;  /* 0x000033400f0e7816 */ /* 0x000fe4000000000e */
[----:B0-----:R-:W-:Y:S01]  /*51570*/  PRMT R6, R13, 0x3340, R12 ;  /* 0x000033400d067816 */ /* 0x001fe2000000000c */
[----:B------:R-:W4:Y:S04]  /*51580*/  LDL.LU R30, [R1+0xba4] ;  /* 0x000ba400011e7983 */ /* 0x000f280000300800 */
[----:B------:R-:W4:Y:S04]  /*51590*/  LDL.LU R71, [R1+0xba0] ;  /* 0x000ba00001477983 */ /* 0x000f280000300800 */
[----:B------:R-:W-:Y:S01]  /*515a0*/  STL [R1+0xbe8], R16 ;  /* 0x000be81001007387 */ /* 0x000fe20000100800 */
[----:B------:R-:W-:-:S03]  /*515b0*/  LOP3.LUT R19, R72, 0xffff, RZ, 0xc0, !PT ;  /* 0x0000ffff48137812 */ /* 0x000fc600078ec0ff */
[----:B------:R-:W-:Y:S04]  /*515c0*/  STL [R1+0xbe4], R14 ;  /* 0x000be40e01007387 */ /* 0x000fe80000100800 */
[----:B------:R0:W-:Y:S01]  /*515d0*/  STL [R1+0xbe0], R6 ;  /* 0x000be00601007387 */ /* 0x0001e20000100800 */
[----:B------:R-:W-:-:S03]  /*515e0*/  LOP3.LUT R17, R40, 0xffff, RZ, 0xc0, !PT ;  /* 0x0000ffff28117812 */ /* 0x000fc600078ec0ff */
        /* <DEDUP_REMOVED lines=42> */
[----:B------:R-:W4:Y:S01]  /*51890*/  LDL.LU R71, [R1+0xb60] ;  /* 0x000b600001477983 */ /* 0x000f220000300800 */
[----:B------:R-:W-:-:S03]  /*518a0*/  LOP3.LUT R19, R72, 0xffff, RZ, 0xc0, !PT ;  /* 0x0000ffff48137812 */ /* 0x000fc600078ec0ff */
[----:B------:R-:W-:Y:S04]  /*518b0*/  STL [R1+0xba0], R16 ;  /* 0x000ba01001007387 */ /* 0x000fe80000100800 */
        /* <DEDUP_REMOVED lines=23> */
[----:B------:R-:W-:Y:S04]  /*51a30*/  STL [R1+0xb8c], R14 ;  /* 0x000b8c0e01007387 */ /* 0x000fe80000100800 */
[----:B------:R0:W-:Y:S01]  /*51a40*/  STL [R1+0xb88], R6 ;  /* 0x000b880601007387 */ /* 0x0001e20000100800 */
[----:B------:R-:W-:-:S02]  /*51a50*/  LOP3.LUT R19, R38, 0xffff, RZ, 0xc0, !PT ;  /* 0x0000ffff26137812 */ /* 0x000fc400078ec0ff */
[----:B------:R-:W-:Y:S01]  /*51a60*/  LOP3.LUT R17, R39, 0xffff, RZ, 0xc0, !PT ;  /* 0x0000ffff27117812 */ /* 0x000fe200078ec0ff */
        /* <DEDUP_REMOVED lines=86> */
[----:B--2---:R-:W-:-:S03]  /*51fd0*/  LOP3.LUT R12, R31, 0xffff, RZ, 0xc0, !PT ;  /* 0x0000ffff1f0c7812 */ /* 0x004fc600078ec0ff */
[----:B------:R-:W2:Y:S01]  /*51fe0*/  LDL.LU R31, [R1+0xab8] ;  /* 0x000ab800011f7983 */ /* 0x000ea20000300800 */
[----:B------:R-:W-:Y:S02]  /*51ff0*/  PRMT R16, R17, 0x3340, R16 ;  /* 0x0000334011107816 */ /* 0x000fe40000000010 */
[----:B------:R-:W-:Y:S02]  /*52000*/  PRMT R14, R15, 0x3340, R14 ;  /* 0x000033400f0e7816 */ /* 0x000fe4000000000e */
[----:B0-----:R-:W-:Y:S01]  /*52010*/  PRMT R6, R13, 0x3340, R12 ;  /* 0x000033400d067816 */ /* 0x001fe2000000000c */
[----:B------:R-:W-:Y:S01]  /*52020*/  STL [R1+0xaf8], R16 ;  /* 0x000af81001007387 */ /* 0x000fe20000100800 */
[----:B------:R-:W-:-:S03]  /*52030*/  LOP3.LUT R19, R38, 0xffff, RZ, 0xc0, !PT ;  /* 0x0000ffff26137812 */ /* 0x000fc600078ec0ff */
[----:B------:R-:W-:Y:S04]  /*52040*/  STL [R1+0xb04], R14 ;  /* 0x000b040e01007387 */ /* 0x000fe80000100800 */
        /* <DEDUP_REMOVED lines=303> */
[----:B------:R-:W4:Y:S04]  /*53340*/  LDL.LU R32, [R1+0x918] ;  /* 0x0009180001207983 */ /* 0x000f280000300800 */
[----:B------:R-:W4:Y:S04]  /*53350*/  LDL.LU R30, [R1+0x914] ;  /* 0x00091400011e7983 */ /* 0x000f280000300800 */
[----:B------:R-:W4:Y:S01]  /*53360*/  LDL.LU R71, [R1+0x910] ;  /* 0x0009100001477983 */ /* 0x000f220000300800 */
[----:B0-----:R-:W-:-:S02]  /*53370*/  PRMT R6, R17, 0x3340, R16 ;  /* 0x0000334011067816 */ /* 0x001fc40000000010 */
[----:B------:R-:W-:Y:S02]  /*53380*/  PRMT R14, R15, 0x3340, R14 ;  /* 0x000033400f0e7816 */ /* 0x000fe4000000000e */
[----:B------:R-:W-:Y:S01]  /*53390*/  LOP3.LUT R19, R72, 0xffff, RZ, 0xc0, !PT ;  /* 0x0000ffff48137812 */ /* 0x000fe200078ec0ff */
[----:B------:R0:W-:Y:S04]  /*533a0*/  STL [R1+0x960], R6 ;  /* 0x0009600601007387 */ /* 0x0001e80000100800 */
[----:B------:R-:W-:Y:S01]  /*533b0*/  STL [R1+0x95c], R14 ;  /* 0x00095c0e01007387 */ /* 0x000fe20000100800 */
[----:B0-----:R-:W-:Y:S02]  /*533c0*/  PRMT R6, R13, 0x3340, R12 ;  /* 0x000033400d067816 */ /* 0x001fe4000000000c */
[----:B------:R-:W-:-:S03]  /*533d0*/  LOP3.LUT R17, R40, 0xffff, RZ, 0xc0, !PT ;  /* 0x0000ffff28117812 */ /* 0x000fc600078ec0ff */
[----:B------:R0:W-:Y:S04]  /*533e0*/  STL [R1+0x958], R6 ;  /* 0x0009580601007387 */ /* 0x0001e80000100800 */
        /* <DEDUP_REMOVED lines=23> */
[----:B------:R-:W-:Y:S02]  /*53560*/  LOP3.LUT R17, R39, 0xffff, RZ, 0xc0, !PT ;  /* 0x0000ffff27117812 */ /* 0x000fe400078ec0ff */
[----:B------:R-:W2:Y:S01]  /*53570*/  LDL.LU R39, [R1+0x8ec] ;  /* 0x0008ec0001277983 */ /* 0x000ea20000300800 */
[----:B---3--:R-:W-:Y:S02]  /*53580*/  LOP3.LUT R18, R34, 0xffff, RZ, 0xc0, !PT ;  /* 0x0000ffff22127812 */ /* 0x008fe400078ec0ff */
[----:B------:R-:W-:Y:S02]  /*53590*/  LOP3.LUT R15, R37, 0xffff, RZ, 0xc0, !PT ;  /* 0x0000ffff250f7812 */ /* 0x000fe400078ec0ff */
[----:B----4-:R-:W-:Y:S01]  /*535a0*/  LOP3.LUT R13, R70, 0xffff, RZ, 0xc0, !PT ;  /* 0x0000ffff460d7812 */ /* 0x010fe200078ec0ff */
[----:B------:R-:W3:Y:S01]  /*535b0*/  LDL.LU R37, [R1+0x8e8] ;  /* 0x0008e80001257983 */ /* 0x000ee20000300800 */
[----:B0-----:R-:W-:-:S03]  /*535c0*/  PRMT R6, R19, 0x3340, R18 ;  /* 0x0000334013067816 */ /* 0x001fc60000000012 */
[----:B------:R-:W4:Y:S04]  /*535d0*/  LDL.LU R38, [R1+0x8e4] ;  /* 0x0008e40001267983 */ /* 0x000f280000300800 */
[----:B------:R-:W4:Y:S04]  /*535e0*/  LDL.LU R70, [R1+0x8e0] ;  /* 0x0008e00001467983 */ /* 0x000f280000300800 */
[----:B------:R0:W-:Y:S04]  /*535f0*/  STL [R1+0x934], R6 ;  /* 0x0009340601007387 */ /* 0x0001e80000100800 */
[----:B------:R-:W4:Y:S01]  /*53600*/  LDL.LU R34, [R1+0x8dc] ;  /* 0x0008dc0001227983 */ /* 0x000f220000300800 */
[----:B------:R-:W-:-:S03]  /*53610*/  LOP3.LUT R16, R32, 0xffff, RZ, 0xc0, !PT ;  /* 0x0000ffff20107812 */ /* 0x000fc600078ec0ff */
[----:B------:R-:W4:Y:S01]  /*53620*/  LDL.LU R32, [R1+0x8d8] ;  /* 0x0008d80001207983 */ /* 0x000f220000300800 */
[----:B------:R-:W-:Y:S02]  /*53630*/  LOP3.LUT R14, R30, 0xffff, RZ, 0xc0, !PT ;  /* 0x0000ffff1e0e7812 */ /* 0x000fe400078ec0ff */
[----:B------:R-:W-:Y:S02]  /*53640*/  LOP3.LUT R12, R71, 0xffff, RZ, 0xc0, !PT ;  /* 0x0000ffff470c7812 */ /* 0x000fe400078ec0ff */
[----:B------:R-:W-:Y:S01]  /*53650*/  PRMT R16, R17, 0x3340, R16 ;  /* 0x0000334011107816 */ /* 0x000fe20000000010 */
[----:B------:R-:W4:Y:S01]  /*53660*/  LDL.LU R30, [R1+0x8d4] ;  /* 0x0008d400011e7983 */ /* 0x000f220000300800 */
[----:B------:R-:W-:Y:S02]  /*53670*/  PRMT R14, R15, 0x3340, R14 ;  /* 0x000033400f0e7816 */ /* 0x000fe4000000000e */
[----:B0-----:R-:W-:Y:S01]  /*53680*/  PRMT R6, R13, 0x3340, R12 ;  /* 0x000033400d067816 */ /* 0x001fe2000000000c */
[----:B------:R-:W4:Y:S04]  /*53690*/  LDL.LU R71, [R1+0x8d0] ;  /* 0x0008d00001477983 */ /* 0x000f280000300800 */
[----:B------:R-:W-:Y:S04]  /*536a0*/  STL [R1+0x940], R16 ;  /* 0x0009401001007387 */ /* 0x000fe80000100800 */
[----:B------:R-:W-:Y:S04]  /*536b0*/  STL [R1+0x93c], R14 ;  /* 0x00093c0e01007387 */ /* 0x000fe80000100800 */
[----:B------:R0:W-:Y:S01]  /*536c0*/  STL [R1+0x938], R6 ;  /* 0x0009380601007387 */ /* 0x0001e20000100800 */
[----:B------:R-:W-:-:S02]  /*536d0*/  LOP3.LUT R19, R72, 0xffff, RZ, 0xc0, !PT ;  /* 0x0000ffff48137812 */ /* 0x000fc400078ec0ff */
[----:B------:R-:W-:Y:S02]  /*536e0*/  LOP3.LUT R18, R41, 0xffff, RZ, 0xc0, !PT ;  /* 0x0000ffff29127812 */ /* 0x000fe400078ec0ff */
[----:B------:R-:W-:Y:S02]  /*536f0*/  LOP3.LUT R15, R36, 0xffff, RZ, 0xc0, !PT ;  /* 0x0000ffff240f7812 */ /* 0x000fe400078ec0ff */
[----:B------:R-:W-:Y:S01]  /*53700*/  LOP3.LUT R13, R73, 0xffff, RZ, 0xc0, !PT ;  /* 0x0000ffff490d7812 */ /* 0x000fe200078ec0ff */
[----:B------:R-:W4:Y:S01]  /*53710*/  LDL.LU R36, [R1+0x8cc] ;  /* 0x0008cc0001247983 */ /* 0x000f220000300800 */
[----:B0-----:R-:W-:-:S03]  /*53720*/  PRMT R6, R19, 0x3340, R18 ;  /* 0x0000334013067816 */ /* 0x001fc60000000012 */
[----:B------:R-:W4:Y:S01]  /*53730*/  LDL.LU R73, [R1+0x8c8] ;  /* 0x0008c80001497983 */ /* 0x000f220000300800 */
[----:B------:R-:W-:-:S03]  /*53740*/  LOP3.LUT R16, R35, 0xffff, RZ, 0xc0, !PT ;  /* 0x0000ffff23107812 */ /* 0x000fc600078ec0ff */
[----:B------:R0:W-:Y:S04]  /*53750*/  STL [R1+0x924], R6 ;  /* 0x0009240601007387 */ /* 0x0001e80000100800 */
[----:B------:R-:W4:Y:S04]  /*53760*/  LDL.LU R41, [R1+0x8c4] ;  /* 0x0008c40001297983 */ /* 0x000f280000300800 */
[----:B------:R-:W4:Y:S01]  /*53770*/  LDL.LU R35, [R1+0x8c0] ;  /* 0x0008c00001237983 */ /* 0x000f220000300800 */
[----:B------:R-:W-:-:S03]  /*53780*/  LOP3.LUT R14, R33, 0xffff, RZ, 0xc0, !PT ;  /* 0x0000ffff210e7812 */ /* 0x000fc600078ec0ff */
[----:B------:R-:W4:Y:S01]  /*53790*/  LDL.LU R33, [R1+0x8bc] ;  /* 0x0008bc0001217983 */ /* 0x000f220000300800 */
[----:B--2---:R-:W-:-:S03]  /*537a0*/  LOP3.LUT R12, R31, 0xffff, RZ, 0xc0, !PT ;  /* 0x0000ffff1f0c7812 */ /* 0x004fc600078ec0ff */
[----:B------:R-:W2:Y:S01]  /*537b0*/  LDL.LU R31, [R1+0x8b8] ;  /* 0x0008b800011f7983 */ /* 0x000ea20000300800 */
[----:B------:R-:W-:Y:S02]  /*537c0*/  LOP3.LUT R17, R40, 0xffff, RZ, 0xc0, !PT ;  /* 0x0000ffff28117812 */ /* 0x000fe400078ec0ff */
[----:B------:R-:W-:Y:S02]  /*537d0*/  PRMT R14, R15, 0x3340, R14 ;  /* 0x000033400f0e7816 */ /* 0x000fe4000000000e */
[----:B0-----:R-:W-:Y:S02]  /*537e0*/  PRMT R6, R13, 0x3340, R12 ;  /* 0x000033400d067816 */ /* 0x001fe4000000000c */
[----:B------:R-:W-:-:S05]  /*537f0*/  PRMT R16, R17, 0x3340, R16 ;  /* 0x0000334011107816 */ /* 0x000fca0000000010 */
[----:B------:R0:W-:Y:S04]  /*53800*/  STL [R1+0x930], R16 ;  /* 0x0009301001007387 */ /* 0x0001e80000100800 */
[----:B------:R-:W-:Y:S01]  /*53810*/  STL [R1+0x92c], R14 ;  /* 0x00092c0e01007387 */ /* 0x000fe20000100800 */
[----:B------:R-:W-:-:S03]  /*53820*/  LOP3.LUT R19, R39, 0xffff, RZ, 0xc0, !PT ;  /* 0x0000ffff27137812 */ /* 0x000fc600078ec0ff */
[----:B------:R1:W-:Y:S04]  /*53830*/  STL [R1+0x928], R6 ;  /* 0x0009280601007387 */ /* 0x0003e80000100800 */
[----:B------:R-:W2:Y:S01]  /*53840*/  LDL.LU R39, [R1+0x8b4] ;  /* 0x0008b40001277983 */ /* 0x000ea20000300800 */
[----:B---3--:R-:W-:-:S03]  /*53850*/  LOP3.LUT R17, R37, 0xffff, RZ, 0xc0, !PT ;  /* 0x0000ffff25117812 */ /* 0x008fc600078ec0ff */
[----:B------:R-:W3:Y:S01]  /*53860*/  LDL.LU R37, [R1+0x8b0] ;  /* 0x0008b00001257983 */ /* 0x000ee20000300800 */
[----:B----4-:R-:W-:Y:S02]  /*53870*/  LOP3.LUT R18, R34, 0xffff, RZ, 0xc0, !PT ;  /* 0x0000ffff22127812 */ /* 0x010fe400078ec0ff */
[----:B0-----:R-:W-:Y:S02]  /*53880*/  LOP3.LUT R16, R32, 0xffff, RZ, 0xc0, !PT ;  /* 0x0000ffff20107812 */ /* 0x001fe400078ec0ff */
[----:B------:R-:W-:Y:S02]  /*53890*/  PRMT R18, R19, 0x3340, R18 ;  /* 0x0000334013127816 */ /* 0x000fe40000000012 */
[----:B------:R-:W-:Y:S02]  /*538a0*/  LOP3.LUT R13, R70, 0xffff, RZ, 0xc0, !PT ;  /* 0x0000ffff460d7812 */ /* 0x000fe400078ec0ff */
[----:B-1----:R-:W-:Y:S01]  /*538b0*/  PRMT R6, R17, 0x3340, R16 ;  /* 0x0000334011067816 */ /* 0x002fe20000000010 */
[----:B------:R-:W4:Y:S04]  /*538c0*/  LDL.LU R70, [R1+0x8ac] ;  /* 0x0008ac0001467983 */ /* 0x000f280000300800 */
[----:B------:R-:W-:Y:S04]  /*538d0*/  STL [R1+0x910], R18 ;  /* 0x0009101201007387 */ /* 0x000fe80000100800 */
[----:B------:R-:W4:Y:S04]  /*538e0*/  LDL.LU R72, [R1+0x8a8] ;  /* 0x0008a80001487983 */ /* 0x000f280000300800 */
[----:B------:R-:W4:Y:S01]  /*538f0*/  LDL.LU R40, [R1+0x8a4] ;  /* 0x0008a40001287983 */ /* 0x000f220000300800 */
[----:B------:R-:W-:-:S03]  /*53900*/  LOP3.LUT R15, R38, 0xffff, RZ, 0xc0, !PT ;  /* 0x0000ffff260f7812 */ /* 0x000fc600078ec0ff */
[----:B------:R0:W-:Y:S04]  /*53910*/  STL [R1+0x91c], R6 ;  /* 0x00091c0601007387 */ /* 0x0001e80000100800 */
[----:B------:R-:W4:Y:S04]  /*53920*/  LDL.LU R38, [R1+0x8a0] ;  /* 0x0008a00001267983 */ /* 0x000f280000300800 */
[----:B------:R-:W4:Y:S01]  /*53930*/  LDL.LU R34, [R1+0x89c] ;  /* 0x00089c0001227983 */ /* 0x000f220000300800 */
[----:B------:R-:W-:Y:S02]  /*53940*/  LOP3.LUT R14, R30, 0xffff, RZ, 0xc0, !PT ;  /* 0x0000ffff1e0e7812 */ /* 0x000fe400078ec0ff */
[----:B------:R-:W-:Y:S01]  /*53950*/  LOP3.LUT R12, R71, 0xffff, RZ, 0xc0, !PT ;  /* 0x0000ffff470c7812 */ /* 0x000fe200078ec0ff */
[----:B------:R-:W4:Y:S04]  /*53960*/  LDL.LU R32, [R1+0x898] ;  /* 0x0008980001207983 */ /* 0x000f280000300800 */
[----:B------:R-:W4:Y:S04]  /*53970*/  LDL.LU R30, [R1+0x894] ;  /* 0x00089400011e7983 */ /* 0x000f280000300800 */
[----:B------:R-:W4:Y:S01]  /*53980*/  LDL.LU R71, [R1+0x890] ;  /* 0x0008900001477983 */ /* 0x000f220000300800 */
[----:B------:R-:W-:-:S02]  /*53990*/  PRMT R14, R15, 0x3340, R14 ;  /* 0x000033400f0e7816 */ /* 0x000fc4000000000e */
[----:B0-----:R-:W-:-:S03]  /*539a0*/  PRMT R6, R13, 0x3340, R12 ;  /* 0x000033400d067816 */ /* 0x001fc6000000000c */
[----:B------:R-:W-:Y:S04]  /*539b0*/  STL [R1+0x918], R14 ;  /* 0x0009180e01007387 */ /* 0x000fe80000100800 */
[----:B------:R0:W-:Y:S01]  /*539c0*/  STL [R1+0x914], R6 ;  /* 0x0009140601007387 */ /* 0x0001e20000100800 */
[----:B------:R-:W-:Y:S02]  /*539d0*/  LOP3.LUT R19, R36, 0xffff, RZ, 0xc0, !PT ;  /* 0x0000ffff24137812 */ /* 0x000fe400078ec0ff */
[----:B------:R-:W-:Y:S01]  /*539e0*/  LOP3.LUT R17, R73, 0xffff, RZ, 0xc0, !PT ;  /* 0x0000ffff49117812 */ /* 0x000fe200078ec0ff */
[----:B------:R-:W4:Y:S04]  /*539f0*/  LDL.LU R36, [R1+0x88c] ;  /* 0x00088c0001247983 */ /* 0x000f280000300800 */
[----:B------:R-:W4:Y:S01]  /*53a00*/  LDL.LU R73, [R1+0x888] ;  /* 0x0008880001497983 */ /* 0x000f220000300800 */
[----:B------:R-:W-:-:S03]  /*53a10*/  LOP3.LUT R13, R35, 0xffff, RZ, 0xc0, !PT ;  /* 0x0000ffff230d7812 */ /* 0x000fc600078ec0ff */
[----:B------:R-:W4:Y:S01]  /*53a20*/  LDL.LU R35, [R1+0x884] ;  /* 0x0008840001237983 */ /* 0x000f220000300800 */
[----:B------:R-:W-:-:S03]  /*53a30*/  LOP3.LUT R18, R33, 0xffff, RZ, 0xc0, !PT ;  /* 0x0000ffff21127812 */ /* 0x000fc600078ec0ff */
[----:B------:R-:W4:Y:S01]  /*53a40*/  LDL.LU R33, [R1+0x880] ;  /* 0x0008800001217983 */ /* 0x000f220000300800 */
[----:B--2---:R-:W-:-:S03]  /*53a50*/  LOP3.LUT R16, R31, 0xffff, RZ, 0xc0, !PT ;  /* 0x0000ffff1f107812 */ /* 0x004fc600078ec0ff */
[----:B------:R-:W2:Y:S01]  /*53a60*/  LDL.LU R31, [R1+0x87c] ;  /* 0x00087c00011f7983 */ /* 0x000ea20000300800 */
[----:B0-----:R-:W-:Y:S02]  /*53a70*/  PRMT R6, R19, 0x3340, R18 ;  /* 0x0000334013067816 */ /* 0x001fe40000000012 */
[----:B------:R-:W-:Y:S02]  /*53a80*/  LOP3.LUT R15, R41, 0xffff, RZ, 0xc0, !PT ;  /* 0x0000ffff290f7812 */ /* 0x000fe400078ec0ff */
[----:B------:R-:W2:Y:S01]  /*53a90*/  LDL.LU R41, [R1+0x878] ;  /* 0x0008780001297983 */ /* 0x000ea20000300800 */
[----:B------:R-:W-:Y:S02]  /*53aa0*/  PRMT R16, R17, 0x3340, R16 ;  /* 0x0000334011107816 */ /* 0x000fe40000000010 */
[----:B------:R-:W-:Y:S02]  /*53ab0*/  LOP3.LUT R14, R39, 0xffff, RZ, 0xc0, !PT ;  /* 0x0000ffff270e7812 */ /* 0x000fe400078ec0ff */
[----:B------:R-:W2:Y:S04]  /*53ac0*/  LDL.LU R39, [R1+0x874] ;  /* 0x0008740001277983 */ /* 0x000ea80000300800 */
[----:B------:R0:W-:Y:S01]  /*53ad0*/  STL [R1+0x8f0], R6 ;  /* 0x0008f00601007387 */ /* 0x0001e20000100800 */
[----:B------:R-:W-:-:S02]  /*53ae0*/  PRMT R14, R15, 0x3340, R14 ;  /* 0x000033400f0e7816 */ /* 0x000fc4000000000e */
[----:B---3--:R-:W-:Y:S02]  /*53af0*/  LOP3.LUT R12, R37, 0xffff, RZ, 0xc0, !PT ;  /* 0x0000ffff250c7812 */ /* 0x008fe400078ec0ff */
[----:B------:R-:W3:Y:S02]  /*53b00*/  LDL.LU R37, [R1+0x870] ;  /* 0x0008700001257983 */ /* 0x000ee40000300800 */
[----:B0-----:R-:W-:Y:S02]  /*53b10*/  PRMT R6, R13, 0x3340, R12 ;  /* 0x000033400d067816 */ /* 0x001fe4000000000c */
[----:B------:R0:W-:Y:S04]  /*53b20*/  STL [R1+0x908], R16 ;  /* 0x0009081001007387 */ /* 0x0001e80000100800 */
[----:B------:R1:W-:Y:S01]  /*53b30*/  STL [R1+0x904], R14 ;  /* 0x0009040e01007387 */ /* 0x0003e20000100800 */
[----:B----4-:R-:W-:-:S03]  /*53b40*/  LOP3.LUT R19, R70, 0xffff, RZ, 0xc0, !PT ;  /* 0x0000ffff46137812 */ /* 0x010fc600078ec0ff */
[----:B------:R-:W4:Y:S04]  /*53b50*/  LDL.LU R70, [R1+0x86c] ;  /* 0x00086c0001467983 */ /* 0x000f280000300800 */
[----:B------:R1:W-:Y:S01]  /*53b60*/  STL [R1+0x8fc], R6 ;  /* 0x0008fc0601007387 */ /* 0x0003e20000100800 */
[----:B------:R-:W-:Y:S02]  /*53b70*/  LOP3.LUT R18, R34, 0xffff, RZ, 0xc0, !PT ;  /* 0x0000ffff22127812 */ /* 0x000fe400078ec0ff */
[----:B------:R-:W-:Y:S02]  /*53b80*/  LOP3.LUT R17, R72, 0xffff, RZ, 0xc0, !PT ;  /* 0x0000ffff48117812 */ /* 0x000fe400078ec0ff */
[----:B------:R-:W-:Y:S02]  /*53b90*/  LOP3.LUT R15, R40, 0xffff, RZ, 0xc0, !PT ;  /* 0x0000ffff280f7812 */ /* 0x000fe400078ec0ff */
[----:B0-----:R-:W-:-:S02]  /*53ba0*/  LOP3.LUT R16, R32, 0xffff, RZ, 0xc0, !PT ;  /* 0x0000ffff20107812 */ /* 0x001fc400078ec0ff */
[----:B-1----:R-:W-:Y:S02]  /*53bb0*/  LOP3.LUT R14, R30, 0xffff, RZ, 0xc0, !PT ;  /* 0x0000ffff1e0e7812 */ /* 0x002fe400078ec0ff */
[----:B------:R-:W-:Y:S02]  /*53bc0*/  LOP3.LUT R13, R38, 0xffff, RZ, 0xc0, !PT ;  /* 0x0000ffff260d7812 */ /* 0x000fe400078ec0ff */
[----:B------:R-:W-:Y:S02]  /*53bd0*/  PRMT R6, R19, 0x3340, R18 ;  /* 0x0000334013067816 */ /* 0x000fe40000000012 */
[----:B------:R-:W-:Y:S01]  /*53be0*/  LOP3.LUT R12, R71, 0xffff, RZ, 0xc0, !PT ;  /* 0x0000ffff470c7812 */ /* 0x000fe200078ec0ff */
[----:B------:R-:W4:Y:S04]  /*53bf0*/  LDL.LU R34, [R1+0x868] ;  /* 0x0008680001227983 */ /* 0x000f280000300800 */
[----:B------:R-:W4:Y:S01]  /*53c00*/  LDL.LU R32, [R1+0x864] ;  /* 0x0008640001207983 */ /* 0x000f220000300800 */
[----:B------:R-:W-:-:S03]  /*53c10*/  PRMT R16, R17, 0x3340, R16 ;  /* 0x0000334011107816 */ /* 0x000fc60000000010 */
[----:B------:R0:W-:Y:S01]  /*53c20*/  STL [R1+0x900], R6 ;  /* 0x0009000601007387 */ /* 0x0001e20000100800 */
[----:B------:R-:W-:-:S03]  /*53c30*/  PRMT R14, R15, 0x3340, R14 ;  /* 0x000033400f0e7816 */ /* 0x000fc6000000000e */
[----:B------:R-:W4:Y:S04]  /*53c40*/  LDL.LU R30, [R1+0x860] ;  /* 0x00086000011e7983 */ /* 0x000f280000300800 */
[----:B------:R-:W4:Y:S04]  /*53c50*/  LDL.LU R71, [R1+0x85c] ;  /* 0x00085c0001477983 */ /* 0x000f280000300800 */
[----:B------:R1:W-:Y:S04]  /*53c60*/  STL [R1+0x8f8], R16 ;  /* 0x0008f81001007387 */ /* 0x0003e80000100800 */
[----:B------:R-:W-:Y:S01]  /*53c70*/  STL [R1+0x8f4], R14 ;  /* 0x0008f40e01007387 */ /* 0x000fe20000100800 */
[----:B0-----:R-:W-:-:S05]  /*53c80*/  PRMT R6, R13, 0x3340, R12 ;  /* 0x000033400d067816 */ /* 0x001fca000000000c */
[----:B------:R0:W-:Y:S01]  /*53c90*/  STL [R1+0x920], R6 ;  /* 0x0009200601007387 */ /* 0x0001e20000100800 */
[----:B------:R-:W-:-:S03]  /*53ca0*/  LOP3.LUT R15, R35, 0xffff, RZ, 0xc0, !PT ;  /* 0x0000ffff230f7812 */ /* 0x000fc600078ec0ff */
[----:B------:R-:W4:Y:S01]  /*53cb0*/  LDL.LU R35, [R1+0x858] ;  /* 0x0008580001237983 */ /* 0x000f220000300800 */
[----:B------:R-:W-:-:S03]  /*53cc0*/  LOP3.LUT R13, R33, 0xffff, RZ, 0xc0, !PT ;  /* 0x0000ffff210d7812 */ /* 0x000fc600078ec0ff */
[----:B------:R-:W4:Y:S01]  /*53cd0*/  LDL.LU R33, [R1+0x854] ;  /* 0x0008540001217983 */ /* 0x000f220000300800 */
[----:B--2---:R-:W-:-:S03]  /*53ce0*/  LOP3.LUT R18, R31, 0xffff, RZ, 0xc0, !PT ;  /* 0x0000ffff1f127812 */ /* 0x004fc600078ec0ff */
[----:B------:R-:W2:Y:S01]  /*53cf0*/  LDL.LU R31, [R1+0x850] ;  /* 0x00085000011f7983 */ /* 0x000ea20000300800 */
[----:B------:R-:W-:Y:S02]  /*53d00*/  LOP3.LUT R19, R36, 0xffff, RZ, 0xc0, !PT ;  /* 0x0000ffff24137812 */ /* 0x000fe400078ec0ff */
[----:B------:R-:W-:Y:S02]  /*53d10*/  LOP3.LUT R17, R73, 0xffff, RZ, 0xc0, !PT ;  /* 0x0000ffff49117812 */ /* 0x000fe400078ec0ff */
[----:B-1----:R-:W-:Y:S02]  /*53d20*/  LOP3.LUT R16, R41, 0xffff, RZ, 0xc0, !PT ;  /* 0x0000ffff29107812 */ /* 0x002fe400078ec0ff */
[----:B0-----:R-:W-:Y:S02]  /*53d30*/  PRMT R6, R19, 0x3340, R18 ;  /* 0x0000334013067816 */ /* 0x001fe40000000012 */
[----:B------:R-:W-:Y:S02]  /*53d40*/  PRMT R16, R17, 0x3340, R16 ;  /* 0x0000334011107816 */ /* 0x000fe40000000010 */
[----:B------:R-:W-:Y:S01]  /*53d50*/  LOP3.LUT R14, R39, 0xffff, RZ, 0xc0, !PT ;  /* 0x0000ffff270e7812 */ /* 0x000fe200078ec0ff */
[----:B------:R0:W-:Y:S03]  /*53d60*/  STL [R1+0x8e8], R6 ;  /* 0x0008e80601007387 */ /* 0x0001e60000100800 */
[----:B------:R-:W-:Y:S01]  /*53d70*/  PRMT R14, R15, 0x3340, R14 ;  /* 0x000033400f0e7816 */ /* 0x000fe2000000000e */
[----:B------:R-:W-:Y:S04]  /*53d80*/  STL [R1+0x8e4], R16 ;  /* 0x0008e41001007387 */ /* 0x000fe80000100800 */
[----:B------:R-:W-:Y:S04]  /*53d90*/  STL [R1+0x8e0], R14 ;  /* 0x0008e00e01007387 */ /* 0x000fe80000100800 */
[----:B------:R-:W2:Y:S01]  /*53da0*/  LDL.LU R75, [R1+0x84c] ;  /* 0x00084c00014b7983 */ /* 0x000ea20000300800 */
[----:B---3--:R-:W-:-:S04]  /*53db0*/  LOP3.LUT R12, R37, 0xffff, RZ, 0xc0, !PT ;  /* 0x0000ffff250c7812 */ /* 0x008fc800078ec0ff */
[----:B0-----:R-:W-:-:S05]  /*53dc0*/  PRMT R6, R13, 0x3340, R12 ;  /* 0x000033400d067816 */ /* 0x001fca000000000c */
[----:B------:R0:W-:Y:S04]  /*53dd0*/  STL [R1+0x90c], R6 ;  /* 0x00090c0601007387 */ /* 0x0001e80000100800 */
[----:B------:R-:W3:Y:S04]  /*53de0*/  LDL.LU R46, [R1+0x848] ;  /* 0x00084800012e7983 */ /* 0x000ee80000300800 */
[----:B------:R-:W3:Y:S04]  /*53df0*/  LDL.LU R44, [R1+0x844] ;  /* 0x00084400012c7983 */ /* 0x000ee80000300800 */
[----:B0-----:R-:W3:Y:S04]  /*53e00*/  LDL.LU R6, [R1+0x840] ;  /* 0x0008400001067983 */ /* 0x001ee80000300800 */
[----:B------:R-:W3:Y:S04]  /*53e10*/  LDL.LU R72, [R1+0x83c] ;  /* 0x00083c0001487983 */ /* 0x000ee80000300800 */
[----:B------:R-:W3:Y:S04]  /*53e20*/  LDL.LU R40, [R1+0x838] ;  /* 0x0008380001287983 */ /* 0x000ee80000300800 */
[----:B------:R-:W3:Y:S04]  /*53e30*/  LDL.LU R38, [R1+0x834] ;  /* 0x0008340001267983 */ /* 0x000ee80000300800 */
[----:B------:R-:W3:Y:S04]  /*53e40*/  LDL.LU R36, [R1+0x830] ;  /* 0x0008300001247983 */ /* 0x000ee80000300800 */
[----:B------:R-:W3:Y:S04]  /*53e50*/  LDL.LU R73, [R1+0x82c] ;  /* 0x00082c0001497983 */ /* 0x000ee80000300800 */
[----:B------:R-:W3:Y:S04]  /*53e60*/  LDL.LU R41, [R1+0x828] ;  /* 0x0008280001297983 */ /* 0x000ee80000300800 */
[----:B------:R-:W3:Y:S01]  /*53e70*/  LDL.LU R39, [R1+0x824] ;  /* 0x0008240001277983 */ /* 0x000ee20000300800 */
[----:B----4-:R-:W-:-:S03]  /*53e80*/  LOP3.LUT R19, R70, 0xffff, RZ, 0xc0, !PT ;  /* 0x0000ffff46137812 */ /* 0x010fc600078ec0ff */
[----:B------:R-:W4:Y:S01]  /*53e90*/  LDL.LU R37, [R1+0x820] ;  /* 0x0008200001257983 */ /* 0x000f220000300800 */
[----:B------:R-:W-:-:S03]  /*53ea0*/  LOP3.LUT R17, R34, 0xffff, RZ, 0xc0, !PT ;  /* 0x0000ffff22117812 */ /* 0x000fc600078ec0ff */
[----:B------:R-:W4:Y:S01]  /*53eb0*/  LDL.LU R70, [R1+0x81c] ;  /* 0x00081c0001467983 */ /* 0x000f220000300800 */
[----:B------:R-:W-:Y:S02]  /*53ec0*/  LOP3.LUT R18, R71, 0xffff, RZ, 0xc0, !PT ;  /* 0x0000ffff47127812 */ /* 0x000fe400078ec0ff */
[----:B------:R-:W-:Y:S01]  /*53ed0*/  LOP3.LUT R15, R32, 0xffff, RZ, 0xc0, !PT ;  /* 0x0000ffff200f7812 */ /* 0x000fe200078ec0ff */
[----:B------:R-:W4:Y:S01]  /*53ee0*/  LDL.LU R34, [R1+0x818] ;  /* 0x0008180001227983 */ /* 0x000f220000300800 */
[----:B------:R-:W-:-:S03]  /*53ef0*/  LOP3.LUT R13, R30, 0xffff, RZ, 0xc0, !PT ;  /* 0x0000ffff1e0d7812 */ /* 0x000fc600078ec0ff */
[----:B------:R-:W4:Y:S04]  /*53f00*/  LDL.LU R32, [R1+0x814] ;  /* 0x0008140001207983 */ /* 0x000f280000300800 */
[----:B------:R-:W4:Y:S01]  /*53f10*/  LDL.LU R30, [R1+0x810] ;  /* 0x00081000011e7983 */ /* 0x000f220000300800 */
[----:B------:R-:W-:-:S05]  /*53f20*/  PRMT R18, R19, 0x3340, R18 ;  /* 0x0000334013127816 */ /* 0x000fca0000000012 */
[----:B------:R0:W-:Y:S04]  /*53f30*/  STL [R1+0x8dc], R18 ;  /* 0x0008dc1201007387 */ /* 0x0001e80000100800 */
[----:B------:R-:W4:Y:S01]  /*53f40*/  LDL.LU R71, [R1+0x80c] ;  /* 0x00080c0001477983 */ /* 0x000f220000300800 */
[----:B------:R-:W-:Y:S02]  /*53f50*/  LOP3.LUT R16, R35, 0xffff, RZ, 0xc0, !PT ;  /* 0x0000ffff23107812 */ /* 0x000fe400078ec0ff */
[----:B------:R-:W-:Y:S02]  /*53f60*/  LOP3.LUT R14, R33, 0xffff, RZ, 0xc0, !PT ;  /* 0x0000ffff210e7812 */ /* 0x000fe400078ec0ff */
[----:B------:R-:W-:Y:S02]  /*53f70*/  PRMT R16, R17, 0x3340, R16 ;  /* 0x0000334011107816 */ /* 0x000fe40000000010 */
[----:B------:R-:W-:-:S03]  /*53f80*/  PRMT R14, R15, 0x3340, R14 ;  /* 0x000033400f0e7816 */ /* 0x000fc6000000000e */
[----:B------:R1:W-:Y:S04]  /*53f90*/  STL [R1+0x8d4], R16 ;  /* 0x0008d41001007387 */ /* 0x0003e80000100800 */
[----:B------:R-:W4:Y:S04]  /*53fa0*/  LDL.LU R35, [R1+0x808] ;  /* 0x0008080001237983 */ /* 0x000f280000300800 */
[----:B------:R1:W-:Y:S04]  /*53fb0*/  STL [R1+0x8d0], R14 ;  /* 0x0008d00e01007387 */ /* 0x0003e80000100800 */
[----:B------:R-:W4:Y:S01]  /*53fc0*/  LDL.LU R33, [R1+0x804] ;  /* 0x0008040001217983 */ /* 0x000f220000300800 */
[----:B--2---:R-:W-:-:S03]  /*53fd0*/  LOP3.LUT R12, R31, 0xffff, RZ, 0xc0, !PT ;  /* 0x0000ffff1f0c7812 */ /* 0x004fc600078ec0ff */
[----:B------:R-:W2:Y:S01]  /*53fe0*/  LDL.LU R31, [R1+0x800] ;  /* 0x00080000011f7983 */ /* 0x000ea20000300800 */
[----:B------:R-:W-:-:S05]  /*53ff0*/  PRMT R12, R13, 0x3340, R12 ;  /* 0x000033400d0c7816 */ /* 0x000fca000000000c */
[----:B------:R1:W-:Y:S01]  /*54000*/  STL [R1+0x8ec], R12 ;  /* 0x0008ec0c01007387 */ /* 0x0003e20000100800 */
[----:B------:R-:W-:Y:S02]  /*54010*/  LOP3.LUT R19, R75, 0xffff, RZ, 0xc0, !PT ;  /* 0x0000ffff4b137812 */ /* 0x000fe400078ec0ff */
[----:B---3--:R-:W-:Y:S02]  /*54020*/  LOP3.LUT R17, R46, 0xffff, RZ, 0xc0, !PT ;  /* 0x0000ffff2e117812 */ /* 0x008fe400078ec0ff */
[----:B------:R-:W-:Y:S02]  /*54030*/  LOP3.LUT R15, R44, 0xffff, RZ, 0xc0, !PT ;  /* 0x0000ffff2c0f7812 */ /* 0x000fe400078ec0ff */
[----:B0-----:R-:W-:Y:S02]  /*54040*/  LOP3.LUT R18, R72, 0xffff, RZ, 0xc0, !PT ;  /* 0x0000ffff48127812 */ /* 0x001fe400078ec0ff */
[----:B-1----:R-:W-:Y:S02]  /*54050*/  LOP3.LUT R16, R40, 0xffff, RZ, 0xc0, !PT ;  /* 0x0000ffff28107812 */ /* 0x002fe400078ec0ff */
[----:B------:R-:W-:-:S02]  /*54060*/  LOP3.LUT R14, R38, 0xffff, RZ, 0xc0, !PT ;  /* 0x0000ffff260e7812 */ /* 0x000fc400078ec0ff */
[----:B------:R-:W-:Y:S02]  /*54070*/  LOP3.LUT R13, R6, 0xffff, RZ, 0xc0, !PT ;  /* 0x0000ffff060d7812 */ /* 0x000fe400078ec0ff */
[----:B------:R-:W-:Y:S02]  /*54080*/  PRMT R6, R19, 0x3340, R18 ;  /* 0x0000334013067816 */ /* 0x000fe40000000012 */
[----:B------:R-:W-:Y:S02]  /*54090*/  PRMT R16, R17, 0x3340, R16 ;  /* 0x0000334011107816 */ /* 0x000fe40000000010 */
[----:B------:R-:W-:Y:S02]  /*540a0*/  PRMT R14, R15, 0x3340, R14 ;  /* 0x000033400f0e7816 */ /* 0x000fe4000000000e */
[----:B------:R-:W-:Y:S02]  /*540b0*/  LOP3.LUT R12, R36, 0xffff, RZ, 0xc0, !PT ;  /* 0x0000ffff240c7812 */ /* 0x000fe400078ec0ff */
[----:B------:R-:W-:Y:S01]  /*540c0*/  LOP3.LUT R19, R73, 0xffff, RZ, 0xc0, !PT ;  /* 0x0000ffff49137812 */ /* 0x000fe200078ec0ff */
[----:B------:R0:W-:Y:S04]  /*540d0*/  STL [R1+0x8c8], R6 ;  /* 0x0008c80601007387 */ /* 0x0001e80000100800 */
[----:B------:R1:W-:Y:S01]  /*540e0*/  STL [R1+0x8c4], R16 ;  /* 0x0008c41001007387 */ /* 0x0003e20000100800 */
[----:B----4-:R-:W-:-:S03]  /*540f0*/  LOP3.LUT R18, R70, 0xffff, RZ, 0xc0, !PT ;  /* 0x0000ffff46127812 */ /* 0x010fc600078ec0ff */
[----:B------:R3:W-:Y:S01]  /*54100*/  STL [R1+0x8c0], R14 ;  /* 0x0008c00e01007387 */ /* 0x0007e20000100800 */
[----:B------:R-:W-:Y:S02]  /*54110*/  LOP3.LUT R17, R41, 0xffff, RZ, 0xc0, !PT ;  /* 0x0000ffff29117812 */ /* 0x000fe400078ec0ff */
[----:B------:R-:W-:Y:S02]  /*54120*/  LOP3.LUT R15, R39, 0xffff, RZ, 0xc0, !PT ;  /* 0x0000ffff270f7812 */ /* 0x000fe400078ec0ff */
[----:B------:R-:W-:Y:S02]  /*54130*/  PRMT R70, R19, 0x3340, R18 ;  /* 0x0000334013467816 */ /* 0x000fe40000000012 */
[----:B0-----:R-:W-:Y:S02]  /*54140*/  PRMT R6, R13, 0x3340, R12 ;  /* 0x000033400d067816 */ /* 0x001fe4000000000c */
[----:B-1----:R-:W-:Y:S02]  /*54150*/  LOP3.LUT R16, R34, 0xffff, RZ, 0xc0, !PT ;  /* 0x0000ffff22107812 */ /* 0x002fe400078ec0ff */
[----:B------:R-:W-:-:S02]  /*54160*/  LOP3.LUT R13, R37, 0xffff, RZ, 0xc0, !PT ;  /* 0x0000ffff250d7812 */ /* 0x000fc400078ec0ff */
[----:B---3--:R-:W-:Y:S02]  /*54170*/  LOP3.LUT R14, R32, 0xffff, RZ, 0xc0, !PT ;  /* 0x0000ffff200e7812 */ /* 0x008fe400078ec0ff */
[----:B------:R-:W-:Y:S02]  /*54180*/  LOP3.LUT R12, R30, 0xffff, RZ, 0xc0, !PT ;  /* 0x0000ffff1e0c7812 */ /* 0x000fe400078ec0ff */
[----:B------:R-:W-:Y:S01]  /*54190*/  PRMT R34, R17, 0x3340, R16 ;  /* 0x0000334011227816 */ /* 0x000fe20000000010 */
[----:B------:R0:W-:Y:S01]  /*541a0*/  STL [R1+0x8d8], R6 ;  /* 0x0008d80601007387 */ /* 0x0001e20000100800 */
[----:B------:R-:W-:-:S03]  /*541b0*/  PRMT R14, R15, 0x3340, R14 ;  /* 0x000033400f0e7816 */ /* 0x000fc6000000000e */
[----:B------:R-:W-:Y:S01]  /*541c0*/  STL [R1+0x4208], R70 ;  /* 0x0042084601007387 */ /* 0x000fe20000100800 */
[----:B------:R-:W-:Y:S02]  /*541d0*/  LOP3.LUT R19, R71, 0xffff, RZ, 0xc0, !PT ;  /* 0x0000ffff47137812 */ /* 0x000fe400078ec0ff */
[----:B------:R-:W-:Y:S01]  /*541e0*/  LOP3.LUT R18, R103, 0xffff, RZ, 0xc0, !PT ;  /* 0x0000ffff67127812 */ /* 0x000fe200078ec0ff */
[----:B------:R-:W-:Y:S04]  /*541f0*/  STL [R1+0x420c], R34 ;  /* 0x00420c2201007387 */ /* 0x000fe80000100800 */
[----:B------:R1:W-:Y:S01]  /*54200*/  STL [R1+0x8b4], R14 ;  /* 0x0008b40e01007387 */ /* 0x0003e20000100800 */
[----:B0-----:R-:W-:Y:S02]  /*54210*/  PRMT R6, R13, 0x3340, R12 ;  /* 0x000033400d067816 */ /* 0x001fe4000000000c */
[----:B------:R-:W-:-:S02]  /*54220*/  LOP3.LUT R16, R104, 0xffff, RZ, 0xc0, !PT ;  /* 0x0000ffff68107812 */ /* 0x000fc400078ec0ff */
[----:B------:R-:W-:Y:S01]  /*54230*/  LOP3.LUT R12, R106, 0xffff, RZ, 0xc0, !PT ;  /* 0x0000ffff6a0c7812 */ /* 0x000fe200078ec0ff */
[----:B------:R0:W-:Y:S01]  /*54240*/  STL [R1+0x8cc], R6 ;  /* 0x0008cc0601007387 */ /* 0x0001e20000100800 */
[----:B-1----:R-:W-:-:S03]  /*54250*/  LOP3.LUT R14, R105, 0xffff, RZ, 0xc0, !PT ;  /* 0x0000ffff690e7812 */ /* 0x002fc600078ec0ff */
[----:B------:R-:W3:Y:S01]  /*54260*/  LDL.LU R103, [R1+0x4418] ;  /* 0x0044180001677983 */ /* 0x000ee20000300800 */
[----:B------:R-:W-:-:S03]  /*54270*/  LOP3.LUT R17, R35, 0xffff, RZ, 0xc0, !PT ;  /* 0x0000ffff23117812 */ /* 0x000fc600078ec0ff */
[----:B------:R-:W4:Y:S01]  /*54280*/  LDL.LU R104, [R1+0x4414] ;  /* 0x0044140001687983 */ /* 0x000f220000300800 */
[----:B------:R-:W-:-:S03]  /*54290*/  LOP3.LUT R15, R33, 0xffff, RZ, 0xc0, !PT ;  /* 0x0000ffff210f7812 */ /* 0x000fc600078ec0ff */
[----:B------:R-:W4:Y:S01]  /*542a0*/  LDL.LU R105, [R1+0x4410] ;  /* 0x0044100001697983 */ /* 0x000f220000300800 */
[----:B------:R-:W-:-:S03]  /*542b0*/  PRMT R16, R17, 0x3340, R16 ;  /* 0x0000334011107816 */ /* 0x000fc60000000010 */
[----:B------:R-:W4:Y:S01]  /*542c0*/  LDL.LU R106, [R1+0x440c] ;  /* 0x00440c00016a7983 */ /* 0x000f220000300800 */
[----:B0-----:R-:W-:Y:S02]  /*542d0*/  PRMT R6, R19, 0x3340, R18 ;  /* 0x0000334013067816 */ /* 0x001fe40000000012 */
[----:B------:R-:W-:-:S03]  /*542e0*/  PRMT R14, R15, 0x3340, R14 ;  /* 0x000033400f0e7816 */ /* 0x000fc6000000000e */
[----:B------:R-:W-:Y:S04]  /*542f0*/  STL [R1+0x8ac], R6 ;  /* 0x0008ac0601007387 */ /* 0x000fe80000100800 */
[----:B------:R0:W-:Y:S01]  /*54300*/  STL [R1+0x8a8], R16 ;  /* 0x0008a81001007387 */ /* 0x0001e20000100800 */
[----:B------:R-:W-:-:S03]  /*54310*/  LOP3.LUT R19, R107, 0xffff, RZ, 0xc0, !PT ;  /* 0x0000ffff6b137812 */ /* 0x000fc600078ec0ff */
[----:B------:R1:W-:Y:S04]  /*54320*/  STL [R1+0x8a0], R14 ;  /* 0x0008a00e01007387 */ /* 0x0003e80000100800 */
[----:B------:R-:W3:Y:S01]  /*54330*/  LDL.LU R107, [R1+0x4408] ;  /* 0x00440800016b7983 */ /* 0x000ee20000300800 */
[----:B------:R-:W-:Y:S02]  /*54340*/  LOP3.LUT R18, R111, 0xffff, RZ, 0xc0, !PT ;  /* 0x0000ffff6f127812 */ /* 0x000fe400078ec0ff */
[----:B------:R-:W-:Y:S02]  /*54350*/  LOP3.LUT R17, R108, 0xffff, RZ, 0xc0, !PT ;  /* 0x0000ffff6c117812 */ /* 0x000fe400078ec0ff */
[----:B------:R-:W-:Y:S02]  /*54360*/  LOP3.LUT R15, R109, 0xffff, RZ, 0xc0, !PT ;  /* 0x0000ffff6d0f7812 */ /* 0x000fe400078ec0ff */
[----:B0-----:R-:W-:-:S02]  /*54370*/  LOP3.LUT R16, R112, 0xffff, RZ, 0xc0, !PT ;  /* 0x0000ffff70107812 */ /* 0x001fc400078ec0ff */
[----:B-1----:R-:W-:Y:S02]  /*54380*/  LOP3.LUT R14, R113, 0xffff, RZ, 0xc0, !PT ;  /* 0x0000ffff710e7812 */ /* 0x002fe400078ec0ff */
[----:B------:R-:W-:Y:S02]  /*54390*/  PRMT R16, R17, 0x3340, R16 ;  /* 0x0000334011107816 */ /* 0x000fe40000000010 */
[----:B------:R-:W-:Y:S02]  /*543a0*/  PRMT R14, R15, 0x3340, R14 ;  /* 0x000033400f0e7816 */ /* 0x000fe4000000000e */
[----:B------:R-:W-:Y:S02]  /*543b0*/  LOP3.LUT R17, R116, 0xffff, RZ, 0xc0, !PT ;  /* 0x0000ffff74117812 */ /* 0x000fe400078ec0ff */
[----:B------:R-:W-:Y:S02]  /*543c0*/  LOP3.LUT R15, R117, 0xffff, RZ, 0xc0, !PT ;  /* 0x0000ffff750f7812 */ /* 0x000fe400078ec0ff */
[----:B--2---:R-:W-:-:S04]  /*543d0*/  LOP3.LUT R13, R31, 0xffff, RZ, 0xc0, !PT ;  /* 0x0000ffff1f0d7812 */ /* 0x004fc800078ec0ff */
[----:B------:R-:W-:Y:S02]  /*543e0*/  PRMT R6, R13, 0x3340, R12 ;  /* 0x000033400d067816 */ /* 0x000fe4000000000c */
[----:B------:R-:W-:-:S03]  /*543f0*/  LOP3.LUT R13, R110, 0xffff, RZ, 0xc0, !PT ;  /* 0x0000ffff6e0d7812 */ /* 0x000fc600078ec0ff */
[----:B------:R0:W-:Y:S04]  /*54400*/  STL [R1+0x8b0], R6 ;  /* 0x0008b00601007387 */ /* 0x0001e80000100800 */
[----:B------:R-:W2:Y:S04]  /*54410*/  LDL.LU R108, [R1+0x4404] ;  /* 0x00440400016c7983 */ /* 0x000ea80000300800 */
[----:B------:R-:W4:Y:S04]  /*54420*/  LDL.LU R109, [R1+0x4400] ;  /* 0x00440000016d7983 */ /* 0x000f280000300800 */
[----:B------:R-:W3:Y:S04]  /*54430*/  LDL.LU R110, [R1+0x43fc] ;  /* 0x0043fc00016e7983 */ /* 0x000ee80000300800 */
[----:B------:R-:W2:Y:S04]  /*54440*/  LDL.LU R111, [R1+0x43f8] ;  /* 0x0043f800016f7983 */ /* 0x000ea80000300800 */
[----:B------:R-:W4:Y:S01]  /*54450*/  LDL.LU R112, [R1+0x43f4] ;  /* 0x0043f40001707983 */ /* 0x000f220000300800 */
[----:B------:R-:W-:-:S03]  /*54460*/  LOP3.LUT R12, R114, 0xffff, RZ, 0xc0, !PT ;  /* 0x0000ffff720c7812 */ /* 0x000fc600078ec0ff */
[----:B------:R-:W3:Y:S04]  /*54470*/  LDL.LU R113, [R1+0x43f0] ;  /* 0x0043f00001717983 */ /* 0x000ee80000300800 */
[----:B------:R-:W2:Y:S01]  /*54480*/  LDL.LU R114, [R1+0x43ec] ;  /* 0x0043ec0001727983 */ /* 0x000ea20000300800 */
[----:B0-----:R-:W-:Y:S02]  /*54490*/  PRMT R6, R19, 0x3340, R18 ;  /* 0x0000334013067816 */ /* 0x001fe40000000012 */
[----:B------:R-:W-:-:S03]  /*544a0*/  LOP3.LUT R19, R115, 0xffff, RZ, 0xc0, !PT ;  /* 0x0000ffff73137812 */ /* 0x000fc600078ec0ff */
[----:B------:R0:W-:Y:S04]  /*544b0*/  STL [R1+0x89c], R6 ;  /* 0x00089c0601007387 */ /* 0x0001e80000100800 */
[----:B------:R1:W-:Y:S04]  /*544c0*/  STL [R1+0x898], R16 ;  /* 0x0008981001007387 */ /* 0x0003e80000100800 */
[----:B------:R1:W-:Y:S04]  /*544d0*/  STL [R1+0x894], R14 ;  /* 0x0008940e01007387 */ /* 0x0003e80000100800 */
[----:B------:R-:W4:Y:S01]  /*544e0*/  LDL.LU R115, [R1+0x43e8] ;  /* 0x0043e80001737983 */ /* 0x000f220000300800 */
[----:B------:R-:W-:-:S02]  /*544f0*/  LOP3.LUT R18, R119, 0xffff, RZ, 0xc0, !PT ;  /* 0x0000ffff77127812 */ /* 0x000fc400078ec0ff */
[----:B0-----:R-:W-:Y:S02]  /*54500*/  PRMT R6, R13, 0x3340, R12 ;  /* 0x000033400d067816 */ /* 0x001fe4000000000c */
[----:B------:R-:W-:Y:S02]  /*54510*/  LOP3.LUT R13, R118, 0xffff, RZ, 0xc0, !PT ;  /* 0x0000ffff760d7812 */ /* 0x000fe400078ec0ff */
[----:B-1----:R-:W-:Y:S01]  /*54520*/  LOP3.LUT R16, R120, 0xffff, RZ, 0xc0, !PT ;  /* 0x0000ffff78107812 */ /* 0x002fe200078ec0ff */
[----:B------:R0:W-:Y:S04]  /*54530*/  STL [R1+0x8a4], R6 ;  /* 0x0008a40601007387 */ /* 0x0001e80000100800 */
[----:B------:R-:W3:Y:S04]  /*54540*/  LDL.LU R116, [R1+0x43e4] ;  /* 0x0043e40001747983 */ /* 0x000ee80000300800 */
[----:B------:R-:W2:Y:S04]  /*54550*/  LDL.LU R117, [R1+0x43e0] ;  /* 0x0043e00001757983 */ /* 0x000ea80000300800 */
[----:B------:R-:W4:Y:S01]  /*54560*/  LDL.LU R118, [R1+0x43dc] ;  /* 0x0043dc0001767983 */ /* 0x000f220000300800 */
[----:B------:R-:W-:-:S03]  /*54570*/  LOP3.LUT R14, R121, 0xffff, RZ, 0xc0, !PT ;  /* 0x0000ffff790e7812 */ /* 0x000fc600078ec0ff */
[----:B------:R-:W3:Y:S04]  /*54580*/  LDL.LU R119, [R1+0x43d8] ;  /* 0x0043d80001777983 */ /* 0x000ee80000300800 */
[----:B------:R-:W2:Y:S01]  /*54590*/  LDL.LU R120, [R1+0x43d4] ;  /* 0x0043d40001787983 */ /* 0x000ea20000300800 */
[----:B------:R-:W-:-:S03]  /*545a0*/  LOP3.LUT R12, R122, 0xffff, RZ, 0xc0, !PT ;  /* 0x0000ffff7a0c7812 */ /* 0x000fc600078ec0ff */
[----:B------:R-:W4:Y:S01]  /*545b0*/  LDL.LU R121, [R1+0x43d0] ;  /* 0x0043d00001797983 */ /* 0x000f220000300800 */
[----:B------:R-:W-:Y:S02]  /*545c0*/  PRMT R16, R17, 0x3340, R16 ;  /* 0x0000334011107816 */ /* 0x000fe40000000010 */
[----:B0-----:R-:W-:Y:S01]  /*545d0*/  PRMT R6, R19, 0x3340, R18 ;  /* 0x0000334013067816 */ /* 0x001fe20000000012 */
[----:B------:R-:W3:Y:S01]  /*545e0*/  LDL.LU R122, [R1+0x43cc] ;  /* 0x0043cc00017a7983 */ /* 0x000ee20000300800 */
[----:B------:R-:W-:-:S03]  /*545f0*/  PRMT R14, R15, 0x3340, R14 ;  /* 0x000033400f0e7816 */ /* 0x000fc6000000000e */
[----:B------:R0:W-:Y:S04]  /*54600*/  STL [R1+0x87c], R6 ;  /* 0x00087c0601007387 */ /* 0x0001e80000100800 */
[----:B------:R1:W-:Y:S01]  /*54610*/  STL [R1+0x878], R16 ;  /* 0x0008781001007387 */ /* 0x0003e20000100800 */
[----:B------:R-:W-:-:S03]  /*54620*/  LOP3.LUT R19, R123, 0xffff, RZ, 0xc0, !PT ;  /* 0x0000ffff7b137812 */ /* 0x000fc600078ec0ff */
[----:B------:R1:W-:Y:S04]  /*54630*/  STL [R1+0x874], R14 ;  /* 0x0008740e01007387 */ /* 0x0003e80000100800 */
[----:B------:R-:W2:Y:S01]  /*54640*/  LDL.LU R123, [R1+0x43c8] ;  /* 0x0043c800017b7983 */ /* 0x000ea20000300800 */
[----:B------:R-:W-:Y:S02]  /*54650*/  LOP3.LUT R17, R124, 0xffff, RZ, 0xc0, !PT ;  /* 0x0000ffff7c117812 */ /* 0x000fe400078ec0ff */
[----:B0-----:R-:W-:Y:S02]  /*54660*/  PRMT R6, R13, 0x3340, R12 ;  /* 0x000033400d067816 */ /* 0x001fe4000000000c */
[----:B-1----:R-:W-:Y:S02]  /*54670*/  LOP3.LUT R16, R128, 0xffff, RZ, 0xc0, !PT ;  /* 0x0000ffff80107812 */ /* 0x002fe400078ec0ff */
[----:B------:R-:W-:-:S02]  /*54680*/  LOP3.LUT R18, R127, 0xffff, RZ, 0xc0, !PT ;  /* 0x0000ffff7f127812 */ /* 0x000fc400078ec0ff */
[----:B------:R-:W-:Y:S02]  /*54690*/  LOP3.LUT R15, R125, 0xffff, RZ, 0xc0, !PT ;  /* 0x0000ffff7d0f7812 */ /* 0x000fe400078ec0ff */
[----:B------:R-:W-:Y:S01]  /*546a0*/  LOP3.LUT R14, R129, 0xffff, RZ, 0xc0, !PT ;  /* 0x0000ffff810e7812 */ /* 0x000fe200078ec0ff */
[----:B------:R0:W-:Y:S04]  /*546b0*/  STL [R1+0x890], R6 ;  /* 0x0008900601007387 */ /* 0x0001e80000100800 */
[----:B------:R-:W4:Y:S04]  /*546c0*/  LDL.LU R124, [R1+0x43c4] ;  /* 0x0043c400017c7983 */ /* 0x000f280000300800 */
[----:B------:R-:W2:Y:S01]  /*546d0*/  LDL.LU R125, [R1+0x43c0] ;  /* 0x0043c000017d7983 */ /* 0x000ea20000300800 */
[----:B------:R-:W-:-:S02]  /*546e0*/  LOP3.LUT R13, R126, 0xffff, RZ, 0xc0, !PT ;  /* 0x0000ffff7e0d7812 */ /* 0x000fc400078ec0ff */
[----:B------:R-:W-:Y:S01]  /*546f0*/  LOP3.LUT R12, R130, 0xffff, RZ, 0xc0, !PT ;  /* 0x0000ffff820c7812 */ /* 0x000fe200078ec0ff */
[----:B------:R-:W4:Y:S01]  /*54700*/  LDL.LU R126, [R1+0x43bc] ;  /* 0x0043bc00017e7983 */ /* 0x000f220000300800 */
[----:B------:R-:W-:-:S03]  /*54710*/  PRMT R76, R17, 0x3340, R16 ;  /* 0x00003340114c7816 */ /* 0x000fc60000000010 */
[----:B------:R-:W2:Y:S04]  /*54720*/  LDL.LU R127, [R1+0x43b8] ;  /* 0x0043b800017f7983 */ /* 0x000ea80000300800 */
[----:B------:R-:W4:Y:S01]  /*54730*/  LDL.LU R128, [R1+0x43b4] ;  /* 0x0043b40001807983 */ /* 0x000f220000300800 */
[----:B------:R-:W-:Y:S02]  /*54740*/  PRMT R65, R15, 0x3340, R14 ;  /* 0x000033400f417816 */ /* 0x000fe4000000000e */
[----:B0-----:R-:W-:Y:S01]  /*54750*/  PRMT R6, R19, 0x3340, R18 ;  /* 0x0000334013067816 */ /* 0x001fe20000000012 */
[----:B------:R-:W2:Y:S01]  /*54760*/  LDL.LU R129, [R1+0x43b0] ;  /* 0x0043b00001817983 */ /* 0x000ea20000300800 */
[----:B------:R-:W-:-:S03]  /*54770*/  PRMT R77, R13, 0x3340, R12 ;  /* 0x000033400d4d7816 */ /* 0x000fc6000000000c */
[----:B------:R-:W4:Y:S04]  /*54780*/  LDL.LU R130, [R1+0x43ac] ;  /* 0x0043ac0001827983 */ /* 0x000f280000300800 */
[----:B------:R-:W-:Y:S04]  /*54790*/  STL [R1+0x41ac], R76 ;  /* 0x0041ac4c01007387 */ /* 0x000fe80000100800 */
[----:B------:R0:W-:Y:S04]  /*547a0*/  STL [R1+0x88c], R6 ;  /* 0x00088c0601007387 */ /* 0x0001e80000100800 */
[----:B------:R-:W-:Y:S04]  /*547b0*/  STL [R1+0x41b0], R65 ;  /* 0x0041b04101007387 */ /* 0x000fe80000100800 */
[----:B------:R-:W-:Y:S01]  /*547c0*/  STL [R1+0x41b4], R77 ;  /* 0x0041b44d01007387 */ /* 0x000fe20000100800 */
[----:B------:R-:W-:-:S02]  /*547d0*/  LOP3.LUT R19, R131, 0xffff, RZ, 0xc0, !PT ;  /* 0x0000ffff83137812 */ /* 0x000fc400078ec0ff */
[----:B------:R-:W-:Y:S01]  /*547e0*/  LOP3.LUT R18, R135, 0xffff, RZ, 0xc0, !PT ;  /* 0x0000ffff87127812 */ /* 0x000fe200078ec0ff */
[----:B------:R-:W2:Y:S01]  /*547f0*/  LDL.LU R131, [R1+0x43a8] ;  /* 0x0043a80001837983 */ /* 0x000ea20000300800 */
[----:B------:R-:W-:Y:S02]  /*54800*/  LOP3.LUT R17, R132, 0xffff, RZ, 0xc0, !PT ;  /* 0x0000ffff84117812 */ /* 0x000fe400078ec0ff */
[----:B------:R-:W-:Y:S02]  /*54810*/  LOP3.LUT R15, R133, 0xffff, RZ, 0xc0, !PT ;  /* 0x0000ffff850f7812 */ /* 0x000fe400078ec0ff */
[----:B------:R-:W-:Y:S01]  /*54820*/  LOP3.LUT R14, R137, 0xffff, RZ, 0xc0, !PT ;  /* 0x0000ffff890e7812 */ /* 0x000fe200078ec0ff */
[----:B------:R-:W4:Y:S01]  /*54830*/  LDL.LU R132, [R1+0x43a4] ;  /* 0x0043a40001847983 */ /* 0x000f220000300800 */
[----:B------:R-:W-:-:S03]  /*54840*/  LOP3.LUT R16, R136, 0xffff, RZ, 0xc0, !PT ;  /* 0x0000ffff88107812 */ /* 0x000fc600078ec0ff */
[----:B------:R-:W2:Y:S01]  /*54850*/  LDL.LU R133, [R1+0x43a0] ;  /* 0x0043a00001857983 */ /* 0x000ea20000300800 */
[----:B------:R-:W-:Y:S02]  /*54860*/  LOP3.LUT R13, R134, 0xffff, RZ, 0xc0, !PT ;  /* 0x0000ffff860d7812 */ /* 0x000fe400078ec0ff */
[----:B------:R-:W-:Y:S01]  /*54870*/  LOP3.LUT R12, R138, 0xffff, RZ, 0xc0, !PT ;  /* 0x0000ffff8a0c7812 */ /* 0x000fe200078ec0ff */
[----:B------:R-:W4:Y:S01]  /*54880*/  LDL.LU R134, [R1+0x439c] ;  /* 0x00439c0001867983 */ /* 0x000f220000300800 */
[----:B------:R-:W-:-:S03]  /*54890*/  PRMT R18, R19, 0x3340, R18 ;  /* 0x0000334013127816 */ /* 0x000fc60000000012 */
[----:B------:R-:W2:Y:S01]  /*548a0*/  LDL.LU R135, [R1+0x4398] ;  /* 0x0043980001877983 */ /* 0x000ea20000300800 */
[----:B------:R-:W-:-:S03]  /*548b0*/  PRMT R67, R15, 0x3340, R14 ;  /* 0x000033400f437816 */ /* 0x000fc6000000000e */
[----:B------:R-:W4:Y:S01]  /*548c0*/  LDL.LU R136, [R1+0x4394] ;  /* 0x0043940001887983 */ /* 0x000f220000300800 */
[----:B0-----:R-:W-:-:S03]  /*548d0*/  PRMT R6, R17, 0x3340, R16 ;  /* 0x0000334011067816 */ /* 0x001fc60000000010 */
[----:B------:R-:W2:Y:S01]  /*548e0*/  LDL.LU R137, [R1+0x4390] ;  /* 0x0043900001897983 */ /* 0x000ea20000300800 */
[----:B------:R-:W-:-:S03]  /*548f0*/  PRMT R63, R13, 0x3340, R12 ;  /* 0x000033400d3f7816 */ /* 0x000fc6000000000c */
[----:B------:R-:W4:Y:S04]  /*54900*/  LDL.LU R138, [R1+0x438c] ;  /* 0x00438c00018a7983 */ /* 0x000f280000300800 */
[----:B------:R0:W-:Y:S04]  /*54910*/  STL [R1+0x870], R18 ;  /* 0x0008701201007387 */ /* 0x0001e80000100800 */
[----:B------:R-:W-:Y:S04]  /*54920*/  STL [R1+0x41b8], R67 ;  /* 0x0041b84301007387 */ /* 0x000fe80000100800 */
[----:B------:R1:W-:Y:S01]  /*54930*/  STL [R1+0x86c], R6 ;  /* 0x00086c0601007387 */ /* 0x0003e20000100800 */
[----:B------:R-:W-:-:S03]  /*54940*/  LOP3.LUT R19, R139, 0xffff, RZ, 0xc0, !PT ;  /* 0x0000ffff8b137812 */ /* 0x000fc600078ec0ff */
[----:B------:R-:W-:Y:S01]  /*54950*/  STL [R1+0x41bc], R63 ;  /* 0x0041bc3f01007387 */ /* 0x000fe20000100800 */
[----:B------:R-:W-:Y:S02]  /*54960*/  LOP3.LUT R17, R140, 0xffff, RZ, 0xc0, !PT ;  /* 0x0000ffff8c117812 */ /* 0x000fe400078ec0ff */
[----:B------:R-:W-:Y:S01]  /*54970*/  LOP3.LUT R16, R144, 0xffff, RZ, 0xc0, !PT ;  /* 0x0000ffff90107812 */ /* 0x000fe200078ec0ff */
[----:B------:R-:W3:Y:S01]  /*54980*/  LDL.LU R139, [R1+0x4388] ;  /* 0x00438800018b7983 */ /* 0x000ee20000300800 */
[----:B------:R-:W-:Y:S02]  /*54990*/  LOP3.LUT R15, R141, 0xffff, RZ, 0xc0, !PT ;  /* 0x0000ffff8d0f7812 */ /* 0x000fe400078ec0ff */
[----:B------:R-:W-:Y:S02]  /*549a0*/  LOP3.LUT R14, R145, 0xffff, RZ, 0xc0, !PT ;  /* 0x0000ffff910e7812 */ /* 0x000fe400078ec0ff */
[----:B0-----:R-:W-:Y:S01]  /*549b0*/  LOP3.LUT R18, R143, 0xffff, RZ, 0xc0, !PT ;  /* 0x0000ffff8f127812 */ /* 0x001fe200078ec0ff */
[----:B------:R-:W2:Y:S01]  /*549c0*/  LDL.LU R140, [R1+0x4384] ;  /* 0x00438400018c7983 */ /* 0x000ea20000300800 */
[----:B------:R-:W-:-:S02]  /*549d0*/  LOP3.LUT R13, R142, 0xffff, RZ, 0xc0, !PT ;  /* 0x0000ffff8e0d7812 */ /* 0x000fc400078ec0ff */
[----:B------:R-:W-:Y:S01]  /*549e0*/  LOP3.LUT R12, R69, 0xffff, RZ, 0xc0, !PT ;  /* 0x0000ffff450c7812 */ /* 0x000fe200078ec0ff */
[----:B------:R-:W4:Y:S01]  /*549f0*/  LDL.LU R141, [R1+0x4380] ;  /* 0x00438000018d7983 */ /* 0x000f220000300800 */
[----:B------:R-:W-:-:S03]  /*54a00*/  PRMT R66, R19, 0x3340, R18 ;  /* 0x0000334013427816 */ /* 0x000fc60000000012 */
[----:B------:R-:W3:Y:S01]  /*54a10*/  LDL.LU R142, [R1+0x437c] ;  /* 0x00437c00018e7983 */ /* 0x000ee20000300800 */
[----:B------:R-:W-:-:S03]  /*54a20*/  PRMT R69, R17, 0x3340, R16 ;  /* 0x0000334011457816 */ /* 0x000fc60000000010 */
[----:B------:R-:W2:Y:S01]  /*54a30*/  LDL.LU R143, [R1+0x4378] ;  /* 0x00437800018f7983 */ /* 0x000ea20000300800 */
[----:B------:R-:W-:-:S03]  /*54a40*/  PRMT R45, R15, 0x3340, R14 ;  /* 0x000033400f2d7816 */ /* 0x000fc6000000000e */
[----:B------:R-:W4:Y:S01]  /*54a50*/  LDL.LU R144, [R1+0x4374] ;  /* 0x0043740001907983 */ /* 0x000f220000300800 */
[----:B------:R-:W-:-:S03]  /*54a60*/  PRMT R42, R13, 0x3340, R12 ;  /* 0x000033400d2a7816 */ /* 0x000fc6000000000c */
[----:B------:R-:W3:Y:S04]  /*54a70*/  LDL.LU R145, [R1+0x4370] ;  /* 0x0043700001917983 */ /* 0x000ee80000300800 */
[----:B------:R-:W-:Y:S04]  /*54a80*/  STL [R1+0x41c0], R66 ;  /* 0x0041c04201007387 */ /* 0x000fe80000100800 */
[----:B------:R-:W-:Y:S04]  /*54a90*/  STL [R1+0x41c4], R69 ;  /* 0x0041c44501007387 */ /* 0x000fe80000100800 */
[----:B------:R-:W-:Y:S04]  /*54aa0*/  STL [R1+0x41c8], R45 ;  /* 0x0041c82d01007387 */ /* 0x000fe80000100800 */
[----:B------:R-:W-:Y:S01]  /*54ab0*/  STL [R1+0x41cc], R42 ;  /* 0x0041cc2a01007387 */ /* 0x000fe20000100800 */
[----:B------:R-:W-:-:S02]  /*54ac0*/  LOP3.LUT R19, R146, 0xffff, RZ, 0xc0, !PT ;  /* 0x0000ffff92137812 */ /* 0x000fc400078ec0ff */
[----:B------:R-:W-:Y:S01]  /*54ad0*/  LOP3.LUT R18, R150, 0xffff, RZ, 0xc0, !PT ;  /* 0x0000ffff96127812 */ /* 0x000fe200078ec0ff */
[----:B------:R-:W2:Y:S01]  /*54ae0*/  LDL.LU R146, [R1+0x436c] ;  /* 0x00436c0001927983 */ /* 0x000ea20000300800 */
[----:B------:R-:W-:Y:S02]  /*54af0*/  LOP3.LUT R17, R147, 0xffff, RZ, 0xc0, !PT ;  /* 0x0000ffff93117812 */ /* 0x000fe400078ec0ff */
[----:B------:R-:W-:Y:S01]  /*54b00*/  LOP3.LUT R16, R151, 0xffff, RZ, 0xc0, !PT ;  /* 0x0000ffff97107812 */ /* 0x000fe200078ec0ff */
[----:B------:R-:W4:Y:S01]  /*54b10*/  LDL.LU R147, [R1+0x4368] ;  /* 0x0043680001937983 */ /* 0x000f220000300800 */
[----:B------:R-:W-:Y:S02]  /*54b20*/  LOP3.LUT R15, R148, 0xffff, RZ, 0xc0, !PT ;  /* 0x0000ffff940f7812 */ /* 0x000fe400078ec0ff */
[----:B------:R-:W-:Y:S01]  /*54b30*/  LOP3.LUT R14, R152, 0xffff, RZ, 0xc0, !PT ;  /* 0x0000ffff980e7812 */ /* 0x000fe200078ec0ff */
[----:B------:R-:W3:Y:S01]  /*54b40*/  LDL.LU R148, [R1+0x4364] ;  /* 0x0043640001947983 */ /* 0x000ee20000300800 */
[----:B------:R-:W-:-:S02]  /*54b50*/  LOP3.LUT R13, R149, 0xffff, RZ, 0xc0, !PT ;  /* 0x0000ffff950d7812 */ /* 0x000fc400078ec0ff */
[----:B------:R-:W-:Y:S01]  /*54b60*/  LOP3.LUT R12, R153, 0xffff, RZ, 0xc0, !PT ;  /* 0x0000ffff990c7812 */ /* 0x000fe200078ec0ff */
[----:B------:R-:W2:Y:S01]  /*54b70*/  LDL.LU R149, [R1+0x4360] ;  /* 0x0043600001957983 */ /* 0x000ea20000300800 */
[----:B------:R-:W-:-:S03]  /*54b80*/  PRMT R68, R19, 0x3340, R18 ;  /* 0x0000334013447816 */ /* 0x000fc60000000012 */
[----:B------:R-:W4:Y:S01]  /*54b90*/  LDL.LU R150, [R1+0x435c] ;  /* 0x00435c0001967983 */ /* 0x000f220000300800 */
[----:B------:R-:W-:-:S03]  /*54ba0*/  PRMT R64, R17, 0x3340, R16 ;  /* 0x0000334011407816 */ /* 0x000fc60000000010 */
[----:B------:R-:W3:Y:S01]  /*54bb0*/  LDL.LU R151, [R1+0x4358] ;  /* 0x0043580001977983 */ /* 0x000ee20000300800 */
[----:B------:R-:W-:-:S03]  /*54bc0*/  PRMT R74, R15, 0x3340, R14 ;  /* 0x000033400f4a7816 */ /* 0x000fc6000000000e */
[----:B------:R-:W2:Y:S01]  /*54bd0*/  LDL.LU R152, [R1+0x4354] ;  /* 0x0043540001987983 */ /* 0x000ea20000300800 */
[----:B------:R-:W-:-:S03]  /*54be0*/  PRMT R43, R13, 0x3340, R12 ;  /* 0x000033400d2b7816 */ /* 0x000fc6000000000c */
[----:B------:R-:W4:Y:S04]  /*54bf0*/  LDL.LU R153, [R1+0x4350] ;  /* 0x0043500001997983 */ /* 0x000f280000300800 */
[----:B------:R-:W-:Y:S04]  /*54c00*/  STL [R1+0x41d0], R68 ;  /* 0x0041d04401007387 */ /* 0x000fe80000100800 */
[----:B------:R-:W-:Y:S04]  /*54c10*/  STL [R1+0x41d4], R64 ;  /* 0x0041d44001007387 */ /* 0x000fe80000100800 */
[----:B------:R-:W-:Y:S04]  /*54c20*/  STL [R1+0x41d8], R74 ;  /* 0x0041d84a01007387 */ /* 0x000fe80000100800 */
[----:B------:R-:W-:Y:S01]  /*54c30*/  STL [R1+0x41dc], R43 ;  /* 0x0041dc2b01007387 */ /* 0x000fe20000100800 */
[----:B------:R-:W-:-:S02]  /*54c40*/  LOP3.LUT R19, R154, 0xffff, RZ, 0xc0, !PT ;  /* 0x0000ffff9a137812 */ /* 0x000fc400078ec0ff */
[----:B------:R-:W-:Y:S01]  /*54c50*/  LOP3.LUT R18, R158, 0xffff, RZ, 0xc0, !PT ;  /* 0x0000ffff9e127812 */ /* 0x000fe200078ec0ff */
[----:B------:R-:W3:Y:S01]  /*54c60*/  LDL.LU R154, [R1+0x434c] ;  /* 0x00434c00019a7983 */ /* 0x000ee20000300800 */
[----:B------:R-:W-:Y:S02]  /*54c70*/  LOP3.LUT R17, R155, 0xffff, RZ, 0xc0, !PT ;  /* 0x0000ffff9b117812 */ /* 0x000fe400078ec0ff */
[----:B------:R-:W-:Y:S01]  /*54c80*/  LOP3.LUT R16, R159, 0xffff, RZ, 0xc0, !PT ;  /* 0x0000ffff9f107812 */ /* 0x000fe200078ec0ff */
[----:B------:R-:W2:Y:S01]  /*54c90*/  LDL.LU R155, [R1+0x4348] ;  /* 0x00434800019b7983 */ /* 0x000ea20000300800 */
[----:B------:R-:W-:Y:S02]  /*54ca0*/  LOP3.LUT R15, R156, 0xffff, RZ, 0xc0, !PT ;  /* 0x0000ffff9c0f7812 */ /* 0x000fe400078ec0ff */
[----:B------:R-:W-:Y:S01]  /*54cb0*/  LOP3.LUT R14, R160, 0xffff, RZ, 0xc0, !PT ;  /* 0x0000ffffa00e7812 */ /* 0x000fe200078ec0ff */
[----:B------:R-:W4:Y:S01]  /*54cc0*/  LDL.LU R156, [R1+0x4344] ;  /* 0x00434400019c7983 */ /* 0x000f220000300800 */
[----:B------:R-:W-:-:S02]  /*54cd0*/  LOP3.LUT R13, R157, 0xffff, RZ, 0xc0, !PT ;  /* 0x0000ffff9d0d7812 */ /* 0x000fc400078ec0ff */
[----:B------:R-:W-:Y:S01]  /*54ce0*/  LOP3.LUT R12, R161, 0xffff, RZ, 0xc0, !PT ;  /* 0x0000ffffa10c7812 */ /* 0x000fe200078ec0ff */
[----:B------:R-:W2:Y:S01]  /*54cf0*/  LDL.LU R157, [R1+0x4340] ;  /* 0x00434000019d7983 */ /* 0x000ea20000300800 */
[----:B------:R-:W-:-:S03]  /*54d00*/  PRMT R46, R19, 0x3340, R18 ;  /* 0x00003340132e7816 */ /* 0x000fc60000000012 */
[----:B------:R-:W4:Y:S01]  /*54d10*/  LDL.LU R158, [R1+0x433c] ;  /* 0x00433c00019e7983 */ /* 0x000f220000300800 */
[----:B-1----:R-:W-:-:S03]  /*54d20*/  PRMT R6, R17, 0x3340, R16 ;  /* 0x0000334011067816 */ /* 0x002fc60000000010 */
[----:B------:R-:W2:Y:S01]  /*54d30*/  LDL.LU R159, [R1+0x4338] ;  /* 0x00433800019f7983 */ /* 0x000ea20000300800 */
[----:B------:R-:W-:-:S03]  /*54d40*/  PRMT R35, R15, 0x3340, R14 ;  /* 0x000033400f237816 */ /* 0x000fc6000000000e */
[----:B------:R-:W4:Y:S01]  /*54d50*/  LDL.LU R160, [R1+0x4334] ;  /* 0x0043340001a07983 */ /* 0x000f220000300800 */
[----:B------:R-:W-:-:S03]  /*54d60*/  PRMT R30, R13, 0x3340, R12 ;  /* 0x000033400d1e7816 */ /* 0x000fc6000000000c */
[----:B------:R-:W2:Y:S04]  /*54d70*/  LDL.LU R161, [R1+0x4330] ;  /* 0x0043300001a17983 */ /* 0x000ea80000300800 */
[----:B------:R-:W-:Y:S04]  /*54d80*/  STL [R1+0x41e0], R46 ;  /* 0x0041e02e01007387 */ /* 0x000fe80000100800 */
[----:B------:R-:W-:Y:S04]  /*54d90*/  STL [R1+0x41e4], R6 ;  /* 0x0041e40601007387 */ /* 0x000fe80000100800 */
[----:B------:R-:W-:Y:S04]  /*54da0*/  STL [R1+0x41e8], R35 ;  /* 0x0041e82301007387 */ /* 0x000fe80000100800 */
[----:B------:R-:W-:Y:S01]  /*54db0*/  STL [R1+0x41ec], R30 ;  /* 0x0041ec1e01007387 */ /* 0x000fe20000100800 */
[----:B------:R-:W-:-:S02]  /*54dc0*/  LOP3.LUT R19, R162, 0xffff, RZ, 0xc0, !PT ;  /* 0x0000ffffa2137812 */ /* 0x000fc400078ec0ff */
[----:B------:R-:W-:Y:S01]  /*54dd0*/  LOP3.LUT R18, R166, 0xffff, RZ, 0xc0, !PT ;  /* 0x0000ffffa6127812 */ /* 0x000fe200078ec0ff */
[----:B------:R-:W4:Y:S01]  /*54de0*/  LDL.LU R162, [R1+0x432c] ;  /* 0x00432c0001a27983 */ /* 0x000f220000300800 */
        /* <DEDUP_REMOVED lines=11> */
[----:B------:R-:W-:-:S03]  /*54ea0*/  PRMT R44, R17, 0x3340, R16 ;  /* 0x00003340112c7816 */ /* 0x000fc60000000010 */
        /* <DEDUP_REMOVED lines=14> */
[----:B------:R-:W4:Y:S01]  /*54f90*/  LDL.LU R171, [R1+0x4308] ;  /* 0x0043080001ab7983 */ /* 0x000f220000300800 */
[----:B------:R-:W-:Y:S02]  /*54fa0*/  LOP3.LUT R15, R172, 0xffff, RZ, 0xc0, !PT ;  /* 0x0000ffffac0f7812 */ /* 0x000fe400078ec0ff */
[----:B------:R-:W-:Y:S01]  /*54fb0*/  LOP3.LUT R14, R176, 0xffff, RZ, 0xc0, !PT ;  /* 0x0000ffffb00e7812 */ /* 0x000fe200078ec0ff */
[----:B------:R-:W2:Y:S01]  /*54fc0*/  LDL.LU R172, [R1+0x4304] ;  /* 0x0043040001ac7983 */ /* 0x000ea20000300800 */
[----:B------:R-:W-:-:S02]  /*54fd0*/  LOP3.LUT R13, R173, 0xffff, RZ, 0xc0, !PT ;  /* 0x0000ffffad0d7812 */ /* 0x000fc400078ec0ff */
[----:B------:R-:W-:Y:S01]  /*54fe0*/  LOP3.LUT R12, R177, 0xffff, RZ, 0xc0, !PT ;  /* 0x0000ffffb10c7812 */ /* 0x000fe200078ec0ff */
[----:B------:R-:W3:Y:S01]  /*54ff0*/  LDL.LU R173, [R1+0x4300] ;  /* 0x0043000001ad7983 */ /* 0x000ee20000300800 */
[----:B------:R-:W-:-:S03]  /*55000*/  PRMT R40, R19, 0x3340, R18 ;  /* 0x0000334013287816 */ /* 0x000fc60000000012 */
[----:B------:R-:W4:Y:S01]  /*55010*/  LDL.LU R174, [R1+0x42fc] ;  /* 0x0042fc0001ae7983 */ /* 0x000f220000300800 */
[----:B------:R-:W-:-:S03]  /*55020*/  PRMT R36, R17, 0x3340, R16 ;  /* 0x0000334011247816 */ /* 0x000fc60000000010 */
[----:B------:R-:W2:Y:S01]  /*55030*/  LDL.LU R175, [R1+0x42f8] ;  /* 0x0042f80001af7983 */ /* 0x000ea20000300800 */
[----:B------:R-:W-:-:S03]  /*55040*/  PRMT R41, R15, 0x3340, R14 ;  /* 0x000033400f297816 */ /* 0x000fc6000000000e */
[----:B------:R-:W3:Y:S01]  /*55050*/  LDL.LU R176, [R1+0x42f4] ;  /* 0x0042f40001b07983 */ /* 0x000ee20000300800 */
        /* <DEDUP_REMOVED lines=11> */
[----:B------:R-:W3:Y:S01]  /*55110*/  LDL.LU R179, [R1+0x42e8] ;  /* 0x0042e80001b37983 */ /* 0x000ee20000300800 */
[----:B------:R-:W-:Y:S02]  /*55120*/  LOP3.LUT R15, R180, 0xffff, RZ, 0xc0, !PT ;  /* 0x0000ffffb40f7812 */ /* 0x000fe400078ec0ff */
[----:B------:R-:W-:Y:S01]  /*55130*/  LOP3.LUT R14, R184, 0xffff, RZ, 0xc0, !PT ;  /* 0x0000ffffb80e7812 */ /* 0x000fe200078ec0ff */
[----:B------:R-:W4:Y:S01]  /*55140*/  LDL.LU R180, [R1+0x42e4] ;  /* 0x0042e40001b47983 */ /* 0x000f220000300800 */
[----:B------:R-:W-:-:S02]  /*55150*/  LOP3.LUT R13, R181, 0xffff, RZ, 0xc0, !PT ;  /* 0x0000ffffb50d7812 */ /* 0x000fc400078ec0ff */
[----:B------:R-:W-:Y:S01]  /*55160*/  LOP3.LUT R12, R185, 0xffff, RZ, 0xc0, !PT ;  /* 0x0000ffffb90c7812 */ /* 0x000fe200078ec0ff */
[----:B------:R-:W2:Y:S01]  /*55170*/  LDL.LU R181, [R1+0x42e0] ;  /* 0x0042e00001b57983 */ /* 0x000ea20000300800 */
[----:B------:R-:W-:-:S03]  /*55180*/  PRMT R72, R19, 0x3340, R18 ;  /* 0x0000334013487816 */ /* 0x000fc60000000012 */
[----:B------:R-:W3:Y:S01]  /*55190*/  LDL.LU R182, [R1+0x42dc] ;  /* 0x0042dc0001b67983 */ /* 0x000ee20000300800 */
[----:B------:R-:W-:-:S03]  /*551a0*/  PRMT R38, R17, 0x3340, R16 ;  /* 0x0000334011267816 */ /* 0x000fc60000000010 */
[----:B------:R-:W4:Y:S01]  /*551b0*/  LDL.LU R183, [R1+0x42d8] ;  /* 0x0042d80001b77983 */ /* 0x000f220000300800 */
[----:B------:R-:W-:-:S03]  /*551c0*/  PRMT R73, R15, 0x3340, R14 ;  /* 0x000033400f497816 */ /* 0x000fc6000000000e */
[----:B------:R-:W2:Y:S01]  /*551d0*/  LDL.LU R184, [R1+0x42d4] ;  /* 0x0042d40001b87983 */ /* 0x000ea20000300800 */
[----:B------:R-:W-:-:S03]  /*551e0*/  PRMT R39, R13, 0x3340, R12 ;  /* 0x000033400d277816 */ /* 0x000fc6000000000c */
[----:B------:R-:W3:Y:S04]  /*551f0*/  LDL.LU R185, [R1+0x42d0] ;  /* 0x0042d00001b97983 */ /* 0x000ee80000300800 */
[----:B------:R-:W-:Y:S01]  /*55200*/  STL [R1+0x4218], R72 ;  /* 0x0042184801007387 */ /* 0x000fe20000100800 */
[----:B------:R-:W-:Y:S02]  /*55210*/  LOP3.LUT R19, R186, 0xffff, RZ, 0xc0, !PT ;  /* 0x0000ffffba137812 */ /* 0x000fe400078ec0ff */
[----:B------:R-:W-:Y:S01]  /*55220*/  LOP3.LUT R18, R190, 0xffff, RZ, 0xc0, !PT ;  /* 0x0000ffffbe127812 */ /* 0x000fe200078ec0ff */
[----:B------:R0:W-:Y:S01]  /*55230*/  STL [R1+0x421c], R38 ;  /* 0x00421c2601007387 */ /* 0x0001e20000100800 */
[----:B------:R-:W-:Y:S02]  /*55240*/  LOP3.LUT R17, R187, 0xffff, RZ, 0xc0, !PT ;  /* 0x0000ffffbb117812 */ /* 0x000fe400078ec0ff */
[----:B------:R-:W-:Y:S01]  /*55250*/  LOP3.LUT R16, R230, 0xffff, RZ, 0xc0, !PT ;  /* 0x0000ffffe6107812 */ /* 0x000fe200078ec0ff */
[----:B------:R-:W-:Y:S01]  /*55260*/  STL [R1+0x4220], R73 ;  /* 0x0042204901007387 */ /* 0x000fe20000100800 */
[----:B------:R-:W-:-:S02]  /*55270*/  LOP3.LUT R15, R188, 0xffff, RZ, 0xc0, !PT ;  /* 0x0000ffffbc0f7812 */ /* 0x000fc400078ec0ff */
[----:B------:R-:W-:Y:S01]  /*55280*/  LOP3.LUT R14, R50, 0xffff, RZ, 0xc0, !PT ;  /* 0x0000ffff320e7812 */ /* 0x000fe200078ec0ff */
[----:B------:R-:W-:Y:S01]  /*55290*/  STL [R1+0x4224], R39 ;  /* 0x0042242701007387 */ /* 0x000fe20000100800 */
[----:B------:R-:W-:Y:S02]  /*552a0*/  LOP3.LUT R13, R189, 0xffff, RZ, 0xc0, !PT ;  /* 0x0000ffffbd0d7812 */ /* 0x000fe400078ec0ff */
[----:B------:R-:W-:Y:S01]  /*552b0*/  LOP3.LUT R12, R48, 0xffff, RZ, 0xc0, !PT ;  /* 0x0000ffff300c7812 */ /* 0x000fe200078ec0ff */
[----:B------:R-:W4:Y:S01]  /*552c0*/  LDL.LU R186, [R1+0x42cc] ;  /* 0x0042cc0001ba7983 */ /* 0x000f220000300800 */
[----:B------:R-:W-:-:S03]  /*552d0*/  PRMT R31, R19, 0x3340, R18 ;  /* 0x00003340131f7816 */ /* 0x000fc60000000012 */
[----:B------:R-:W2:Y:S01]  /*552e0*/  LDL.LU R187, [R1+0x42c8] ;  /* 0x0042c80001bb7983 */ /* 0x000ea20000300800 */
[----:B------:R-:W-:-:S03]  /*552f0*/  PRMT R230, R17, 0x3340, R16 ;  /* 0x0000334011e67816 */ /* 0x000fc60000000010 */
[----:B------:R-:W3:Y:S01]  /*55300*/  LDL.LU R188, [R1+0x42c4] ;  /* 0x0042c40001bc7983 */ /* 0x000ee20000300800 */
[----:B------:R-:W-:-:S03]  /*55310*/  PRMT R48, R15, 0x3340, R14 ;  /* 0x000033400f307816 */ /* 0x000fc6000000000e */
[----:B------:R-:W2:Y:S01]  /*55320*/  LDL.LU R189, [R1+0x42c0] ;  /* 0x0042c00001bd7983 */ /* 0x000ea20000300800 */
[----:B------:R-:W-:-:S03]  /*55330*/  PRMT R50, R13, 0x3340, R12 ;  /* 0x000033400d327816 */ /* 0x000fc6000000000c */
[----:B------:R-:W3:Y:S04]  /*55340*/  LDL.LU R190, [R1+0x42bc] ;  /* 0x0042bc0001be7983 */ /* 0x000ee80000300800 */
[----:B------:R-:W-:Y:S01]  /*55350*/  STL [R1+0x4228], R31 ;  /* 0x0042281f01007387 */ /* 0x000fe20000100800 */
[----:B------:R-:W-:Y:S02]  /*55360*/  LOP3.LUT R19, R191, 0xffff, RZ, 0xc0, !PT ;  /* 0x0000ffffbf137812 */ /* 0x000fe400078ec0ff */
[----:B------:R-:W-:Y:S01]  /*55370*/  LOP3.LUT R18, R195, 0xffff, RZ, 0xc0, !PT ;  /* 0x0000ffffc3127812 */ /* 0x000fe200078ec0ff */
[----:B------:R-:W-:Y:S01]  /*55380*/  STL [R1+0x422c], R230 ;  /* 0x00422ce601007387 */ /* 0x000fe20000100800 */
        /* <DEDUP_REMOVED lines=8> */
[----:B------:R-:W2:Y:S01]  /*55410*/  LDL.LU R191, [R1+0x42b8] ;  /* 0x0042b80001bf7983 */ /* 0x000ea20000300800 */
[----:B------:R-:W-:-:S03]  /*55420*/  PRMT R33, R19, 0x3340, R18 ;  /* 0x0000334013217816 */ /* 0x000fc60000000012 */
[----:B------:R-:W3:Y:S01]  /*55430*/  LDL.LU R192, [R1+0x42b4] ;  /* 0x0042b40001c07983 */ /* 0x000ee20000300800 */
[----:B------:R-:W-:-:S03]  /*55440*/  PRMT R231, R17, 0x3340, R16 ;  /* 0x0000334011e77816 */ /* 0x000fc60000000010 */
[----:B------:R-:W2:Y:S01]  /*55450*/  LDL.LU R193, [R1+0x42b0] ;  /* 0x0042b00001c17983 */ /* 0x000ea20000300800 */
[----:B------:R-:W-:-:S03]  /*55460*/  PRMT R47, R15, 0x3340, R14 ;  /* 0x000033400f2f7816 */ /* 0x000fc6000000000e */
[----:B------:R-:W3:Y:S01]  /*55470*/  LDL.LU R194, [R1+0x42ac] ;  /* 0x0042ac0001c27983 */ /* 0x000ee20000300800 */
[----:B------:R-:W-:-:S03]  /*55480*/  PRMT R49, R13, 0x3340, R12 ;  /* 0x000033400d317816 */ /* 0x000fc6000000000c */
[----:B------:R-:W2:Y:S01]  /*55490*/  LDL.LU R195, [R1+0x42a8] ;  /* 0x0042a80001c37983 */ /* 0x000ea20000300800 */
[----:B------:R-:W-:Y:S02]  /*554a0*/  LOP3.LUT R19, R196, 0xffff, RZ, 0xc0, !PT ;  /* 0x0000ffffc4137812 */ /* 0x000fe400078ec0ff */
[----:B------:R-:W-:Y:S01]  /*554b0*/  LOP3.LUT R18, R228, 0xffff, RZ, 0xc0, !PT ;  /* 0x0000ffffe4127812 */ /* 0x000fe200078ec0ff */
[----:B------:R1:W-:Y:S01]  /*554c0*/  STL [R1+0x4238], R33 ;  /* 0x0042382101007387 */ /* 0x0003e20000100800 */
        /* <DEDUP_REMOVED lines=9> */
[----:B------:R-:W-:-:S03]  /*55560*/  PRMT R228, R19, 0x3340, R18 ;  /* 0x0000334013e47816 */ /* 0x000fc60000000012 */
[----:B------:R-:W3:Y:S01]  /*55570*/  LDL.LU R196, [R1+0x42a4] ;  /* 0x0042a40001c47983 */ /* 0x000ee20000300800 */
[----:B------:R-:W-:Y:S02]  /*55580*/  PRMT R226, R17, 0x3340, R16 ;  /* 0x0000334011e27816 */ /* 0x000fe40000000010 */
[----:B------:R-:W-:Y:S02]  /*55590*/  LOP3.LUT R19, R200, 0xffff, RZ, 0xc0, !PT ;  /* 0x0000ffffc8137812 */ /* 0x000fe400078ec0ff */
[----:B------:R-:W-:Y:S01]  /*555a0*/  LOP3.LUT R18, R229, 0xffff, RZ, 0xc0, !PT ;  /* 0x0000ffffe5127812 */ /* 0x000fe200078ec0ff */
[----:B------:R-:W2:Y:S01]  /*555b0*/  LDL.LU R197, [R1+0x42a0] ;  /* 0x0042a00001c57983 */ /* 0x000ea20000300800 */
[----:B------:R-:W-:Y:S02]  /*555c0*/  PRMT R52, R15, 0x3340, R14 ;  /* 0x000033400f347816 */ /* 0x000fe4000000000e */
[----:B------:R-:W-:Y:S02]  /*555d0*/  LOP3.LUT R17, R201, 0xffff, RZ, 0xc0, !PT ;  /* 0x0000ffffc9117812 */ /* 0x000fe400078ec0ff */
[----:B------:R-:W-:Y:S01]  /*555e0*/  LOP3.LUT R16, R227, 0xffff, RZ, 0xc0, !PT ;  /* 0x0000ffffe3107812 */ /* 0x000fe200078ec0ff */
[----:B------:R-:W3:Y:S01]  /*555f0*/  LDL.LU R198, [R1+0x429c] ;  /* 0x00429c0001c67983 */ /* 0x000ee20000300800 */
[----:B------:R-:W-:-:S02]  /*55600*/  PRMT R54, R13, 0x3340, R12 ;  /* 0x000033400d367816 */ /* 0x000fc4000000000c */
[----:B------:R-:W-:Y:S02]  /*55610*/  LOP3.LUT R15, R202, 0xffff, RZ, 0xc0, !PT ;  /* 0x0000ffffca0f7812 */ /* 0x000fe400078ec0ff */
[----:B------:R-:W-:Y:S01]  /*55620*/  LOP3.LUT R14, R53, 0xffff, RZ, 0xc0, !PT ;  /* 0x0000ffff350e7812 */ /* 0x000fe200078ec0ff */
[----:B------:R-:W2:Y:S01]  /*55630*/  LDL.LU R199, [R1+0x4298] ;  /* 0x0042980001c77983 */ /* 0x000ea20000300800 */
[----:B------:R-:W-:Y:S02]  /*55640*/  LOP3.LUT R13, R203, 0xffff, RZ, 0xc0, !PT ;  /* 0x0000ffffcb0d7812 */ /* 0x000fe400078ec0ff */
[----:B------:R-:W-:Y:S01]  /*55650*/  LOP3.LUT R12, R51, 0xffff, RZ, 0xc0, !PT ;  /* 0x0000ffff330c7812 */ /* 0x000fe200078ec0ff */
[----:B------:R3:W-:Y:S01]  /*55660*/  STL [R1+0x4248], R228 ;  /* 0x004248e401007387 */ /* 0x0007e20000100800 */
        /* <DEDUP_REMOVED lines=9> */
[----:B------:R-:W4:Y:S01]  /*55700*/  LDL.LU R202, [R1+0x428c] ;  /* 0x00428c0001ca7983 */ /* 0x000f220000300800 */
[----:B------:R-:W-:-:S02]  /*55710*/  PRMT R53, R13, 0x3340, R12 ;  /* 0x000033400d357816 */ /* 0x000fc4000000000c */
[----:B------:R-:W-:Y:S02]  /*55720*/  LOP3.LUT R15, R206, 0xffff, RZ, 0xc0, !PT ;  /* 0x0000ffffce0f7812 */ /* 0x000fe400078ec0ff */
[----:B------:R-:W-:Y:S01]  /*55730*/  LOP3.LUT R14, R56, 0xffff, RZ, 0xc0, !PT ;  /* 0x0000ffff380e7812 */ /* 0x000fe200078ec0ff */
[----:B------:R-:W3:Y:S01]  /*55740*/  LDL.LU R203, [R1+0x4288] ;  /* 0x0042880001cb7983 */ /* 0x000ee20000300800 */
[----:B------:R-:W-:Y:S02]  /*55750*/  LOP3.LUT R13, R207, 0xffff, RZ, 0xc0, !PT ;  /* 0x0000ffffcf0d7812 */ /* 0x000fe400078ec0ff */
[----:B------:R-:W-:Y:S01]  /*55760*/  LOP3.LUT R12, R25, 0xffff, RZ, 0xc0, !PT ;  /* 0x0000ffff190c7812 */ /* 0x000fe200078ec0ff */
[----:B------:R-:W2:Y:S01]  /*55770*/  LDL.LU R204, [R1+0x4284] ;  /* 0x0042840001cc7983 */ /* 0x000ea20000300800 */
[----:B------:R-:W-:-:S03]  /*55780*/  PRMT R224, R19, 0x3340, R18 ;  /* 0x0000334013e07816 */ /* 0x000fc60000000012 */
[----:B------:R-:W4:Y:S01]  /*55790*/  LDL.LU R205, [R1+0x4280] ;  /* 0x0042800001cd7983 */ /* 0x000f220000300800 */
[----:B------:R-:W-:Y:S02]  /*557a0*/  PRMT R25, R17, 0x3340, R16 ;  /* 0x0000334011197816 */ /* 0x000fe40000000010 */
[----:B------:R-:W-:Y:S02]  /*557b0*/  LOP3.LUT R19, R208, 0xffff, RZ, 0xc0, !PT ;  /* 0x0000ffffd0137812 */ /* 0x000fe400078ec0ff */
[----:B------:R-:W-:Y:S01]  /*557c0*/  LOP3.LUT R18, R225, 0xffff, RZ, 0xc0, !PT ;  /* 0x0000ffffe1127812 */ /* 0x000fe200078ec0ff */
[----:B------:R-:W3:Y:S01]  /*557d0*/  LDL.LU R206, [R1+0x427c] ;  /* 0x00427c0001ce7983 */ /* 0x000ee20000300800 */
[----:B------:R-:W-:Y:S02]  /*557e0*/  PRMT R56, R15, 0x3340, R14 ;  /* 0x000033400f387816 */ /* 0x000fe4000000000e */
[----:B------:R-:W-:Y:S02]  /*557f0*/  LOP3.LUT R17, R209, 0xffff, RZ, 0xc0, !PT ;  /* 0x0000ffffd1117812 */ /* 0x000fe400078ec0ff */
[----:B------:R-:W-:Y:S01]  /*55800*/  LOP3.LUT R16, R57, 0xffff, RZ, 0xc0, !PT ;  /* 0x0000ffff39107812 */ /* 0x000fe200078ec0ff */
[----:B------:R-:W2:Y:S01]  /*55810*/  LDL.LU R207, [R1+0x4278] ;  /* 0x0042780001cf7983 */ /* 0x000ea20000300800 */
[----:B------:R-:W-:-:S02]  /*55820*/  PRMT R58, R13, 0x3340, R12 ;  /* 0x000033400d3a7816 */ /* 0x000fc4000000000c */
[----:B------:R-:W-:Y:S02]  /*55830*/  LOP3.LUT R15, R210, 0xffff, RZ, 0xc0, !PT ;  /* 0x0000ffffd20f7812 */ /* 0x000fe400078ec0ff */
[----:B------:R-:W-:Y:S01]  /*55840*/  LOP3.LUT R14, R55, 0xffff, RZ, 0xc0, !PT ;  /* 0x0000ffff370e7812 */ /* 0x000fe200078ec0ff */
[----:B------:R-:W4:Y:S01]  /*55850*/  LDL.LU R208, [R1+0x4274] ;  /* 0x0042740001d07983 */ /* 0x000f220000300800 */
[----:B------:R-:W-:Y:S02]  /*55860*/  LOP3.LUT R13, R211, 0xffff, RZ, 0xc0, !PT ;  /* 0x0000ffffd30d7812 */ /* 0x000fe400078ec0ff */
[----:B------:R-:W-:Y:S01]  /*55870*/  LOP3.LUT R12, R24, 0xffff, RZ, 0xc0, !PT ;  /* 0x0000ffff180c7812 */ /* 0x000fe200078ec0ff */
[----:B------:R-:W3:Y:S01]  /*55880*/  LDL.LU R209, [R1+0x4270] ;  /* 0x0042700001d17983 */ /* 0x000ee20000300800 */
[----:B------:R-:W-:-:S03]  /*55890*/  PRMT R225, R19, 0x3340, R18 ;  /* 0x0000334013e17816 */ /* 0x000fc60000000012 */
[----:B------:R-:W2:Y:S01]  /*558a0*/  LDL.LU R210, [R1+0x426c] ;  /* 0x00426c0001d27983 */ /* 0x000ea20000300800 */
[----:B------:R-:W-:Y:S02]  /*558b0*/  PRMT R24, R17, 0x3340, R16 ;  /* 0x0000334011187816 */ /* 0x000fe40000000010 */
[----:B------:R-:W-:Y:S02]  /*558c0*/  LOP3.LUT R19, R212, 0xffff, RZ, 0xc0, !PT ;  /* 0x0000ffffd4137812 */ /* 0x000fe400078ec0ff */
[----:B------:R-:W-:Y:S01]  /*558d0*/  LOP3.LUT R18, R62, 0xffff, RZ, 0xc0, !PT ;  /* 0x0000ffff3e127812 */ /* 0x000fe200078ec0ff */
[----:B------:R-:W4:Y:S01]  /*558e0*/  LDL.LU R211, [R1+0x4268] ;  /* 0x0042680001d37983 */ /* 0x000f220000300800 */
[----:B------:R-:W-:Y:S02]  /*558f0*/  PRMT R55, R15, 0x3340, R14 ;  /* 0x000033400f377816 */ /* 0x000fe4000000000e */
[----:B------:R-:W-:Y:S02]  /*55900*/  LOP3.LUT R17, R213, 0xffff, RZ, 0xc0, !PT ;  /* 0x0000ffffd5117812 */ /* 0x000fe400078ec0ff */
[----:B------:R-:W-:-:S02]  /*55910*/  LOP3.LUT R16, R60, 0xffff, RZ, 0xc0, !PT ;  /* 0x0000ffff3c107812 */ /* 0x000fc400078ec0ff */
[----:B------:R-:W-:Y:S01]  /*55920*/  PRMT R57, R13, 0x3340, R12 ;  /* 0x000033400d397816 */ /* 0x000fe2000000000c */
[----:B------:R-:W3:Y:S01]  /*55930*/  LDL.LU R212, [R1+0x4264] ;  /* 0x0042640001d47983 */ /* 0x000ee20000300800 */
[----:B------:R-:W-:Y:S02]  /*55940*/  LOP3.LUT R15, R214, 0xffff, RZ, 0xc0, !PT ;  /* 0x0000ffffd60f7812 */ /* 0x000fe400078ec0ff */
[----:B------:R-:W-:Y:S01]  /*55950*/  LOP3.LUT R14, R29, 0xffff, RZ, 0xc0, !PT ;  /* 0x0000ffff1d0e7812 */ /* 0x000fe200078ec0ff */
[----:B------:R-:W2:Y:S01]  /*55960*/  LDL.LU R213, [R1+0x4260] ;  /* 0x0042600001d57983 */ /* 0x000ea20000300800 */
[----:B------:R-:W-:-:S03]  /*55970*/  LOP3.LUT R12, R27, 0xffff, RZ, 0xc0, !PT ;  /* 0x0000ffff1b0c7812 */ /* 0x000fc600078ec0ff */
[----:B------:R-:W4:Y:S01]  /*55980*/  LDL.LU R214, [R1+0x425c] ;  /* 0x00425c0001d67983 */ /* 0x000f220000300800 */
[----:B------:R-:W-:Y:S02]  /*55990*/  LOP3.LUT R13, R215, 0xffff, RZ, 0xc0, !PT ;  /* 0x0000ffffd70d7812 */ /* 0x000fe400078ec0ff */
[----:B------:R-:W-:Y:S01]  /*559a0*/  PRMT R27, R19, 0x3340, R18 ;  /* 0x00003340131b7816 */ /* 0x000fe20000000012 */
[----:B------:R-:W3:Y:S01]  /*559b0*/  LDL.LU R215, [R1+0x4258] ;  /* 0x0042580001d77983 */ /* 0x000ee20000300800 */
[----:B------:R-:W-:Y:S02]  /*559c0*/  PRMT R29, R17, 0x3340, R16 ;  /* 0x00003340111d7816 */ /* 0x000fe40000000010 */
[----:B------:R-:W-:Y:S02]  /*559d0*/  LOP3.LUT R19, R236, 0xffff, RZ, 0xc0, !PT ;  /* 0x0000ffffec137812 */ /* 0x000fe400078ec0ff */
[----:B------:R-:W-:Y:S01]  /*559e0*/  PRMT R60, R15, 0x3340, R14 ;  /* 0x000033400f3c7816 */ /* 0x000fe2000000000e */
[----:B------:R-:W2:Y:S01]  /*559f0*/  LDL.LU R236, [R1+0x4254] ;  /* 0x0042540001ec7983 */ /* 0x000ea20000300800 */
[----:B------:R-:W-:-:S03]  /*55a00*/  LOP3.LUT R17, R4, 0xffff, RZ, 0xc0, !PT ;  /* 0x0000ffff04117812 */ /* 0x000fc600078ec0ff */
[----:B------:R-:W4:Y:S01]  /*55a10*/  LDL.LU R4, [R1+0x4250] ;  /* 0x0042500001047983 */ /* 0x000f220000300800 */
[----:B------:R-:W-:-:S03]  /*55a20*/  LOP3.LUT R15, R5, 0xffff, RZ, 0xc0, !PT ;  /* 0x0000ffff050f7812 */ /* 0x000fc600078ec0ff */
[----:B------:R-:W3:Y:S04]  /*55a30*/  LDL.LU R5, [R1+0x424c] ;  /* 0x00424c0001057983 */ /* 0x000ee80000300800 */
[----:B0-----:R-:W2:Y:S04]  /*55a40*/  LDL R38, [R1+0x3c6c] ;  /* 0x003c6c0001267983 */ /* 0x001ea80000100800 */
[----:B------:R-:W4:Y:S04]  /*55a50*/  LDL R37, [R1+0x3c70] ;  /* 0x003c700001257983 */ /* 0x000f280000100800 */
[----:B------:R-:W4:Y:S04]  /*55a60*/  LDL R30, [R1+0x3c78] ;  /* 0x003c7800011e7983 */ /* 0x000f280000100800 */
[----:B------:R-:W4:Y:S04]  /*55a70*/  LDL R36, [R1+0x3c74] ;  /* 0x003c740001247983 */ /* 0x000f280000100800 */
[----:B------:R-:W4:Y:S04]  /*55a80*/  LDL R35, [R1+0x3ad8] ;  /* 0x003ad80001237983 */ /* 0x000f280000100800 */
[----:B------:R-:W4:Y:S04]  /*55a90*/  LDL R34, [R1+0x3adc] ;  /* 0x003adc0001227983 */ /* 0x000f280000100800 */
[----:B------:R-:W4:Y:S01]  /*55aa0*/  LDL R6, [R1+0x3a5c] ;  /* 0x003a5c0001067983 */ /* 0x000f220000100800 */
[----:B------:R-:W-:-:S02]  /*55ab0*/  LOP3.LUT R16, R59, 0xffff, RZ, 0xc0, !PT ;  /* 0x0000ffff3b107812 */ /* 0x000fc400078ec0ff */
[----:B------:R-:W-:Y:S02]  /*55ac0*/  LOP3.LUT R18, R61, 0xffff, RZ, 0xc0, !PT ;  /* 0x0000ffff3d127812 */ /* 0x000fe400078ec0ff */
[----:B------:R-:W-:Y:S01]  /*55ad0*/  LOP3.LUT R14, R28, 0xffff, RZ, 0xc0, !PT ;  /* 0x0000ffff1c0e7812 */ /* 0x000fe200078ec0ff */
[----:B------:R-:W0:Y:S01]  /*55ae0*/  S2R R70, SR_TID.X ;  /* 0x0000000000467919 */ /* 0x000e220000002100 */
[----:B------:R-:W-:Y:S02]  /*55af0*/  PRMT R28, R17, 0x3340, R16 ;  /* 0x00003340111c7816 */ /* 0x000fe40000000010 */
[----:B------:R-:W-:Y:S02]  /*55b00*/  PRMT R62, R13, 0x3340, R12 ;  /* 0x000033400d3e7816 */ /* 0x000fe4000000000c */
[----:B------:R-:W-:Y:S02]  /*55b10*/  LOP3.LUT R17, R100, 0xffff, RZ, 0xc0, !PT ;  /* 0x0000ffff64117812 */ /* 0x000fe400078ec0ff */
[----:B------:R-:W-:-:S02]  /*55b20*/  LOP3.LUT R16, R83, 0xffff, RZ, 0xc0, !PT ;  /* 0x0000ffff53107812 */ /* 0x000fc400078ec0ff */
[----:B------:R-:W-:Y:S02]  /*55b30*/  LOP3.LUT R13, R102, 0xffff, RZ, 0xc0, !PT ;  /* 0x0000ffff660d7812 */ /* 0x000fe400078ec0ff */
[----:B------:R-:W-:Y:S02]  /*55b40*/  LOP3.LUT R12, R26, 0xffff, RZ, 0xc0, !PT ;  /* 0x0000ffff1a0c7812 */ /* 0x000fe400078ec0ff */
        /* <DEDUP_REMOVED lines=17> */
[----:B------:R-:W-:Y:S02]  /*55c60*/  PRMT R80, R17, 0x3340, R16 ;  /* 0x0000334011507816 */ /* 0x000fe40000000010 */
[----:B------:R-:W-:Y:S02]  /*55c70*/  PRMT R85, R13, 0x3340, R12 ;  /* 0x000033400d557816 */ /* 0x000fe4000000000c */
[----:B------:R-:W-:Y:S02]  /*55c80*/  LOP3.LUT R17, R92, 0xffff, RZ, 0xc0, !PT ;  /* 0x0000ffff5c117812 */ /* 0x000fe400078ec0ff */
[----:B------:R-:W-:Y:S02]  /*55c90*/  LOP3.LUT R16, R88, 0xffff, RZ, 0xc0, !PT ;  /* 0x0000ffff58107812 */ /* 0x000fe400078ec0ff */
[----:B------:R-:W-:-:S02]  /*55ca0*/  LOP3.LUT R15, R95, 0xffff, RZ, 0xc0, !PT ;  /* 0x0000ffff5f0f7812 */ /* 0x000fc400078ec0ff */
[----:B------:R-:W-:Y:S02]  /*55cb0*/  LOP3.LUT R12, R78, 0xffff, RZ, 0xc0, !PT ;  /* 0x0000ffff4e0c7812 */ /* 0x000fe400078ec0ff */
[----:B------:R-:W-:Y:S02]  /*55cc0*/  PRMT R78, R19, 0x3340, R18 ;  /* 0x00003340134e7816 */ /* 0x000fe40000000012 */
[----:B------:R-:W-:Y:S02]  /*55cd0*/  LOP3.LUT R18, R89, 0xffff, RZ, 0xc0, !PT ;  /* 0x0000ffff59127812 */ /* 0x000fe400078ec0ff */
[----:B------:R-:W-:Y:S02]  /*55ce0*/  PRMT R89, R17, 0x3340, R16 ;  /* 0x0000334011597816 */ /* 0x000fe40000000010 */
[----:B------:R-:W-:Y:S02]  /*55cf0*/  PRMT R82, R15, 0x3340, R14 ;  /* 0x000033400f527816 */ /* 0x000fe4000000000e */
[----:B------:R-:W-:-:S02]  /*55d00*/  LOP3.LUT R19, R93, 0xffff, RZ, 0xc0, !PT ;  /* 0x0000ffff5d137812 */ /* 0x000fc400078ec0ff */
[----:B------:R-:W-:Y:S02]  /*55d10*/  LOP3.LUT R17, R10, 0xffff, RZ, 0xc0, !PT ;  /* 0x0000ffff0a117812 */ /* 0x000fe400078ec0ff */
[----:B------:R-:W-:Y:S02]  /*55d20*/  LOP3.LUT R16, R3, 0xffff, RZ, 0xc0, !PT ;  /* 0x0000ffff03107812 */ /* 0x000fe400078ec0ff */
[----:B------:R-:W-:Y:S02]  /*55d30*/  LOP3.LUT R15, R91, 0xffff, RZ, 0xc0, !PT ;  /* 0x0000ffff5b0f7812 */ /* 0x000fe400078ec0ff */
[----:B------:R-:W-:Y:S02]  /*55d40*/  LOP3.LUT R14, R87, 0xffff, RZ, 0xc0, !PT ;  /* 0x0000ffff570e7812 */ /* 0x000fe400078ec0ff */
[----:B------:R-:W-:Y:S02]  /*55d50*/  LOP3.LUT R13, R94, 0xffff, RZ, 0xc0, !PT ;  /* 0x0000ffff5e0d7812 */ /* 0x000fe400078ec0ff */
[----:B------:R-:W-:-:S02]  /*55d60*/  PRMT R87, R19, 0x3340, R18 ;  /* 0x0000334013577816 */ /* 0x000fc40000000012 */
[----:B------:R-:W-:Y:S02]  /*55d70*/  PRMT R88, R17, 0x3340, R16 ;  /* 0x0000334011587816 */ /* 0x000fe40000000010 */
[----:B------:R-:W-:Y:S02]  /*55d80*/  PRMT R91, R15, 0x3340, R14 ;  /* 0x000033400f5b7816 */ /* 0x000fe4000000000e */
[----:B------:R-:W-:Y:S02]  /*55d90*/  LOP3.LUT R19, R11, 0xffff, RZ, 0xc0, !PT ;  /* 0x0000ffff0b137812 */ /* 0x000fe400078ec0ff */
[----:B------:R-:W-:Y:S02]  /*55da0*/  LOP3.LUT R18, R7, 0xffff, RZ, 0xc0, !PT ;  /* 0x0000ffff07127812 */ /* 0x000fe400078ec0ff */
[----:B------:R-:W-:Y:S02]  /*55db0*/  LOP3.LUT R17, R250, 0xffff, RZ, 0xc0, !PT ;  /* 0x0000fffffa117812 */ /* 0x000fe400078ec0ff */
[----:B------:R-:W-:-:S02]  /*55dc0*/  LOP3.LUT R16, R246, 0xffff, RZ, 0xc0, !PT ;  /* 0x0000fffff6107812 */ /* 0x000fc400078ec0ff */
[----:B------:R-:W-:Y:S02]  /*55dd0*/  PRMT R84, R13, 0x3340, R12 ;  /* 0x000033400d547816 */ /* 0x000fe4000000000c */
        /* <DEDUP_REMOVED lines=15> */
[----:B------:R-:W-:Y:S01]  /*55ed0*/  LOP3.LUT R12, R252, 0xffff, RZ, 0xc0, !PT ;  /* 0x0000fffffc0c7812 */ /* 0x000fe200078ec0ff */
[----:B-1----:R-:W4:Y:S01]  /*55ee0*/  LDL R33, [R1+0x3a58] ;  /* 0x003a580001217983 */ /* 0x002f220000100800 */
        /* <DEDUP_REMOVED lines=10> */
[----:B0-----:R-:W-:Y:S02]  /*55f90*/  LOP3.LUT R70, R70, 0x7f, RZ, 0xc0, !PT ;  /* 0x0000007f46467812 */ /* 0x001fe400078ec0ff */
[----:B------:R-:W-:Y:S02]  /*55fa0*/  LOP3.LUT R13, R248, 0xffff, RZ, 0xc0, !PT ;  /* 0x0000fffff80d7812 */ /* 0x000fe400078ec0ff */
[----:B------:R-:W-:-:S02]  /*55fb0*/  LOP3.LUT R12, R244, 0xffff, RZ, 0xc0, !PT ;  /* 0x0000fffff40c7812 */ /* 0x000fc400078ec0ff */
[----:B------:R-:W-:Y:S02]  /*55fc0*/  PRMT R94, R19, 0x3340, R18 ;  /* 0x00003340135e7816 */ /* 0x000fe40000000012 */
[----:B------:R-:W-:Y:S01]  /*55fd0*/  PRMT R7, R17, 0x3340, R16 ;  /* 0x0000334011077816 */ /* 0x000fe20000000010 */
[----:B------:R-:W4:Y:S04]  /*55fe0*/  LDL R32, [R1+0x39d8] ;  /* 0x0039d80001207983 */ /* 0x000f280000100800 */
[----:B------:R-:W4:Y:S01]  /*55ff0*/  LDL R31, [R1+0x39dc] ;  /* 0x0039dc00011f7983 */ /* 0x000f220000100800 */
[----:B------:R-:W-:Y:S02]  /*56000*/  PRMT R98, R15, 0x3340, R14 ;  /* 0x000033400f627816 */ /* 0x000fe4000000000e */
[----:B------:R-:W-:-:S02]  /*56010*/  LOP3.LUT R18, R221, 0xffff, RZ, 0xc0, !PT ;  /* 0x0000ffffdd127812 */ /* 0x000fc400078ec0ff */
[----:B------:R-:W-:Y:S02]  /*56020*/  LOP3.LUT R102, R70, 0x80, RZ, 0xfc, !PT ;  /* 0x0000008046667812 */ /* 0x000fe400078efcff */
[----:B------:R-:W-:Y:S02]  /*56030*/  LOP3.LUT R17, R217, 0xffff, RZ, 0xc0, !PT ;  /* 0x0000ffffd9117812 */ /* 0x000fe400078ec0ff */
[----:B------:R-:W-:Y:S02]  /*56040*/  PRMT R101, R13, 0x3340, R12 ;  /* 0x000033400d657816 */ /* 0x000fe4000000000c */
[----:B------:R-:W-:Y:S02]  /*56050*/  LOP3.LUT R19, R234, 0xffff, RZ, 0xc0, !PT ;  /* 0x0000ffffea137812 */ /* 0x000fe400078ec0ff */
[----:B------:R-:W-:Y:S02]  /*56060*/  LOP3.LUT R15, R223, 0xffff, RZ, 0xc0, !PT ;  /* 0x0000ffffdf0f7812 */ /* 0x000fe400078ec0ff */
[----:B------:R-:W-:-:S02]  /*56070*/  LOP3.LUT R14, R219, 0xffff, RZ, 0xc0, !PT ;  /* 0x0000ffffdb0e7812 */ /* 0x000fc400078ec0ff */
[----:B------:R-:W-:Y:S02]  /*56080*/  LOP3.LUT R16, R22, 0xffff, RZ, 0xc0, !PT ;  /* 0x0000ffff16107812 */ /* 0x000fe400078ec0ff */
[----:B------:R-:W-:Y:S02]  /*56090*/  LOP3.LUT R13, R240, 0xffff, RZ, 0xc0, !PT ;  /* 0x0000fffff00d7812 */ /* 0x000fe400078ec0ff */
[----:B------:R-:W-:Y:S02]  /*560a0*/  LOP3.LUT R12, R235, 0xffff, RZ, 0xc0, !PT ;  /* 0x0000ffffeb0c7812 */ /* 0x000fe400078ec0ff */
[----:B------:R-:W-:Y:S02]  /*560b0*/  ISETP.GE.AND P2, PT, R102, R2, PT ;  /* 0x000000026600720c */ /* 0x000fe40003f46270 */
[----:B------:R-:W-:Y:S02]  /*560c0*/  PRMT R9, R19, 0x3340, R18 ;  /* 0x0000334013097816 */ /* 0x000fe40000000012 */
[----:B------:R-:W-:-:S02]  /*560d0*/  PRMT R11, R15, 0x3340, R14 ;  /* 0x000033400f0b7816 */ /* 0x000fc4000000000e */
[----:B------:R-:W-:Y:S02]  /*560e0*/  PRMT R10, R17, 0x3340, R16 ;  /* 0x00003340110a7816 */ /* 0x000fe40000000010 */
[----:B------:R-:W-:Y:S02]  /*560f0*/  PRMT R100, R13, 0x3340, R12 ;  /* 0x000033400d647816 */ /* 0x000fe4000000000c */
[----:B------:R-:W-:Y:S01]  /*56100*/  LOP3.LUT R15, R216, 0xffff, RZ, 0xc0, !PT ;  /* 0x0000ffffd80f7812 */ /* 0x000fe200078ec0ff */
[----:B------:R-:W4:Y:S04]  /*56110*/  LDL R18, [R1+0x3958] ;  /* 0x0039580001127983 */ /* 0x000f280000100800 */
[----:B------:R-:W4:Y:S01]  /*56120*/  LDL R17, [R1+0x395c] ;  /* 0x00395c0001117983 */ /* 0x000f220000100800 */
[----:B------:R-:W-:-:S02]  /*56130*/  LOP3.LUT R13, R222, 0xffff, RZ, 0xc0, !PT ;  /* 0x0000ffffde0d7812 */ /* 0x000fc400078ec0ff */
[----:B------:R-:W-:Y:S02]  /*56140*/  LOP3.LUT R12, R218, 0xffff, RZ, 0xc0, !PT ;  /* 0x0000ffffda0c7812 */ /* 0x000fe400078ec0ff */
[----:B------:R-:W-:Y:S02]  /*56150*/  LOP3.LUT R14, R21, 0xffff, RZ, 0xc0, !PT ;  /* 0x0000ffff150e7812 */ /* 0x000fe400078ec0ff */
[----:B------:R-:W-:Y:S01]  /*56160*/  ISETP.GE.AND P0, PT, R70, R2, PT ;  /* 0x000000024600720c */ /* 0x000fe20003f06270 */
[----:B------:R-:W4:Y:S01]  /*56170*/  LDL R16, [R1+0x38d8] ;  /* 0x0038d80001107983 */ /* 0x000f220000100800 */
[----:B------:R-:W-:Y:S02]  /*56180*/  PRMT R0, R13, 0x3340, R12 ;  /* 0x000033400d007816 */ /* 0x000fe4000000000c */
[----:B------:R-:W-:Y:S02]  /*56190*/  PRMT R8, R15, 0x3340, R14 ;  /* 0x000033400f087816 */ /* 0x000fe4000000000e */
[----:B------:R-:W-:-:S02]  /*561a0*/  LOP3.LUT R13, R23, 0xffff, RZ, 0xc0, !PT ;  /* 0x0000ffff170d7812 */ /* 0x000fc400078ec0ff */
[----:B------:R-:W-:Y:S01]  /*561b0*/  LOP3.LUT R12, R20, 0xffff, RZ, 0xc0, !PT ;  /* 0x0000ffff140c7812 */ /* 0x000fe200078ec0ff */
[----:B------:R-:W4:Y:S04]  /*561c0*/  LDL R15, [R1+0x38dc] ;  /* 0x0038dc00010f7983 */ /* 0x000f280000100800 */
[----:B------:R-:W4:Y:S04]  /*561d0*/  LDL R23, [R1+0x3b3c] ;  /* 0x003b3c0001177983 */ /* 0x000f280000100800 */
[----:B------:R-:W4:Y:S01]  /*561e0*/  LDL R22, [R1+0x3b68] ;  /* 0x003b680001167983 */ /* 0x000f220000100800 */
[----:B------:R-:W-:-:S03]  /*561f0*/  PRMT R3, R13, 0x3340, R12 ;  /* 0x000033400d037816 */ /* 0x000fc6000000000c */
[----:B------:R-:W4:Y:S01]  /*56200*/  LDL R21, [R1+0x3b90] ;  /* 0x003b900001157983 */ /* 0x000f220000100800 */
[----:B------:R-:W-:-:S03]  /*56210*/  ISETP.GE.AND P1, PT, R102, R2, PT ;  /* 0x000000026600720c */ /* 0x000fc60003f26270 */
[----:B------:R-:W4:Y:S01]  /*56220*/  LDL R14, [R1+0x3bc8] ;  /* 0x003bc800010e7983 */ /* 0x000f220000100800 */
[----:B------:R-:W-:-:S03]  /*56230*/  ISETP.GE.AND P3, PT, R102, R2, PT ;  /* 0x000000026600720c */ /* 0x000fc60003f66270 */
[----:B------:R-:W4:Y:S04]  /*56240*/  LDL R20, [R1+0x3c28] ;  /* 0x003c280001147983 */ /* 0x000f280000100800 */
[----:B------:R-:W4:Y:S01]  /*56250*/  LDL R19, [R1+0x3c50] ;  /* 0x003c500001137983 */ /* 0x000f220000100800 */
[----:B---3--:R-:W-:Y:S01]  /*56260*/  PRMT R5, RZ, 0x7610, R5 ;  /* 0x00007610ff057816 */ /* 0x008fe20000000005 */
[----:B--2---:R-:W-:Y:S02]  /*56270*/  @!P2 IMAD.MOV.U32 R13, RZ, RZ, R38 ;  /* 0x000000ffff0da224 */ /* 0x004fe400078e0026 */
[----:B----4-:R-:W-:-:S05]  /*56280*/  @!P2 IMAD.MOV.U32 R12, RZ, RZ, R37 ;  /* 0x000000ffff0ca224 */ /* 0x010fca00078e0025 */
[----:B------:R0:W2:Y:S02]  /*56290*/  @!P2 LDG.E.U8 R5, desc[UR60][R12.64] ;  /* 0x0000003c0c05a981 */ /* 0x0000a4000c1e1100 */
[----:B0-----:R-:W-:Y:S02]  /*562a0*/  @!P0 IMAD.MOV.U32 R12, RZ, RZ, R30 ;  /* 0x000000ffff0c8224 */ /* 0x001fe400078e001e */
[----:B------:R-:W3:Y:S01]  /*562b0*/  LDL R30, [R1+0x3864] ;  /* 0x00386400011e7983 */ /* 0x000ee20000100800 */
[----:B------:R-:W-:Y:S01]  /*562c0*/  PRMT R4, RZ, 0x7610, R4 ;  /* 0x00007610ff047816 */ /* 0x000fe20000000004 */
[----:B------:R-:W-:Y:S01]  /*562d0*/  @!P0 IMAD.MOV.U32 R13, RZ, RZ, R36 ;  /* 0x000000ffff0d8224 */ /* 0x000fe200078e0024 */
[----:B------:R-:W-:Y:S02]  /*562e0*/  PRMT R236, RZ, 0x7610, R236 ;  /* 0x00007610ffec7816 */ /* 0x000fe400000000ec */
[----:B------:R-:W-:Y:S02]  /*562f0*/  ISETP.GE.AND P2, PT, R102, R2, PT ;  /* 0x000000026600720c */ /* 0x000fe40003f46270 */
[----:B------:R-:W-:-:S02]  /*56300*/  PRMT R215, RZ, 0x7610, R215 ;  /* 0x00007610ffd77816 */ /* 0x000fc400000000d7 */
[----:B------:R-:W-:Y:S01]  /*56310*/  PRMT R214, RZ, 0x7610, R214 ;  /* 0x00007610ffd67816 */ /* 0x000fe200000000d6 */
[----:B------:R0:W4:Y:S01]  /*56320*/  @!P0 LDG.E.U8 R4, desc[UR60][R12.64] ;  /* 0x0000003c0c048981 */ /* 0x000122000c1e1100 */
[----:B------:R-:W-:Y:S02]  /*56330*/  PRMT R213, RZ, 0x7610, R213 ;  /* 0x00007610ffd57816 */ /* 0x000fe400000000d5 */
[----:B------:R-:W-:Y:S02]  /*56340*/  PRMT R212, RZ, 0x7610, R212 ;  /* 0x00007610ffd47816 */ /* 0x000fe400000000d4 */
[----:B------:R-:W-:Y:S02]  /*56350*/  PRMT R211, RZ, 0x7610, R211 ;  /* 0x00007610ffd37816 */ /* 0x000fe400000000d3 */
[----:B------:R-:W-:Y:S02]  /*56360*/  PRMT R210, RZ, 0x7610, R210 ;  /* 0x00007610ffd27816 */ /* 0x000fe400000000d2 */
[----:B------:R-:W-:-:S02]  /*56370*/  PRMT R209, RZ, 0x7610, R209 ;  /* 0x00007610ffd17816 */ /* 0x000fc400000000d1 */
[----:B------:R-:W-:Y:S02]  /*56380*/  PRMT R208, RZ, 0x7610, R208 ;  /* 0x00007610ffd07816 */ /* 0x000fe400000000d0 */
[----:B------:R-:W-:Y:S02]  /*56390*/  PRMT R207, RZ, 0x7610, R207 ;  /* 0x00007610ffcf7816 */ /* 0x000fe400000000cf */
[----:B------:R-:W-:Y:S02]  /*563a0*/  PRMT R206, RZ, 0x7610, R206 ;  /* 0x00007610ffce7816 */ /* 0x000fe400000000ce */
[----:B------:R-:W-:Y:S01]  /*563b0*/  PRMT R205, RZ, 0x7610, R205 ;  /* 0x00007610ffcd7816 */ /* 0x000fe200000000cd */
[----:B0-----:R-:W-:Y:S02]  /*563c0*/  @!P1 IMAD.MOV.U32 R12, RZ, RZ, R34 ;  /* 0x000000ffff0c9224 */ /* 0x001fe400078e0022 */
[----:B------:R-:W-:Y:S01]  /*563d0*/  @!P1 IMAD.MOV.U32 R13, RZ, RZ, R35 ;  /* 0x000000ffff0d9224 */ /* 0x000fe200078e0023 */
[----:B------:R-:W-:-:S02]  /*563e0*/  ISETP.GE.AND P0, PT, R102, R2, PT ;  /* 0x000000026600720c */ /* 0x000fc40003f06270 */
[----:B------:R-:W-:Y:S02]  /*563f0*/  ISETP.GE.AND P4, PT, R102, R2, PT ;  /* 0x000000026600720c */ /* 0x000fe40003f86270 */
[----:B------:R-:W-:Y:S02]  /*56400*/  PRMT R204, RZ, 0x7610, R204 ;  /* 0x00007610ffcc7816 */ /* 0x000fe400000000cc */
[----:B------:R-:W-:Y:S01]  /*56410*/  PRMT R203, RZ, 0x7610, R203 ;  /* 0x00007610ffcb7816 */ /* 0x000fe200000000cb */
[----:B------:R0:W4:Y:S01]  /*56420*/  @!P1 LDG.E.U8 R236, desc[UR60][R12.64] ;  /* 0x0000003c0cec9981 */ /* 0x000122000c1e1100 */
[----:B------:R-:W-:Y:S02]  /*56430*/  PRMT R202, RZ, 0x7610, R202 ;  /* 0x00007610ffca7816 */ /* 0x000fe400000000ca */
[----:B------:R-:W-:Y:S02]  /*56440*/  PRMT R186, RZ, 0x7610, R186 ;  /* 0x00007610ffba7816 */ /* 0x000fe400000000ba */
[----:B------:R-:W-:-:S02]  /*56450*/  PRMT R201, RZ, 0x7610, R201 ;  /* 0x00007610ffc97816 */ /* 0x000fc400000000c9 */
[----:B------:R-:W-:Y:S02]  /*56460*/  PRMT R200, RZ, 0x7610, R200 ;  /* 0x00007610ffc87816 */ /* 0x000fe400000000c8 */
[----:B------:R-:W-:Y:S02]  /*56470*/  PRMT R199, RZ, 0x7610, R199 ;  /* 0x00007610ffc77816 */ /* 0x000fe400000000c7 */
[----:B------:R-:W-:Y:S02]  /*56480*/  PRMT R198, RZ, 0x7610, R198 ;  /* 0x00007610ffc67816 */ /* 0x000fe400000000c6 */
[----:B------:R-:W-:Y:S02]  /*56490*/  PRMT R197, RZ, 0x7610, R197 ;  /* 0x00007610ffc57816 */ /* 0x000fe400000000c5 */
[----:B------:R-:W-:Y:S02]  /*564a0*/  PRMT R196, RZ, 0x7610, R196 ;  /* 0x00007610ffc47816 */ /* 0x000fe400000000c4 */
[----:B------:R-:W-:Y:S01]  /*564b0*/  PRMT R195, RZ, 0x7610, R195 ;  /* 0x00007610ffc37816 */ /* 0x000fe200000000c3 */
[----:B0-----:R-:W-:Y:S01]  /*564c0*/  @!P3 IMAD.MOV.U32 R12, RZ, RZ, R6 ;  /* 0x000000ffff0cb224 */ /* 0x001fe200078e0006 */
[----:B------:R-:W-:Y:S01]  /*564d0*/  PRMT R194, RZ, 0x7610, R194 ;  /* 0x00007610ffc27816 */ /* 0x000fe200000000c2 */
[----:B------:R-:W2:Y:S01]  /*564e0*/  LDL R6, [R1+0x3bf0] ;  /* 0x003bf00001067983 */ /* 0x000ea20000100800 */
[----:B------:R-:W-:-:S02]  /*564f0*/  ISETP.GE.AND P1, PT, R102, R2, PT ;  /* 0x000000026600720c */ /* 0x000fc40003f26270 */
[----:B------:R-:W-:Y:S02]  /*56500*/  PRMT R193, RZ, 0x7610, R193 ;  /* 0x00007610ffc17816 */ /* 0x000fe400000000c1 */
        /* <DEDUP_REMOVED lines=17> */
[----:B------:R-:W-:Y:S01]  /*56620*/  PRMT R174, RZ, 0x7610, R174 ;  /* 0x00007610ffae7816 */ /* 0x000fe200000000ae */
[----:B------:R-:W-:Y:S01]  /*56630*/  @!P3 IMAD.MOV.U32 R13, RZ, RZ, R33 ;  /* 0x000000ffff0db224 */ /* 0x000fe200078e0021 */
[----:B------:R-:W-:Y:S02]  /*56640*/  ISETP.GE.AND P5, PT, R102, R2, PT ;  /* 0x000000026600720c */ /* 0x000fe40003fa6270 */
[----:B------:R-:W-:Y:S02]  /*56650*/  PRMT R173, RZ, 0x7610, R173 ;  /* 0x00007610ffad7816 */ /* 0x000fe400000000ad */
[----:B------:R-:W-:Y:S02]  /*56660*/  PRMT R172, RZ, 0x7610, R172 ;  /* 0x00007610ffac7816 */ /* 0x000fe400000000ac */
[----:B------:R-:W-:Y:S01]  /*56670*/  PRMT R171, RZ, 0x7610, R171 ;  /* 0x00007610ffab7816 */ /* 0x000fe200000000ab */
[----:B------:R0:W4:Y:S01]  /*56680*/  @!P3 LDG.E.U8 R215, desc[UR60][R12.64] ;  /* 0x0000003c0cd7b981 */ /* 0x000122000c1e1100 */
        /* <DEDUP_REMOVED lines=9> */
[----:B------:R-:W-:Y:S01]  /*56720*/  PRMT R162, RZ, 0x7610, R162 ;  /* 0x00007610ffa27816 */ /* 0x000fe200000000a2 */
[----:B0-----:R-:W-:Y:S02]  /*56730*/  @!P2 IMAD.MOV.U32 R13, RZ, RZ, R32 ;  /* 0x000000ffff0da224 */ /* 0x001fe400078e0020 */
[----:B------:R-:W-:Y:S01]  /*56740*/  @!P2 IMAD.MOV.U32 R12, RZ, RZ, R31 ;  /* 0x000000ffff0ca224 */ /* 0x000fe200078e001f */
[CC--:B------:R-:W-:Y:S01]  /*56750*/  ISETP.GE.AND P3, PT, R102.reuse, R2.reuse, PT ;  /* 0x000000026600720c */ /* 0x0c0fe20003f66270 */
[----:B------:R-:W4:Y:S04]  /*56760*/  LDL R32, [R1+0x3ae0] ;  /* 0x003ae00001207983 */ /* 0x000f280000100800 */
[----:B------:R0:W4:Y:S01]  /*56770*/  @!P2 LDG.E.U8 R214, desc[UR60][R12.64] ;  /* 0x0000003c0cd6a981 */ /* 0x000122000c1e1100 */
[----:B------:R-:W-:-:S03]  /*56780*/  ISETP.GE.AND P2, PT, R102, R2, PT ;  /* 0x000000026600720c */ /* 0x000fc60003f46270 */
[----:B------:R-:W4:Y:S01]  /*56790*/  LDL R31, [R1+0x3ae4] ;  /* 0x003ae400011f7983 */ /* 0x000f220000100800 */
        /* <DEDUP_REMOVED lines=12> */
[----:B0-----:R-:W-:-:S02]  /*56860*/  @!P0 IMAD.MOV.U32 R13, RZ, RZ, R18 ;  /* 0x000000ffff0d8224 */ /* 0x001fc400078e0012 */
[----:B------:R-:W-:Y:S01]  /*56870*/  @!P0 IMAD.MOV.U32 R12, RZ, RZ, R17 ;  /* 0x000000ffff0c8224 */ /* 0x000fe200078e0011 */
[----:B------:R-:W4:Y:S04]  /*56880*/  LDL R18, [R1+0x376c] ;  /* 0x00376c0001127983 */ /* 0x000f280000100800 */
[----:B------:R-:W4:Y:S04]  /*56890*/  LDL R17, [R1+0x3770] ;  /* 0x0037700001117983 */ /* 0x000f280000100800 */
        /* <DEDUP_REMOVED lines=9> */
[----:B------:R-:W-:Y:S01]  /*56930*/  PRMT R140, RZ, 0x7610, R140 ;  /* 0x00007610ff8c7816 */ /* 0x000fe2000000008c */
[----:B0-----:R-:W-:Y:S02]  /*56940*/  @!P1 IMAD.MOV.U32 R12, RZ, RZ, R15 ;  /* 0x000000ffff0c9224 */ /* 0x001fe400078e000f */
[----:B------:R-:W-:Y:S01]  /*56950*/  @!P1 IMAD.MOV.U32 R13, RZ, RZ, R16 ;  /* 0x000000ffff0d9224 */ /* 0x000fe200078e0010 */
[----:B------:R-:W4:Y:S04]  /*56960*/  LDL R15, [R1+0x36f0] ;  /* 0x0036f000010f7983 */ /* 0x000f280000100800 */
[----:B------:R-:W4:Y:S04]  /*56970*/  LDL R16, [R1+0x36ec] ;  /* 0x0036ec0001107983 */ /* 0x000f280000100800 */
[----:B------:R0:W4:Y:S01]  /*56980*/  @!P1 LDG.E.U8 R212, desc[UR60][R12.64] ;  /* 0x0000003c0cd49981 */ /* 0x000122000c1e1100 */
[----:B------:R-:W-:-:S02]  /*56990*/  ISETP.GE.AND P0, PT, R102, R2, PT ;  /* 0x000000026600720c */ /* 0x000fc40003f06270 */
[----:B------:R-:W-:Y:S01]  /*569a0*/  PRMT R139, RZ, 0x7610, R139 ;  /* 0x00007610ff8b7816 */ /* 0x000fe2000000008b */
[----:B------:R-:W4:Y:S04]  /*569b0*/  LDL R34, [R1+0x38c0] ;  /* 0x0038c00001227983 */ /* 0x000f280000100800 */
[----:B------:R-:W4:Y:S01]  /*569c0*/  LDL R33, [R1+0x38c4] ;  /* 0x0038c40001217983 */ /* 0x000f220000100800 */
[----:B------:R-:W-:Y:S02]  /*569d0*/  PRMT R122, RZ, 0x7610, R122 ;  /* 0x00007610ff7a7816 */ /* 0x000fe4000000007a */
[----:B------:R-:W-:Y:S02]  /*569e0*/  PRMT R138, RZ, 0x7610, R138 ;  /* 0x00007610ff8a7816 */ /* 0x000fe4000000008a */
[----:B------:R-:W-:-:S02]  /*569f0*/  PRMT R137, RZ, 0x7610, R137 ;  /* 0x00007610ff897816 */ /* 0x000fc40000000089 */
[----:B------:R-:W-:Y:S02]  /*56a00*/  PRMT R136, RZ, 0x7610, R136 ;  /* 0x00007610ff887816 */ /* 0x000fe40000000088 */
[----:B------:R-:W-:Y:S01]  /*56a10*/  PRMT R135, RZ, 0x7610, R135 ;  /* 0x00007610ff877816 */ /* 0x000fe20000000087 */
[----:B0-----:R-:W-:Y:S01]  /*56a20*/  @!P3 IMAD.MOV.U32 R12, RZ, RZ, R23 ;  /* 0x000000ffff0cb224 */ /* 0x001fe200078e0017 */
        /* <DEDUP_REMOVED lines=30> */
[----:B------:R-:W4:Y:S04]  /*56c10*/  LDL R36, [R1+0x37bc] ;  /* 0x0037bc0001247983 */ /* 0x000f280000100800 */
[----:B------:R-:W4:Y:S01]  /*56c20*/  LDL R35, [R1+0x3c64] ;  /* 0x003c640001237983 */ /* 0x000f220000100800 */
[----:B---3--:R-:W-:Y:S01]  /*56c30*/  @!P3 IMAD.MOV.U32 R13, RZ, RZ, R30 ;  /* 0x000000ffff0db224 */ /* 0x008fe200078e001e */
[----:B------:R-:W-:Y:S02]  /*56c40*/  ISETP.GE.AND P1, PT, R102, R2, PT ;  /* 0x000000026600720c */ /* 0x000fe40003f26270 */
[----:B------:R-:W3:Y:S04]  /*56c50*/  LDL R30, [R1+0x3a60] ;  /* 0x003a6000011e7983 */ /* 0x000ee80000100800 */
[----:B------:R0:W3:Y:S04]  /*56c60*/  @!P3 LDG.E.U8 R211, desc[UR60][R12.64] ;  /* 0x0000003c0cd3b981 */ /* 0x0000e8000c1e1100 */
[----:B------:R-:W3:Y:S01]  /*56c70*/  LDL R23, [R1+0x3a64] ;  /* 0x003a640001177983 */ /* 0x000ee20000100800 */
[----:B0-----:R-:W-:-:S02]  /*56c80*/  @!P2 IMAD.MOV.U32 R12, RZ, RZ, R21 ;  /* 0x000000ffff0ca224 */ /* 0x001fc400078e0015 */
[----:B------:R-:W-:Y:S01]  /*56c90*/  @!P2 IMAD.MOV.U32 R13, RZ, RZ, R22 ;  /* 0x000000ffff0da224 */ /* 0x000fe200078e0016 */
[----:B------:R-:W3:Y:S04]  /*56ca0*/  LDL R21, [R1+0x3670] ;  /* 0x0036700001157983 */ /* 0x000ee80000100800 */
[----:B------:R-:W3:Y:S04]  /*56cb0*/  LDL R22, [R1+0x366c] ;  /* 0x00366c0001167983 */ /* 0x000ee80000100800 */
[----:B------:R0:W3:Y:S02]  /*56cc0*/  @!P2 LDG.E.U8 R210, desc[UR60][R12.64] ;  /* 0x0000003c0cd2a981 */ /* 0x0000e4000c1e1100 */
[----:B0-----:R-:W-:-:S02]  /*56cd0*/  @!P0 IMAD.MOV.U32 R13, RZ, RZ, R14 ;  /* 0x000000ffff0d8224 */ /* 0x001fc400078e000e */
[----:B------:R-:W3:Y:S01]  /*56ce0*/  LDL R14, [R1+0x35ec] ;  /* 0x0035ec00010e7983 */ /* 0x000ee20000100800 */
[----:B--2---:R-:W-:-:S03]  /*56cf0*/  @!P0 IMAD.MOV.U32 R12, RZ, RZ, R6 ;  /* 0x000000ffff0c8224 */ /* 0x004fc600078e0006 */
[----:B------:R-:W2:Y:S01]  /*56d00*/  LDL R6, [R1+0x35f0] ;  /* 0x0035f00001067983 */ /* 0x000ea20000100800 */
[CC--:B------:R-:W-:Y:S02]  /*56d10*/  ISETP.GE.AND P3, PT, R102.reuse, R2.reuse, PT ;  /* 0x000000026600720c */ /* 0x0c0fe40003f66270 */
[CC--:B------:R-:W-:Y:S01]  /*56d20*/  ISETP.GE.AND P2, PT, R102.reuse, R2.reuse, PT ;  /* 0x000000026600720c */ /* 0x0c0fe20003f46270 */
[----:B------:R0:W2:Y:S02]  /*56d30*/  @!P0 LDG.E.U8 R209, desc[UR60][R12.64] ;  /* 0x0000003c0cd18981 */ /* 0x0000a4000c1e1100 */
[----:B0-----:R-:W-:Y:S02]  /*56d40*/  @!P1 IMAD.MOV.U32 R12, RZ, RZ, R19 ;  /* 0x000000ffff0c9224 */ /* 0x001fe400078e0013 */
[----:B------:R-:W-:Y:S01]  /*56d50*/  @!P1 IMAD.MOV.U32 R13, RZ, RZ, R20 ;  /* 0x000000ffff0d9224 */ /* 0x000fe200078e0014 */
[----:B------:R-:W2:Y:S04]  /*56d60*/  LDL R19, [R1+0x3570] ;  /* 0x0035700001137983 */ /* 0x000ea80000100800 */
[----:B------:R-:W2:Y:S04]  /*56d70*/  LDL R20, [R1+0x356c] ;  /* 0x00356c0001147983 */ /* 0x000ea80000100800 */
[----:B------:R4:W2:Y:S01]  /*56d80*/  @!P1 LDG.E.U8 R208, desc[UR60][R12.64] ;  /* 0x0000003c0cd09981 */ /* 0x0008a2000c1e1100 */
[----:B------:R-:W-:-:S02]  /*56d90*/  ISETP.GE.AND P0, PT, R102, R2, PT ;  /* 0x000000026600720c */ /* 0x000fc40003f06270 */
[----:B------:R-:W-:Y:S01]  /*56da0*/  ISETP.GE.AND P1, PT, R102, R2, PT ;  /* 0x000000026600720c */ /* 0x000fe20003f26270 */
[----:B----4-:R-:W-:Y:S02]  /*56db0*/  @!P3 IMAD.MOV.U32 R13, RZ, RZ, R18 ;  /* 0x000000ffff0db224 */ /* 0x010fe400078e0012 */
[----:B------:R-:W-:Y:S01]  /*56dc0*/  @!P3 IMAD.MOV.U32 R12, RZ, RZ, R17 ;  /* 0x000000ffff0cb224 */ /* 0x000fe200078e0011 */
[----:B------:R-:W4:Y:S04]  /*56dd0*/  LDL R18, [R1+0x34ec] ;  /* 0x0034ec0001127983 */ /* 0x000f280000100800 */
[----:B------:R-:W4:Y:S04]  /*56de0*/  LDL R17, [R1+0x34f0] ;  /* 0x0034f00001117983 */ /* 0x000f280000100800 */
[----:B------:R0:W4:Y:S02]  /*56df0*/  @!P3 LDG.E.U8 R207, desc[UR60][R12.64] ;  /* 0x0000003c0ccfb981 */ /* 0x000124000c1e1100 */
[----:B0-----:R-:W-:-:S02]  /*56e00*/  @!P2 IMAD.MOV.U32 R12, RZ, RZ, R15 ;  /* 0x000000ffff0ca224 */ /* 0x001fc400078e000f */
[----:B------:R-:W-:Y:S01]  /*56e10*/  @!P2 IMAD.MOV.U32 R13, RZ, RZ, R16 ;  /* 0x000000ffff0da224 */ /* 0x000fe200078e0010 */
[----:B------:R-:W4:Y:S04]  /*56e20*/  LDL R15, [R1+0x3854] ;  /* 0x00385400010f7983 */ /* 0x000f280000100800 */
[----:B------:R-:W4:Y:S04]  /*56e30*/  LDL R16, [R1+0x3840] ;  /* 0x0038400001107983 */ /* 0x000f280000100800 */
[----:B------:R3:W4:Y:S02]  /*56e40*/  @!P2 LDG.E.U8 R206, desc[UR60][R12.64] ;  /* 0x0000003c0ccea981 */ /* 0x000724000c1e1100 */
[----:B---3--:R-:W-:-:S02]  /*56e50*/  @!P0 IMAD.MOV.U32 R12, RZ, RZ, R21 ;  /* 0x000000ffff0c8224 */ /* 0x008fc400078e0015 */
        /* <DEDUP_REMOVED lines=8> */
[-C--:B------:R-:W-:Y:S02]  /*56ee0*/  ISETP.GE.AND P3, PT, R102, R2.reuse, PT ;  /* 0x000000026600720c */ /* 0x080fe40003f66270 */
[CC--:B------:R-:W-:Y:S01]  /*56ef0*/  ISETP.GE.AND P2, PT, R70.reuse, R2.reuse, PT ;  /* 0x000000024600720c */ /* 0x0c0fe20003f46270 */
[----:B------:R0:W2:Y:S01]  /*56f00*/  @!P1 LDG.E.U8 R204, desc[UR60][R12.64] ;  /* 0x0000003c0ccc9981 */ /* 0x0000a2000c1e1100 */
[----:B------:R-:W-:Y:S01]  /*56f10*/  ISETP.GE.AND P0, PT, R70, R2, PT ;  /* 0x000000024600720c */ /* 0x000fe20003f06270 */
[----:B0-----:R-:W-:Y:S02]  /*56f20*/  @!P4 IMAD.MOV.U32 R12, RZ, RZ, R19 ;  /* 0x000000ffff0cc224 */ /* 0x001fe400078e0013 */
[----:B------:R-:W-:Y:S01]  /*56f30*/  @!P4 IMAD.MOV.U32 R13, RZ, RZ, R20 ;  /* 0x000000ffff0dc224 */ /* 0x000fe200078e0014 */
[----:B------:R-:W2:Y:S04]  /*56f40*/  LDL R19, [R1+0x38e4] ;  /* 0x0038e40001137983 */ /* 0x000ea80000100800 */
[----:B------:R-:W2:Y:S04]  /*56f50*/  LDL R20, [R1+0x38e0] ;  /* 0x0038e00001147983 */ /* 0x000ea80000100800 */
[----:B------:R4:W2:Y:S02]  /*56f60*/  @!P4 LDG.E.U8 R203, desc[UR60][R12.64] ;  /* 0x0000003c0ccbc981 */ /* 0x0008a4000c1e1100 */
[----:B----4-:R-:W-:-:S02]  /*56f70*/  @!P3 IMAD.MOV.U32 R13, RZ, RZ, R18 ;  /* 0x000000ffff0db224 */ /* 0x010fc400078e0012 */
        /* <DEDUP_REMOVED lines=27> */
[----:B------:R-:W2:Y:S04]  /*57130*/  LDL R6, [R1+0x36f8] ;  /* 0x0036f80001067983 */ /* 0x000ea80000100800 */
[----:B------:R0:W2:Y:S02]  /*57140*/  @!P0 LDG.E.U8 R198, desc[UR60][R12.64] ;  /* 0x0000003c0cc68981 */ /* 0x0000a4000c1e1100 */
        /* <DEDUP_REMOVED lines=17> */
[CC--:B------:R-:W-:Y:S02]  /*57260*/  ISETP.GE.AND P2, PT, R102.reuse, R2.reuse, PT ;  /* 0x000000026600720c */ /* 0x0c0fe40003f46270 */
[CC--:B------:R-:W-:Y:S02]  /*57270*/  ISETP.GE.AND P1, PT, R102.reuse, R2.reuse, PT ;  /* 0x000000026600720c */ /* 0x0c0fe40003f26270 */
[CC--:B------:R-:W-:Y:S02]  /*57280*/  ISETP.GE.AND P4, PT, R102.reuse, R2.reuse, PT ;  /* 0x000000026600720c */ /* 0x0c0fe40003f86270 */
[----:B------:R-:W-:Y:S01]  /*57290*/  ISETP.GE.AND P3, PT, R102, R2, PT ;  /* 0x000000026600720c */ /* 0x000fe20003f66270 */
[----:B------:R0:W4:Y:S04]  /*572a0*/  @!P0 LDG.E.U8 R194, desc[UR60][R12.64] ;  /* 0x0000003c0cc28981 */ /* 0x000128000c1e1100 */
[----:B------:R-:W4:Y:S04]  /*572b0*/  LDL R32, [R1+0x3ad0] ;  /* 0x003ad00001207983 */ /* 0x000f280000100800 */
[----:B------:R-:W4:Y:S01]  /*572c0*/  LDL R31, [R1+0x3ad4] ;  /* 0x003ad400011f7983 */ /* 0x000f220000100800 */
        /* <DEDUP_REMOVED lines=44> */
[----:B------:R-:W-:-:S03]  /*57590*/  ISETP.GE.AND P2, PT, R102, R2, PT ;  /* 0x000000026600720c */ /* 0x000fc60003f46270 */
        /* <DEDUP_REMOVED lines=17> */
[----:B------:R0:W4:Y:S01]  /*576b0*/  @!P2 LDG.E.U8 R181, desc[UR60][R12.64] ;  /* 0x0000003c0cb5a981 */ /* 0x000122000c1e1100 */
[----:B------:R-:W-:Y:S01]  /*576c0*/  ISETP.GE.AND P3, PT, R102, R2, PT ;  /* 0x000000026600720c */ /* 0x000fe20003f66270 */
[----:B0-----:R-:W-:-:S02]  /*576d0*/  @!P1 IMAD.MOV.U32 R12, RZ, RZ, R23 ;  /* 0x000000ffff0c9224 */ /* 0x001fc400078e0017 */
[----:B------:R-:W-:Y:S01]  /*576e0*/  @!P1 IMAD.MOV.U32 R13, RZ, RZ, R30 ;  /* 0x000000ffff0d9224 */ /* 0x000fe200078e001e */
[----:B------:R-:W-:Y:S01]  /*576f0*/  ISETP.GE.AND P2, PT, R102, R2, PT ;  /* 0x000000026600720c */ /* 0x000fe20003f46270 */
[----:B------:R-:W4:Y:S04]  /*57700*/  LDL R30, [R1+0x384c] ;  /* 0x00384c00011e7983 */ /* 0x000f280000100800 */
[----:B------:R3:W4:Y:S04]  /*57710*/  @!P1 LDG.E.U8 R180, desc[UR60][R12.64] ;  /* 0x0000003c0cb49981 */ /* 0x000728000c1e1100 */
[----:B------:R-:W4:Y:S01]  /*57720*/  LDL R23, [R1+0x3b28] ;  /* 0x003b280001177983 */ /* 0x000f220000100800 */
        /* <DEDUP_REMOVED lines=40> */
[----:B------:R0:W2:Y:S01]  /*579b0*/  @!P2 LDG.E.U8 R173, desc[UR60][R12.64] ;  /* 0x0000003c0cada981 */ /* 0x0000a2000c1e1100 */
[----:B------:R-:W-:-:S09]  /*579c0*/  ISETP.GE.AND P3, PT, R102, R2, PT ;  /* 0x000000026600720c */ /* 0x000fd20003f66270 */
        /* <DEDUP_REMOVED lines=103> */
[----:B------:R0:W2:Y:S01]  /*58040*/  @!P1 LDG.E.U8 R153, desc[UR60][R12.64] ;  /* 0x0000003c0c999981 */ /* 0x0000a2000c1e1100 */
[CC--:B------:R-:W-:Y:S01]  /*58050*/  ISETP.GE.AND P1, PT, R102.reuse, R2.reuse, PT ;  /* 0x000000026600720c */ /* 0x0c0fe20003f26270 */
[----:B0-----:R-:W-:Y:S02]  /*58060*/  @!P4 IMAD.MOV.U32 R12, RZ, RZ, R19 ;  /* 0x000000ffff0cc224 */ /* 0x001fe400078e0013 */
[----:B------:R-:W-:Y:S01]  /*58070*/  @!P4 IMAD.MOV.U32 R13, RZ, RZ, R20 ;  /* 0x000000ffff0dc224 */ /* 0x000fe200078e0014 */
[----:B------:R-:W2:Y:S04]  /*58080*/  LDL R19, [R1+0x3c08] ;  /* 0x003c080001137983 */ /* 0x000ea80000100800 */
[----:B------:R-:W2:Y:S04]  /*58090*/  LDL R20, [R1+0x3be0] ;  /* 0x003be00001147983 */ /* 0x000ea80000100800 */
[----:B------:R4:W2:Y:S01]  /*580a0*/  @!P4 LDG.E.U8 R152, desc[UR60][R12.64] ;  /* 0x0000003c0c98c981 */ /* 0x0008a2000c1e1100 */
[----:B------:R-:W-:Y:S01]  /*580b0*/  ISETP.GE.AND P4, PT, R102, R2, PT ;  /* 0x000000026600720c */ /* 0x000fe20003f86270 */
        /* <DEDUP_REMOVED lines=27> */
[----:B------:R0:W2:Y:S01]  /*58270*/  @!P3 LDG.E.U8 R147, desc[UR60][R12.64] ;  /* 0x0000003c0c93b981 */ /* 0x0000a2000c1e1100 */
[CC--:B------:R-:W-:Y:S01]  /*58280*/  ISETP.GE.AND P4, PT, R102.reuse, R2.reuse, PT ;  /* 0x000000026600720c */ /* 0x0c0fe20003f86270 */
        /* <DEDUP_REMOVED lines=27> */
[CC--:B------:R-:W-:Y:S02]  /*58440*/  ISETP.GE.AND P5, PT, R102.reuse, R2.reuse, PT ;  /* 0x000000026600720c */ /* 0x0c0fe40003fa6270 */
[CC--:B------:R-:W-:Y:S01]  /*58450*/  ISETP.GE.AND P4, PT, R102.reuse, R2.reuse, PT ;  /* 0x000000026600720c */ /* 0x0c0fe20003f86270 */
[----:B------:R0:W2:Y:S01]  /*58460*/  @!P2 LDG.E.U8 R142, desc[UR60][R12.64] ;  /* 0x0000003c0c8ea981 */ /* 0x0000a2000c1e1100 */
[----:B------:R-:W-:-:S07]  /*58470*/  ISETP.GE.AND P3, PT, R102, R2, PT ;  /* 0x000000026600720c */ /* 0x000fce0003f66270 */
        /* <DEDUP_REMOVED lines=79> */
[----:B0-----:R-:W-:-:S02]  /*58970*/  @!P0 IMAD.MOV.U32 R12, RZ, RZ, R23 ;  /* 0x000000ffff0c8224 */ /* 0x001fc400078e0017 */
        /* <DEDUP_REMOVED lines=28> */
[----:B------:R0:W2:Y:S01]  /*58b40*/  @!P1 LDG.E.U8 R121, desc[UR60][R12.64] ;  /* 0x0000003c0c799981 */ /* 0x0000a2000c1e1100 */
[----:B------:R-:W-:Y:S01]  /*58b50*/  ISETP.GE.AND P1, PT, R102, R2, PT ;  /* 0x000000026600720c */ /* 0x000fe20003f26270 */
[----:B0-----:R-:W-:-:S02]  /*58b60*/  @!P4 IMAD.MOV.U32 R12, RZ, RZ, R31 ;  /* 0x000000ffff0cc224 */ /* 0x001fc400078e001f */
        /* <DEDUP_REMOVED lines=17> */
[----:B------:R-:W-:Y:S01]  /*58c80*/  ISETP.GE.AND P3, PT, R102, R2, PT ;  /* 0x000000026600720c */ /* 0x000fe20003f66270 */
[----:B------:R-:W4:Y:S04]  /*58c90*/  LDL R30, [R1+0x363c] ;  /* 0x00363c00011e7983 */ /* 0x000f280000100800 */
[----:B------:R3:W4:Y:S04]  /*58ca0*/  @!P1 LDG.E.U8 R117, desc[UR60][R12.64] ;  /* 0x0000003c0c759981 */ /* 0x000728000c1e1100 */
[----:B------:R-:W4:Y:S01]  /*58cb0*/  LDL R23, [R1+0x3640] ;  /* 0x0036400001177983 */ /* 0x000f220000100800 */
[----:B---3--:R-:W-:-:S03]  /*58cc0*/  @!P4 IMAD.MOV.U32 R13, RZ, RZ, R14 ;  /* 0x000000ffff0dc224 */ /* 0x008fc600078e000e */
        /* <DEDUP_REMOVED lines=8> */
[----:B------:R-:W2:Y:S01]  /*58d50*/  LDL R22, [R1+0x35bc] ;  /* 0x0035bc0001167983 */ /* 0x000ea20000100800 */
[----:B------:R-:W-:-:S03]  /*58d60*/  ISETP.GE.AND P1, PT, R102, R2, PT ;  /* 0x000000026600720c */ /* 0x000fc60003f26270 */
[----:B------:R0:W2:Y:S01]  /*58d70*/  @!P3 LDG.E.U8 R115, desc[UR60][R12.64] ;  /* 0x0000003c0c73b981 */ /* 0x0000a2000c1e1100 */
[CC--:B------:R-:W-:Y:S01]  /*58d80*/  ISETP.GE.AND P4, PT, R102.reuse, R2.reuse, PT ;  /* 0x000000026600720c */ /* 0x0c0fe20003f86270 */
[----:B0-----:R-:W-:Y:S02]  /*58d90*/  @!P2 IMAD.MOV.U32 R12, RZ, RZ, R19 ;  /* 0x000000ffff0ca224 */ /* 0x001fe400078e0013 */
[----:B------:R-:W-:Y:S01]  /*58da0*/  @!P2 IMAD.MOV.U32 R13, RZ, RZ, R20 ;  /* 0x000000ffff0da224 */ /* 0x000fe200078e0014 */
[----:B------:R-:W2:Y:S04]  /*58db0*/  LDL R19, [R1+0x34c0] ;  /* 0x0034c00001137983 */ /* 0x000ea80000100800 */
[----:B------:R-:W2:Y:S01]  /*58dc0*/  LDL R20, [R1+0x34bc] ;  /* 0x0034bc0001147983 */ /* 0x000ea20000100800 */
[----:B------:R-:W-:-:S03]  /*58dd0*/  ISETP.GE.AND P3, PT, R102, R2, PT ;  /* 0x000000026600720c */ /* 0x000fc60003f66270 */
[----:B------:R4:W2:Y:S02]  /*58de0*/  @!P2 LDG.E.U8 R114, desc[UR60][R12.64] ;  /* 0x0000003c0c72a981 */ /* 0x0008a4000c1e1100 */
        /* <DEDUP_REMOVED lines=21> */
[----:B------:R-:W-:Y:S01]  /*58f40*/  ISETP.GE.AND P3, PT, R102, R2, PT ;  /* 0x000000026600720c */ /* 0x000fe20003f66270 */
[----:B------:R-:W2:Y:S04]  /*58f50*/  LDL R30, [R1+0x39b0] ;  /* 0x0039b000011e7983 */ /* 0x000ea80000100800 */
[----:B------:R0:W2:Y:S04]  /*58f60*/  @!P2 LDG.E.U8 R110, desc[UR60][R12.64] ;  /* 0x0000003c0c6ea981 */ /* 0x0000a8000c1e1100 */
[----:B------:R-:W2:Y:S01]  /*58f70*/  LDL R23, [R1+0x39b4] ;  /* 0x0039b40001177983 */ /* 0x000ea20000100800 */
[----:B0-----:R-:W-:-:S02]  /*58f80*/  @!P1 IMAD.MOV.U32 R12, RZ, RZ, R21 ;  /* 0x000000ffff0c9224 */ /* 0x001fc400078e0015 */
        /* <DEDUP_REMOVED lines=16> */
[----:B------:R-:W-:Y:S01]  /*59090*/  PRMT R104, RZ, 0x7610, R104 ;  /* 0x00007610ff687816 */ /* 0x000fe20000000068 */
[----:B------:R-:W2:Y:S04]  /*590a0*/  LDL R32, [R1+0x36c4] ;  /* 0x0036c40001207983 */ /* 0x000ea80000100800 */
[----:B------:R4:W2:Y:S04]  /*590b0*/  @!P3 LDG.E.U8 R103, desc[UR60][R12.64] ;  /* 0x0000003c0c67b981 */ /* 0x0008a8000c1e1100 */
[----:B------:R-:W2:Y:S01]  /*590c0*/  LDL R31, [R1+0x36c8] ;  /* 0x0036c800011f7983 */ /* 0x000ea20000100800 */
        /* <DEDUP_REMOVED lines=14> */
[----:B------:R-:W-:-:S03]  /*591b0*/  PRMT R252, RZ, 0x7610, R252 ;  /* 0x00007610fffc7816 */ /* 0x000fc600000000fc */
[----:B------:R0:W2:Y:S01]  /*591c0*/  @!P0 LDG.E.U8 R104, desc[UR60][R12.64] ;  /* 0x0000003c0c688981 */ /* 0x0000a2000c1e1100 */
[----:B------:R-:W-:Y:S01]  /*591d0*/  PRMT R251, RZ, 0x7610, R251 ;  /* 0x00007610fffb7816 */ /* 0x000fe200000000fb */
[----:B0-----:R-:W-:Y:S02]  /*591e0*/  @!P0 IMAD.MOV.U32 R13, RZ, RZ, R30 ;  /* 0x000000ffff0d8224 */ /* 0x001fe400078e001e */
[----:B------:R-:W-:Y:S01]  /*591f0*/  @!P0 IMAD.MOV.U32 R12, RZ, RZ, R23 ;  /* 0x000000ffff0c8224 */ /* 0x000fe200078e0017 */
[----:B------:R-:W2:Y:S04]  /*59200*/  LDL R30, [R1+0x3644] ;  /* 0x00364400011e7983 */ /* 0x000ea80000100800 */
[----:B------:R-:W2:Y:S04]  /*59210*/  LDL R23, [R1+0x3648] ;  /* 0x0036480001177983 */ /* 0x000ea80000100800 */
[----:B------:R0:W2:Y:S01]  /*59220*/  @!P0 LDG.E.U8 R252, desc[UR60][R12.64] ;  /* 0x0000003c0cfc8981 */ /* 0x0000a2000c1e1100 */
[----:B------:R-:W-:Y:S01]  /*59230*/  PRMT R250, RZ, 0x7610, R250 ;  /* 0x00007610fffa7816 */ /* 0x000fe200000000fa */
[----:B0-----:R-:W-:-:S02]  /*59240*/  @!P0 IMAD.MOV.U32 R12, RZ, RZ, R21 ;  /* 0x000000ffff0c8224 */ /* 0x001fc400078e0015 */
[----:B------:R-:W-:Y:S01]  /*59250*/  @!P0 IMAD.MOV.U32 R13, RZ, RZ, R22 ;  /* 0x000000ffff0d8224 */ /* 0x000fe200078e0016 */
[----:B------:R-:W2:Y:S04]  /*59260*/  LDL R21, [R1+0x35c8] ;  /* 0x0035c80001157983 */ /* 0x000ea80000100800 */
[----:B------:R-:W2:Y:S04]  /*59270*/  LDL R22, [R1+0x35c4] ;  /* 0x0035c40001167983 */ /* 0x000ea80000100800 */
[----:B------:R0:W2:Y:S01]  /*59280*/  @!P0 LDG.E.U8 R251, desc[UR60][R12.64] ;  /* 0x0000003c0cfb8981 */ /* 0x0000a2000c1e1100 */
[----:B------:R-:W-:-:S02]  /*59290*/  PRMT R249, RZ, 0x7610, R249 ;  /* 0x00007610fff97816 */ /* 0x000fc400000000f9 */
[----:B------:R-:W-:Y:S01]  /*592a0*/  PRMT R248, RZ, 0x7610, R248 ;  /* 0x00007610fff87816 */ /* 0x000fe200000000f8 */
        /* <DEDUP_REMOVED lines=19> */
[----:B------:R-:W-:Y:S02]  /*593e0*/  PRMT R247, RZ, 0x7610, R247 ;  /* 0x00007610fff77816 */ /* 0x000fe400000000f7 */
[----:B------:R-:W-:-:S04]  /*593f0*/  PRMT R246, RZ, 0x7610, R246 ;  /* 0x00007610fff67816 */ /* 0x000fc800000000f6 */
[----:B------:R0:W2:Y:S01]  /*59400*/  @!P0 LDG.E.U8 R247, desc[UR60][R12.64] ;  /* 0x0000003c0cf78981 */ /* 0x0000a2000c1e1100 */
[----:B------:R-:W-:Y:S01]  /*59410*/  PRMT R245, RZ, 0x7610, R245 ;  /* 0x00007610fff57816 */ /* 0x000fe200000000f5 */
[----:B0-----:R-:W-:Y:S02]  /*59420*/  @!P0 IMAD.MOV.U32 R12, RZ, RZ, R35 ;  /* 0x000000ffff0c8224 */ /* 0x001fe400078e0023 */
[----:B------:R-:W-:-:S05]  /*59430*/  @!P0 IMAD.MOV.U32 R13, RZ, RZ, R36 ;  /* 0x000000ffff0d8224 */ /* 0x000fca00078e0024 */
        /* <DEDUP_REMOVED lines=13> */
[----:B------:R-:W-:Y:S02]  /*59510*/  PRMT R241, RZ, 0x7610, R241 ;  /* 0x00007610fff17816 */ /* 0x000fe400000000f1 */
[CC--:B------:R-:W-:Y:S01]  /*59520*/  ISETP.GE.AND P1, PT, R102.reuse, R2.reuse, PT ;  /* 0x000000026600720c */ /* 0x0c0fe20003f26270 */
[----:B0-----:R-:W-:Y:S02]  /*59530*/  @!P0 IMAD.MOV.U32 R12, RZ, RZ, R21 ;  /* 0x000000ffff0c8224 */ /* 0x001fe400078e0015 */
[----:B------:R-:W-:Y:S01]  /*59540*/  @!P0 IMAD.MOV.U32 R13, RZ, RZ, R22 ;  /* 0x000000ffff0d8224 */ /* 0x000fe200078e0016 */
[----:B------:R-:W-:Y:S02]  /*59550*/  PRMT R240, RZ, 0x7610, R240 ;  /* 0x00007610fff07816 */ /* 0x000fe400000000f0 */
[----:B------:R-:W-:Y:S02]  /*59560*/  ISETP.GE.AND P5, PT, R102, R2, PT ;  /* 0x000000026600720c */ /* 0x000fe40003fa6270 */
[----:B------:R-:W-:Y:S01]  /*59570*/  PRMT R239, RZ, 0x7610, R239 ;  /* 0x00007610ffef7816 */ /* 0x000fe200000000ef */
        /* <DEDUP_REMOVED lines=18> */
[----:B------:R-:W3:Y:S04]  /*596a0*/  LDL R14, [R1+0x3b60] ;  /* 0x003b6000010e7983 */ /* 0x000ee80000100800 */
[----:B------:R-:W3:Y:S04]  /*596b0*/  LDL.LU R230, [R1+0x3c8c] ;  /* 0x003c8c0001e67983 */ /* 0x000ee80000300800 */
        /* <DEDUP_REMOVED lines=13> */
[----:B------:R-:W3:Y:S01]  /*59790*/  LDL.LU R30, [R1+0x1430] ;  /* 0x00143000011e7983 */ /* 0x000ee20000300800 */
[----:B--2---:R-:W-:-:S03]  /*597a0*/  @!P5 IMAD.MOV.U32 R12, RZ, RZ, R6 ;  /* 0x000000ffff0cd224 */ /* 0x004fc600078e0006 */
[----:B------:R-:W2:Y:S04]  /*597b0*/  LDL.LU R35, [R1+0x1454] ;  /* 0x0014540001237983 */ /* 0x000ea80000300800 */
[----:B------:R-:W3:Y:S04]  /*597c0*/  LDL.LU R6, [R1+0x142c] ;  /* 0x00142c0001067983 */ /* 0x000ee80000300800 */
[----:B------:R-:W3:Y:S01]  /*597d0*/  LDL.LU R46, [R1+0x1444] ;  /* 0x00144400012e7983 */ /* 0x000ee20000300800 */
[----:B------:R-:W-:Y:S02]  /*597e0*/  ISETP.GE.AND P4, PT, R102, R2, PT ;  /* 0x000000026600720c */ /* 0x000fe40003f86270 */
[----:B------:R-:W-:-:S02]  /*597f0*/  PRMT R238, RZ, 0x7610, R238 ;  /* 0x00007610ffee7816 */ /* 0x000fc400000000ee */
[CC--:B------:R-:W-:Y:S01]  /*59800*/  ISETP.GE.AND P3, PT, R102.reuse, R2.reuse, PT ;  /* 0x000000026600720c */ /* 0x0c0fe20003f66270 */
[----:B------:R-:W2:Y:S04]  /*59810*/  LDL.LU R43, [R1+0x1418] ;  /* 0x00141800012b7983 */ /* 0x000ea80000300800 */
[----:B------:R-:W2:Y:S04]  /*59820*/  LDL.LU R74, [R1+0x1440] ;  /* 0x00144000014a7983 */ /* 0x000ea80000300800 */
[----:B------:R-:W2:Y:S01]  /*59830*/  LDL.LU R64, [R1+0x13f8] ;  /* 0x0013f80001407983 */ /* 0x000ea20000300800 */
[----:B------:R-:W-:-:S02]  /*59840*/  ISETP.GE.AND P2, PT, R102, R2, PT ;  /* 0x000000026600720c */ /* 0x000fc40003f46270 */
[----:B------:R-:W-:Y:S01]  /*59850*/  PRMT R237, RZ, 0x7610, R237 ;  /* 0x00007610ffed7816 */ /* 0x000fe200000000ed */
[----:B------:R-:W2:Y:S04]  /*59860*/  LDL.LU R68, [R1+0x1414] ;  /* 0x0014140001447983 */ /* 0x000ea80000300800 */
[----:B------:R0:W2:Y:S04]  /*59870*/  @!P5 LDG.E.U8 R238, desc[UR60][R12.64] ;  /* 0x0000003c0ceed981 */ /* 0x0000a8000c1e1100 */
[----:B------:R-:W2:Y:S04]  /*59880*/  LDL.LU R42, [R1+0x13f4] ;  /* 0x0013f400012a7983 */ /* 0x000ea80000300800 */
[----:B------:R-:W2:Y:S04]  /*59890*/  LDL.LU R45, [R1+0x140c] ;  /* 0x00140c00012d7983 */ /* 0x000ea80000300800 */
[----:B------:R-:W2:Y:S04]  /*598a0*/  LDL.LU R69, [R1+0x13c8] ;  /* 0x0013c80001457983 */ /* 0x000ea80000300800 */
[----:B------:R-:W2:Y:S04]  /*598b0*/  LDL.LU R66, [R1+0x1408] ;  /* 0x0014080001427983 */ /* 0x000ea80000300800 */
[----:B------:R-:W2:Y:S04]  /*598c0*/  LDL.LU R63, [R1+0xb50] ;  /* 0x000b5000013f7983 */ /* 0x000ea80000300800 */
[----:B------:R-:W2:Y:S01]  /*598d0*/  LDL.LU R67, [R1+0xb10] ;  /* 0x000b100001437983 */ /* 0x000ea20000300800 */
[----:B------:R-:W-:-:S03]  /*598e0*/  PRMT R235, RZ, 0x7610, R235 ;  /* 0x00007610ffeb7816 */ /* 0x000fc600000000eb */
[----:B------:R-:W2:Y:S04]  /*598f0*/  LDL.LU R77, [R1+0x13b8] ;  /* 0x0013b800014d7983 */ /* 0x000ea80000300800 */
[----:B------:R-:W2:Y:S04]  /*59900*/  LDL.LU R65, [R1+0x13dc] ;  /* 0x0013dc0001417983 */ /* 0x000ea80000300800 */
[----:B------:R-:W2:Y:S04]  /*59910*/  LDL.LU R76, [R1+0x13b4] ;  /* 0x0013b400014c7983 */ /* 0x000ea80000300800 */
[----:B------:R-:W2:Y:S04]  /*59920*/  LDL.LU R34, [R1+0x13c4] ;  /* 0x0013c40001227983 */ /* 0x000ea80000300800 */
[----:B------:R-:W2:Y:S01]  /*59930*/  LDL.LU R70, [R1+0x13ac] ;  /* 0x0013ac0001467983 */ /* 0x000ea20000300800 */
[----:B0-----:R-:W-:-:S02]  /*59940*/  @!P4 IMAD.MOV.U32 R13, RZ, RZ, R21 ;  /* 0x000000ffff0dc224 */ /* 0x001fc400078e0015 */
[----:B------:R-:W-:-:S05]  /*59950*/  @!P4 IMAD.MOV.U32 R12, RZ, RZ, R20 ;  /* 0x000000ffff0cc224 */ /* 0x000fca00078e0014 */
[----:B------:R4:W2:Y:S02]  /*59960*/  @!P4 LDG.E.U8 R237, desc[UR60][R12.64] ;  /* 0x0000003c0cedc981 */ /* 0x0008a4000c1e1100 */
[----:B----4-:R-:W-:Y:S02]  /*59970*/  @!P3 IMAD.MOV.U32 R12, RZ, RZ, R18 ;  /* 0x000000ffff0cb224 */ /* 0x010fe400078e0012 */
[----:B------:R-:W-:-:S05]  /*59980*/  @!P3 IMAD.MOV.U32 R13, RZ, RZ, R19 ;  /* 0x000000ffff0db224 */ /* 0x000fca00078e0013 */
[----:B------:R0:W4:Y:S02]  /*59990*/  @!P3 LDG.E.U8 R235, desc[UR60][R12.64] ;  /* 0x0000003c0cebb981 */ /* 0x000124000c1e1100 */
[----:B0-----:R-:W-:Y:S01]  /*599a0*/  @!P2 IMAD.MOV.U32 R13, RZ, RZ, R17 ;  /* 0x000000ffff0da224 */ /* 0x001fe200078e0011 */
[----:B---3--:R-:W-:Y:S02]  /*599b0*/  PRMT R17, R46, 0x5410, R6 ;  /* 0x000054102e117816 */ /* 0x008fe40000000006 */
[----:B------:R-:W3:Y:S04]  /*599c0*/  LDL R6, [R1+0x700] ;  /* 0x0007000001067983 */ /* 0x000ee80000100800 */
[----:B------:R-:W4:Y:S01]  /*599d0*/  LDL.LU R222, [R1+0xc98] ;  /* 0x000c980001de7983 */ /* 0x000f220000300800 */
[----:B------:R-:W-:-:S03]  /*599e0*/  ISETP.GE.AND P1, PT, R102, R2, PT ;  /* 0x000000026600720c */ /* 0x000fc60003f26270 */
[----:B------:R-:W4:Y:S04]  /*599f0*/  LDL.LU R223, [R1+0xc7c] ;  /* 0x000c7c0001df7983 */ /* 0x000f280000300800 */
[----:B------:R-:W4:Y:S04]  /*59a00*/  LDL.LU R228, [R1+0xc94] ;  /* 0x000c940001e47983 */ /* 0x000f280000300800 */
[----:B------:R-:W4:Y:S04]  /*59a10*/  LDL.LU R49, [R1+0xc78] ;  /* 0x000c780001317983 */ /* 0x000f280000300800 */
[----:B------:R-:W4:Y:S04]  /*59a20*/  LDL.LU R47, [R1+0xc90] ;  /* 0x000c9000012f7983 */ /* 0x000f280000300800 */
[----:B------:R-:W4:Y:S04]  /*59a30*/  LDL.LU R231, [R1+0xc4c] ;  /* 0x000c4c0001e77983 */ /* 0x000f280000300800 */
[----:B------:R-:W4:Y:S01]  /*59a40*/  LDL.LU R33, [R1+0xc6c] ;  /* 0x000c6c0001217983 */ /* 0x000f220000300800 */
[----:B------:R-:W-:-:S02]  /*59a50*/  PRMT R234, RZ, 0x7610, R234 ;  /* 0x00007610ffea7816 */ /* 0x000fc400000000ea */
[----:B------:R-:W-:Y:S01]  /*59a60*/  PRMT R216, R31, 0x5410, R230 ;  /* 0x000054101fd87816 */ /* 0x000fe200000000e6 */
[----:B------:R-:W4:Y:S01]  /*59a70*/  LDL.LU R50, [R1+0xc48] ;  /* 0x000c480001327983 */ /* 0x000f220000300800 */
[----:B------:R-:W-:-:S03]  /*59a80*/  @!P2 IMAD.MOV.U32 R12, RZ, RZ, R16 ;  /* 0x000000ffff0ca224 */ /* 0x000fc600078e0010 */
[----:B------:R-:W4:Y:S04]  /*59a90*/  LDL.LU R31, [R1+0xc68] ;  /* 0x000c6800011f7983 */ /* 0x000f280000300800 */
[----:B------:R-:W4:Y:S01]  /*59aa0*/  LDL.LU R48, [R1+0xc44] ;  /* 0x000c440001307983 */ /* 0x000f220000300800 */
[----:B------:R-:W-:-:S03]  /*59ab0*/  PRMT R217, R73, 0x5410, R39 ;  /* 0x0000541049d97816 */ /* 0x000fc60000000027 */
[----:B------:R-:W4:Y:S04]  /*59ac0*/  LDL.LU R230, [R1+0xc64] ;  /* 0x000c640001e67983 */ /* 0x000f280000300800 */
[----:B------:R-:W4:Y:S01]  /*59ad0*/  LDL.LU R39, [R1+0xc40] ;  /* 0x000c400001277983 */ /* 0x000f220000300800 */
[----:B------:R-:W-:-:S03]  /*59ae0*/  PRMT R218, R72, 0x5410, R38 ;  /* 0x0000541048da7816 */ /* 0x000fc60000000026 */
[----:B------:R-:W4:Y:S01]  /*59af0*/  LDL.LU R73, [R1+0xc60] ;  /* 0x000c600001497983 */ /* 0x000f220000300800 */
[----:B------:R-:W-:-:S03]  /*59b00*/  PRMT R233, RZ, 0x7610, R233 ;  /* 0x00007610ffe97816 */ /* 0x000fc600000000e9 */
[----:B------:R0:W4:Y:S04]  /*59b10*/  @!P2 LDG.E.U8 R234, desc[UR60][R12.64] ;  /* 0x0000003c0ceaa981 */ /* 0x000128000c1e1100 */
[----:B------:R-:W4:Y:S01]  /*59b20*/  LDL.LU R38, [R1+0xc0c] ;  /* 0x000c0c0001267983 */ /* 0x000f220000300800 */
[----:B------:R-:W-:-:S03]  /*59b30*/  PRMT R219, R41, 0x5410, R37 ;  /* 0x0000541029db7816 */ /* 0x000fc60000000025 */
[----:B------:R-:W4:Y:S04]  /*59b40*/  LDL.LU R72, [R1+0xc2c] ;  /* 0x000c2c0001487983 */ /* 0x000f280000300800 */
[----:B------:R-:W4:Y:S01]  /*59b50*/  LDL.LU R37, [R1+0xc08] ;  /* 0x000c080001257983 */ /* 0x000f220000300800 */
[----:B------:R-:W-:-:S03]  /*59b60*/  PRMT R20, R40, 0x5410, R36 ;  /* 0x0000541028147816 */ /* 0x000fc60000000024 */
[----:B------:R-:W4:Y:S04]  /*59b70*/  LDL.LU R41, [R1+0xc28] ;  /* 0x000c280001297983 */ /* 0x000f280000300800 */
[----:B------:R-:W4:Y:S01]  /*59b80*/  LDL.LU R36, [R1+0xc04] ;  /* 0x000c040001247983 */ /* 0x000f220000300800 */
[----:B0-----:R-:W-:Y:S01]  /*59b90*/  @!P1 IMAD.MOV.U32 R12, RZ, RZ, R14 ;  /* 0x000000ffff0c9224 */ /* 0x001fe200078e000e */
[----:B------:R-:W-:Y:S01]  /*59ba0*/  PRMT R16, R71, 0x5410, R32 ;  /* 0x0000541047107816 */ /* 0x000fe20000000020 */
[----:B------:R-:W-:Y:S01]  /*59bb0*/  @!P1 IMAD.MOV.U32 R13, RZ, RZ, R15 ;  /* 0x000000ffff0d9224 */ /* 0x000fe200078e000f */
[----:B------:R-:W4:Y:S04]  /*59bc0*/  LDL.LU R40, [R1+0xc24] ;  /* 0x000c240001287983 */ /* 0x000f280000300800 */
[----:B------:R-:W4:Y:S04]  /*59bd0*/  LDL.LU R32, [R1+0xc00] ;  /* 0x000c000001207983 */ /* 0x000f280000300800 */
[----:B------:R-:W4:Y:S04]  /*59be0*/  LDL.LU R71, [R1+0xc20] ;  /* 0x000c200001477983 */ /* 0x000f280000300800 */
[----:B------:R0:W4:Y:S01]  /*59bf0*/  @!P1 LDG.E.U8 R233, desc[UR60][R12.64] ;  /* 0x0000003c0ce99981 */ /* 0x000122000c1e1100 */
[----:B--2---:R-:W-:-:S02]  /*59c00*/  PRMT R21, R35, 0x5410, R30 ;  /* 0x0000541023157816 */ /* 0x004fc4000000001e */
[----:B------:R-:W-:Y:S02]  /*59c10*/  PRMT R22, R68, 0x5410, R64 ;  /* 0x0000541044167816 */ /* 0x000fe40000000040 */
[----:B0-----:R-:W-:Y:S02]  /*59c20*/  PRMT R12, R75, 0x5410, R44 ;  /* 0x000054104b0c7816 */ /* 0x001fe4000000002c */
[----:B------:R-:W2:Y:S04]  /*59c30*/  LDL.LU R44, [R1+0xbcc] ;  /* 0x000bcc00012c7983 */ /* 0x000ea80000300800 */
[----:B------:R-:W2:Y:S04]  /*59c40*/  LDL.LU R75, [R1+0xbec] ;  /* 0x000bec00014b7983 */ /* 0x000ea80000300800 */
[----:B------:R-:W2:Y:S04]  /*59c50*/  LDL.LU R30, [R1+0xbc8] ;  /* 0x000bc800011e7983 */ /* 0x000ea80000300800 */
[----:B------:R-:W2:Y:S01]  /*59c60*/  LDL.LU R35, [R1+0xbe8] ;  /* 0x000be80001237983 */ /* 0x000ea20000300800 */
[----:B------:R-:W-:-:S03]  /*59c70*/  PRMT R13, R74, 0x5410, R43 ;  /* 0x000054104a0d7816 */ /* 0x000fc6000000002b */
[----:B------:R-:W2:Y:S04]  /*59c80*/  LDL.LU R46, [R1+0xbc4] ;  /* 0x000bc400012e7983 */ /* 0x000ea80000300800 */
[----:B------:R-:W2:Y:S04]  /*59c90*/  LDL.LU R43, [R1+0xbe4] ;  /* 0x000be400012b7983 */ /* 0x000ea80000300800 */
[----:B------:R-:W2:Y:S04]  /*59ca0*/  LDL.LU R74, [R1+0xbc0] ;  /* 0x000bc000014a7983 */ /* 0x000ea80000300800 */
[----:B------:R-:W2:Y:S01]  /*59cb0*/  LDL.LU R64, [R1+0xbe0] ;  /* 0x000be00001407983 */ /* 0x000ea20000300800 */
[----:B------:R-:W-:-:S03]  /*59cc0*/  PRMT R18, R45, 0x5410, R42 ;  /* 0x000054102d127816 */ /* 0x000fc6000000002a */
[----:B------:R-:W2:Y:S04]  /*59cd0*/  LDL.LU R68, [R1+0x12b8] ;  /* 0x0012b80001447983 */ /* 0x000ea80000300800 */
[----:B------:R-:W2:Y:S01]  /*59ce0*/  LDL.LU R42, [R1+0x12d8] ;  /* 0x0012d800012a7983 */ /* 0x000ea20000300800 */
[----:B------:R-:W-:-:S03]  /*59cf0*/  PRMT R14, R66, 0x5410, R69 ;  /* 0x00005410420e7816 */ /* 0x000fc60000000045 */
[----:B------:R-:W2:Y:S04]  /*59d00*/  LDL.LU R45, [R1+0x137c] ;  /* 0x00137c00012d7983 */ /* 0x000ea80000300800 */
[----:B------:R-:W2:Y:S01]  /*59d10*/  LDL.LU R69, [R1+0x139c] ;  /* 0x00139c0001457983 */ /* 0x000ea20000300800 */
[----:B------:R-:W-:-:S03]  /*59d20*/  LOP3.LUT R221, R63, 0xffff, RZ, 0xc0, !PT ;  /* 0x0000ffff3fdd7812 */ /* 0x000fc600078ec0ff */
[----:B------:R-:W2:Y:S01]  /*59d30*/  LDL.LU R66, [R1+0x1374] ;  /* 0x0013740001427983 */ /* 0x000ea20000300800 */
[----:B------:R-:W-:-:S03]  /*59d40*/  LOP3.LUT R220, R67, 0xffff, RZ, 0xc0, !PT ;  /* 0x0000ffff43dc7812 */ /* 0x000fc600078ec0ff */
[----:B------:R-:W2:Y:S01]  /*59d50*/  LDL.LU R63, [R1+0x1394] ;  /* 0x00139400013f7983 */ /* 0x000ea20000300800 */
[----:B------:R-:W-:-:S03]  /*59d60*/  PRMT R23, R65, 0x5410, R77 ;  /* 0x0000541041177816 */ /* 0x000fc6000000004d */
        /* <DEDUP_REMOVED lines=10> */
[----:B------:R-:W2:Y:S04]  /*59e10*/  LDL.LU R221, [R1+0xc80] ;  /* 0x000c800001dd7983 */ /* 0x000ea80000300800 */
[----:B---3--:R0:W-:Y:S04]  /*59e20*/  STS.128 [R6], R216 ;  /* 0x000000d806007388 */ /* 0x0081e80000000c00 */
[----:B------:R1:W-:Y:S04]  /*59e30*/  STS.128 [R6+0x4000], R20 ;  /* 0x0040001406007388 */ /* 0x0003e80000000c00 */
[----:B0-----:R-:W3:Y:S04]  /*59e40*/  LDL.LU R216, [R1+0x1358] ;  /* 0x0013580001d87983 */ /* 0x001ee80000300800 */
[----:B------:R-:W3:Y:S04]  /*59e50*/  LDL.LU R217, [R1+0x12f8] ;  /* 0x0012f80001d97983 */ /* 0x000ee80000300800 */
[----:B------:R-:W3:Y:S04]  /*59e60*/  LDL.LU R218, [R1+0x1318] ;  /* 0x0013180001da7983 */ /* 0x000ee80000300800 */
[----:B------:R-:W3:Y:S04]  /*59e70*/  LDL.LU R219, [R1+0xc8c] ;  /* 0x000c8c0001db7983 */ /* 0x000ee80000300800 */
[----:B-1----:R-:W3:Y:S04]  /*59e80*/  LDL.LU R21, [R1+0x1378] ;  /* 0x0013780001157983 */ /* 0x002ee80000300800 */
[----:B------:R-:W3:Y:S04]  /*59e90*/  LDL.LU R22, [R1+0x1398] ;  /* 0x0013980001167983 */ /* 0x000ee80000300800 */
[----:B------:R-:W3:Y:S04]  /*59ea0*/  LDL.LU R23, [R1+0x1338] ;  /* 0x0013380001177983 */ /* 0x000ee80000300800 */
[----:B------:R0:W-:Y:S04]  /*59eb0*/  STS.128 [R6+0x8000], R16 ;  /* 0x0080001006007388 */ /* 0x0001e80000000c00 */
[----:B------:R1:W-:Y:S01]  /*59ec0*/  STS.128 [R6+0xc000], R12 ;  /* 0x00c0000c06007388 */ /* 0x0003e20000000c00 */
[----:B----4-:R-:W-:-:S02]  /*59ed0*/  PRMT R20, R228, 0x5410, R223 ;  /* 0x00005410e4147816 */ /* 0x010fc400000000df */
[----:B0-----:R-:W-:Y:S02]  /*59ee0*/  PRMT R16, R47, 0x5410, R49 ;  /* 0x000054102f107816 */ /* 0x001fe40000000031 */
[----:B------:R-:W-:Y:S02]  /*59ef0*/  PRMT R17, R73, 0x5410, R39 ;  /* 0x0000541049117816 */ /* 0x000fe40000000027 */
[----:B------:R-:W-:Y:S02]  /*59f00*/  PRMT R18, R71, 0x5410, R32 ;  /* 0x0000541047127816 */ /* 0x000fe40000000020 */
[----:B--2---:R-:W-:Y:S02]  /*59f10*/  PRMT R223, R75, 0x5410, R44 ;  /* 0x000054104bdf7816 */ /* 0x004fe4000000002c */
[----:B------:R-:W-:Y:S02]  /*59f20*/  PRMT R19, R64, 0x5410, R74 ;  /* 0x0000541040137816 */ /* 0x000fe4000000004a */
[----:B-1----:R-:W-:-:S02]  /*59f30*/  PRMT R15, R42, 0x5410, R68 ;  /* 0x000054102a0f7816 */ /* 0x002fc40000000044 */
[----:B---3--:R-:W-:Y:S02]  /*59f40*/  PRMT R14, R218, 0x5410, R217 ;  /* 0x00005410da0e7816 */ /* 0x008fe400000000d9 */
[----:B------:R-:W-:Y:S02]  /*59f50*/  PRMT R220, R220, 0x5410, R219 ;  /* 0x00005410dcdc7816 */ /* 0x000fe400000000db */
[----:B------:R-:W-:Y:S02]  /*59f60*/  PRMT R13, R216, 0x5410, R23 ;  /* 0x00005410d80d7816 */ /* 0x000fe40000000017 */
[----:B------:R-:W-:Y:S02]  /*59f70*/  PRMT R216, R222, 0x5410, R221 ;  /* 0x00005410ded87816 */ /* 0x000fe400000000dd */
[----:B------:R-:W-:Y:S02]  /*59f80*/  PRMT R221, R33, 0x5410, R231 ;  /* 0x0000541021dd7816 */ /* 0x000fe400000000e7 */
[----:B------:R-:W-:-:S02]  /*59f90*/  PRMT R222, R72, 0x5410, R38 ;  /* 0x0000541048de7816 */ /* 0x000fc40000000026 */
[----:B------:R-:W-:Y:S02]  /*59fa0*/  PRMT R12, R22, 0x5410, R21 ;  /* 0x00005410160c7816 */ /* 0x000fe40000000015 */
[----:B------:R-:W-:Y:S02]  /*59fb0*/  PRMT R217, R31, 0x5410, R50 ;  /* 0x000054101fd97816 */ /* 0x000fe40000000032 */
[----:B------:R-:W-:Y:S02]  /*59fc0*/  PRMT R218, R41, 0x5410, R37 ;  /* 0x0000541029da7816 */ /* 0x000fe40000000025 */
[----:B------:R-:W-:Y:S02]  /*59fd0*/  PRMT R219, R35, 0x5410, R30 ;  /* 0x0000541023db7816 */ /* 0x000fe4000000001e */
[----:B------:R-:W-:Y:S02]  /*59fe0*/  PRMT R21, R230, 0x5410, R48 ;  /* 0x00005410e6157816 */ /* 0x000fe40000000030 */
[----:B------:R-:W-:-:S02]  /*59ff0*/  PRMT R22, R40, 0x5410, R36 ;  /* 0x0000541028167816 */ /* 0x000fc40000000024 */
[----:B------:R-:W-:Y:S01]  /*5a000*/  PRMT R23, R43, 0x5410, R46 ;  /* 0x000054102b177816 */ /* 0x000fe2000000002e */
[----:B------:R-:W-:Y:S04]  /*5a010*/  STS.128 [R6+0x10000], R220 ;  /* 0x010000dc06007388 */ /* 0x000fe80000000c00 */
[----:B------:R-:W-:Y:S04]  /*5a020*/  STS.128 [R6+0x14000], R216 ;  /* 0x014000d806007388 */ /* 0x000fe80000000c00 */
[----:B------:R-:W2:Y:S04]  /*5a030*/  LDL R31, [R1+0x6fc] ;  /* 0x0006fc00011f7983 */ /* 0x000ea80000100800 */
[----:B------:R-:W-:Y:S04]  /*5a040*/  STS.128 [R6+0x18000], R20 ;  /* 0x0180001406007388 */ /* 0x000fe80000000c00 */
[----:B------:R0:W-:Y:S04]  /*5a050*/  STS.128 [R6+0x1c000], R16 ;  /* 0x01c0001006007388 */ /* 0x0001e80000000c00 */
[----:B0-----:R-:W3:Y:S04]  /*5a060*/  LDL.LU R16, [R1+0x132c] ;  /* 0x00132c0001107983 */ /* 0x001ee80000300800 */
[----:B------:R-:W3:Y:S04]  /*5a070*/  LDL.LU R21, [R1+0x134c] ;  /* 0x00134c0001157983 */ /* 0x000ee80000300800 */
[----:B------:R-:W4:Y:S04]  /*5a080*/  LDL.LU R17, [R1+0x12fc] ;  /* 0x0012fc0001117983 */ /* 0x000f280000300800 */
[----:B------:R-:W4:Y:S04]  /*5a090*/  LDL.LU R222, [R1+0x131c] ;  /* 0x00131c0001de7983 */ /* 0x000f280000300800 */
        /* <DEDUP_REMOVED lines=35> */
[----:B------:R-:W-:-:S03]  /*5a2d0*/  PRMT R220, R69, 0x5410, R45 ;  /* 0x0000541045dc7816 */ /* 0x000fc6000000002d */
        /* <DEDUP_REMOVED lines=13> */
[----:B------:R-:W3:Y:S04]  /*5a3b0*/  LDL.LU R34, [R1+0xb8c] ;  /* 0x000b8c0001227983 */ /* 0x000ee80000300800 */
[----:B------:R-:W3:Y:S04]  /*5a3c0*/  LDL.LU R70, [R1+0xbac] ;  /* 0x000bac0001467983 */ /* 0x000ee80000300800 */
[----:B--2---:R0:W-:Y:S01]  /*5a3d0*/  STS.128 [R31], R12 ;  /* 0x0000000c1f007388 */ /* 0x0041e20000000c00 */
[----:B----4-:R-:W-:-:S02]  /*5a3e0*/  PRMT R222, R222, 0x5410, R17 ;  /* 0x00005410dede7816 */ /* 0x010fc40000000011 */
[----:B---3--:R-:W-:Y:S02]  /*5a3f0*/  PRMT R218, R218, 0x5410, R18 ;  /* 0x00005410dada7816 */ /* 0x008fe40000000012 */
[----:B------:R-:W-:Y:S02]  /*5a400*/  PRMT R223, R223, 0x5410, R23 ;  /* 0x00005410dfdf7816 */ /* 0x000fe40000000017 */
[----:B------:R-:W-:-:S03]  /*5a410*/  PRMT R219, R228, 0x5410, R219 ;  /* 0x00005410e4db7816 */ /* 0x000fc600000000db */
[----:B------:R-:W-:Y:S04]  /*5a420*/  STS.128 [R31+0x4000], R220 ;  /* 0x004000dc1f007388 */ /* 0x000fe80000000c00 */
[----:B------:R1:W-:Y:S01]  /*5a430*/  STS.128 [R31+0x8000], R216 ;  /* 0x008000d81f007388 */ /* 0x0003e20000000c00 */
[----:B------:R-:W-:Y:S02]  /*5a440*/  PRMT R23, R47, 0x5410, R49 ;  /* 0x000054102f177816 */ /* 0x000fe40000000031 */
[----:B------:R-:W-:Y:S02]  /*5a450*/  PRMT R21, R21, 0x5410, R16 ;  /* 0x0000541015157816 */ /* 0x000fe40000000010 */
[----:B------:R-:W-:Y:S02]  /*5a460*/  PRMT R16, R33, 0x5410, R231 ;  /* 0x0000541021107816 */ /* 0x000fe400000000e7 */
[----:B0-----:R-:W-:-:S02]  /*5a470*/  PRMT R14, R36, 0x5410, R41 ;  /* 0x00005410240e7816 */ /* 0x001fc40000000029 */
[----:B------:R-:W2:Y:S04]  /*5a480*/  LDL R41, [R1+0x6f8] ;  /* 0x0006f80001297983 */ /* 0x000ea80000100800 */
[----:B------:R-:W3:Y:S04]  /*5a490*/  LDL.LU R228, [R1+0xb88] ;  /* 0x000b880001e47983 */ /* 0x000ee80000300800 */
[----:B-1----:R-:W3:Y:S04]  /*5a4a0*/  LDL.LU R216, [R1+0xba8] ;  /* 0x000ba80001d87983 */ /* 0x002ee80000300800 */
[----:B------:R-:W4:Y:S04]  /*5a4b0*/  LDL.LU R49, [R1+0xb48] ;  /* 0x000b480001317983 */ /* 0x000f280000300800 */
[----:B------:R-:W4:Y:S04]  /*5a4c0*/  LDL.LU R221, [R1+0xb6c] ;  /* 0x000b6c0001dd7983 */ /* 0x000f280000300800 */
[----:B------:R-:W2:Y:S04]  /*5a4d0*/  LDL.LU R47, [R1+0xb44] ;  /* 0x000b4400012f7983 */ /* 0x000ea80000300800 */
[----:B------:R-:W2:Y:S04]  /*5a4e0*/  LDL.LU R217, [R1+0xb68] ;  /* 0x000b680001d97983 */ /* 0x000ea80000300800 */
[----:B------:R-:W2:Y:S01]  /*5a4f0*/  LDL.LU R231, [R1+0xb04] ;  /* 0x000b040001e77983 */ /* 0x000ea20000300800 */
[----:B------:R-:W-:-:S03]  /*5a500*/  PRMT R22, R22, 0x5410, R19 ;  /* 0x0000541016167816 */ /* 0x000fc60000000013 */
[----:B------:R-:W2:Y:S01]  /*5a510*/  LDL.LU R222, [R1+0xb28] ;  /* 0x000b280001de7983 */ /* 0x000ea20000300800 */
[----:B------:R-:W-:Y:S02]  /*5a520*/  PRMT R17, R39, 0x5410, R230 ;  /* 0x0000541027117816 */ /* 0x000fe400000000e6 */
[----:B------:R-:W-:Y:S02]  /*5a530*/  PRMT R18, R37, 0x5410, R72 ;  /* 0x0000541025127816 */ /* 0x000fe40000000048 */
[----:B------:R-:W-:Y:S01]  /*5a540*/  PRMT R19, R32, 0x5410, R40 ;  /* 0x0000541020137816 */ /* 0x000fe20000000028 */
[----:B------:R-:W2:Y:S01]  /*5a550*/  LDL.LU R33, [R1+0xb00] ;  /* 0x000b000001217983 */ /* 0x000ea20000300800 */
[----:B------:R-:W-:-:S03]  /*5a560*/  PRMT R12, R48, 0x5410, R50 ;  /* 0x00005410300c7816 */ /* 0x000fc60000000032 */
[----:B------:R-:W2:Y:S04]  /*5a570*/  LDL.LU R218, [R1+0xb24] ;  /* 0x000b240001da7983 */ /* 0x000ea80000300800 */
[----:B------:R-:W2:Y:S04]  /*5a580*/  LDL.LU R50, [R1+0xac4] ;  /* 0x000ac40001327983 */ /* 0x000ea80000300800 */
[----:B------:R-:W2:Y:S04]  /*5a590*/  LDL.LU R223, [R1+0xae4] ;  /* 0x000ae40001df7983 */ /* 0x000ea80000300800 */
[----:B------:R-:W-:Y:S04]  /*5a5a0*/  STS.128 [R31+0xc000], R20 ;  /* 0x00c000141f007388 */ /* 0x000fe80000000c00 */
[----:B------:R-:W2:Y:S04]  /*5a5b0*/  LDL.LU R48, [R1+0xac0] ;  /* 0x000ac00001307983 */ /* 0x000ea80000300800 */
[----:B------:R0:W-:Y:S04]  /*5a5c0*/  STS.128 [R31+0x10000], R16 ;  /* 0x010000101f007388 */ /* 0x0001e80000000c00 */
[----:B------:R-:W2:Y:S01]  /*5a5d0*/  LDL.LU R219, [R1+0xae0] ;  /* 0x000ae00001db7983 */ /* 0x000ea20000300800 */
[----:B------:R-:W-:-:S03]  /*5a5e0*/  PRMT R220, R70, 0x5410, R34 ;  /* 0x0000541046dc7816 */ /* 0x000fc60000000022 */
[----:B0-----:R-:W2:Y:S04]  /*5a5f0*/  LDL.LU R19, [R1+0x11cc] ;  /* 0x0011cc0001137983 */ /* 0x001ea80000300800 */
[----:B------:R-:W2:Y:S04]  /*5a600*/  LDL.LU R23, [R1+0x11ec] ;  /* 0x0011ec0001177983 */ /* 0x000ea80000300800 */
[----:B------:R-:W2:Y:S04]  /*5a610*/  LDL.LU R34, [R1+0x11b8] ;  /* 0x0011b80001227983 */ /* 0x000ea80000300800 */
[----:B------:R-:W2:Y:S01]  /*5a620*/  LDL.LU R70, [R1+0x11d8] ;  /* 0x0011d80001467983 */ /* 0x000ea20000300800 */
[----:B------:R-:W-:-:S02]  /*5a630*/  PRMT R13, R38, 0x5410, R73 ;  /* 0x00005410260d7816 */ /* 0x000fc40000000049 */
[----:B------:R-:W-:Y:S01]  /*5a640*/  PRMT R15, R44, 0x5410, R71 ;  /* 0x000054102c0f7816 */ /* 0x000fe20000000047 */
[----:B------:R-:W2:Y:S04]  /*5a650*/  LDL.LU R230, [R1+0x11b4] ;  /* 0x0011b40001e67983 */ /* 0x000ea80000300800 */
[----:B------:R0:W-:Y:S04]  /*5a660*/  STS.128 [R31+0x14000], R12 ;  /* 0x0140000c1f007388 */ /* 0x0001e80000000c00 */
[----:B0-----:R-:W2:Y:S04]  /*5a670*/  LDL.LU R15, [R1+0x11d4] ;  /* 0x0011d400010f7983 */ /* 0x001ea80000300800 */
[----:B------:R-:W2:Y:S04]  /*5a680*/  LDL.LU R39, [R1+0x1270] ;  /* 0x0012700001277983 */ /* 0x000ea80000300800 */
[----:B------:R-:W2:Y:S04]  /*5a690*/  LDL.LU R73, [R1+0x1290] ;  /* 0x0012900001497983 */ /* 0x000ea80000300800 */
[----:B------:R-:W2:Y:S04]  /*5a6a0*/  LDL.LU R38, [R1+0x1230] ;  /* 0x0012300001267983 */ /* 0x000ea80000300800 */
[----:B------:R-:W2:Y:S04]  /*5a6b0*/  LDL.LU R72, [R1+0x1250] ;  /* 0x0012500001487983 */ /* 0x000ea80000300800 */
[----:B------:R-:W2:Y:S04]  /*5a6c0*/  LDL.LU R37, [R1+0x11f0] ;  /* 0x0011f00001257983 */ /* 0x000ea80000300800 */
        /* <DEDUP_REMOVED lines=31> */
[----:B------:R-:W2:Y:S01]  /*5a8c0*/  LDL.LU R76, [R1+0xa20] ;  /* 0x000a2000014c7983 */ /* 0x000ea20000300800 */
[----:B---3--:R-:W-:-:S03]  /*5a8d0*/  PRMT R216, R216, 0x5410, R228 ;  /* 0x00005410d8d87816 */ /* 0x008fc600000000e4 */
[----:B------:R-:W3:Y:S01]  /*5a8e0*/  LDL.LU R228, [R1+0x4248] ;  /* 0x0042480001e47983 */ /* 0x000ee20000300800 */
[----:B----4-:R-:W-:-:S03]  /*5a8f0*/  PRMT R221, R221, 0x5410, R49 ;  /* 0x00005410dddd7816 */ /* 0x010fc60000000031 */
[----:B------:R-:W4:Y:S01]  /*5a900*/  LDL.LU R49, [R1+0x4244] ;  /* 0x0042440001317983 */ /* 0x000f220000300800 */
[----:B--2---:R-:W-:-:S03]  /*5a910*/  PRMT R217, R217, 0x5410, R47 ;  /* 0x00005410d9d97816 */ /* 0x004fc6000000002f */
        /* <DEDUP_REMOVED lines=8> */
[----:B------:R-:W2:Y:S01]  /*5a9a0*/  LDL.LU R48, [R1+0x4230] ;  /* 0x0042300001307983 */ /* 0x000ea20000300800 */
[----:B------:R-:W-:Y:S02]  /*5a9b0*/  PRMT R23, R23, 0x5410, R19 ;  /* 0x0000541017177816 */ /* 0x000fe40000000013 */
[----:B------:R-:W-:Y:S02]  /*5a9c0*/  PRMT R19, R70, 0x5410, R34 ;  /* 0x0000541046137816 */ /* 0x000fe40000000022 */
[----:B------:R-:W4:Y:S04]  /*5a9d0*/  LDL.LU R34, [R1+0x9fc] ;  /* 0x0009fc0001227983 */ /* 0x000f280000300800 */
[----:B------:R-:W4:Y:S04]  /*5a9e0*/  LDL.LU R70, [R1+0xa1c] ;  /* 0x000a1c0001467983 */ /* 0x000f280000300800 */
[----:B------:R-:W-:Y:S04]  /*5a9f0*/  STS.128 [R31+0x18000], R220 ;  /* 0x018000dc1f007388 */ /* 0x000fe80000000c00 */
[----:B------:R0:W-:Y:S04]  /*5aa00*/  STS.128 [R31+0x1c000], R216 ;  /* 0x01c000d81f007388 */ /* 0x0001e80000000c00 */
[----:B------:R-:W-:Y:S04]  /*5aa10*/  STS.128 [R41], R20 ;  /* 0x0000001429007388 */ /* 0x000fe80000000c00 */
[----:B------:R-:W-:Y:S01]  /*5aa20*/  STS.128 [R41+0x4000], R16 ;  /* 0x0040001029007388 */ /* 0x000fe20000000c00 */
[----:B------:R-:W-:-:S03]  /*5aa30*/  PRMT R15, R15, 0x5410, R230 ;  /* 0x000054100f0f7816 */ /* 0x000fc600000000e6 */
[----:B------:R-:W2:Y:S04]  /*5aa40*/  LDL.LU R230, [R1+0x422c] ;  /* 0x00422c0001e67983 */ /* 0x000ea80000300800 */
[----:B0-----:R-:W3:Y:S01]  /*5aa50*/  LDL.LU R31, [R1+0x4228] ;  /* 0x00422800011f7983 */ /* 0x001ee20000300800 */
[----:B------:R-:W-:-:S03]  /*5aa60*/  PRMT R220, R73, 0x5410, R39 ;  /* 0x0000541049dc7816 */ /* 0x000fc60000000027 */
[----:B------:R0:W-:Y:S04]  /*5aa70*/  STS.128 [R41+0x8000], R12 ;  /* 0x0080000c29007388 */ /* 0x0001e80000000c00 */
[----:B------:R-:W2:Y:S01]  /*5aa80*/  LDL.LU R39, [R1+0x9f8] ;  /* 0x0009f80001277983 */ /* 0x000ea20000300800 */
[----:B------:R-:W-:Y:S02]  /*5aa90*/  PRMT R221, R72, 0x5410, R38 ;  /* 0x0000541048dd7816 */ /* 0x000fe40000000026 */
[----:B------:R-:W-:Y:S01]  /*5aaa0*/  PRMT R222, R36, 0x5410, R37 ;  /* 0x0000541024de7816 */ /* 0x000fe20000000025 */
[----:B0-----:R-:W2:Y:S04]  /*5aab0*/  LDL.LU R14, [R1+0xa18] ;  /* 0x000a1800010e7983 */ /* 0x001ea80000300800 */
        /* <DEDUP_REMOVED lines=8> */
[----:B------:R-:W-:-:S02]  /*5ab40*/  PRMT R223, R32, 0x5410, R40 ;  /* 0x0000541020df7816 */ /* 0x000fc40000000028 */
[----:B------:R-:W-:Y:S02]  /*5ab50*/  PRMT R216, R44, 0x5410, R71 ;  /* 0x000054102cd87816 */ /* 0x000fe40000000047 */
        /* <DEDUP_REMOVED lines=8> */
[----:B------:R-:W-:Y:S01]  /*5abe0*/  PRMT R22, R76, 0x5410, R65 ;  /* 0x000054104c167816 */ /* 0x000fe20000000041 */
[----:B------:R0:W-:Y:S01]  /*5abf0*/  STS.128 [R41+0xc000], R220 ;  /* 0x00c000dc29007388 */ /* 0x0001e20000000c00 */
[----:B----4-:R-:W-:-:S03]  /*5ac00*/  PRMT R18, R70, 0x5410, R34 ;  /* 0x0000541046127816 */ /* 0x010fc60000000022 */
[----:B------:R-:W4:Y:S04]  /*5ac10*/  LDL.LU R70, [R1+0x116c] ;  /* 0x00116c0001467983 */ /* 0x000f280000300800 */
        /* <DEDUP_REMOVED lines=23> */
[----:B------:R-:W4:Y:S01]  /*5ad90*/  LDL.LU R34, [R1+0x910] ;  /* 0x0009100001227983 */ /* 0x000f220000300800 */
[----:B--2---:R-:W-:-:S03]  /*5ada0*/  PRMT R14, R14, 0x5410, R39 ;  /* 0x000054100e0e7816 */ /* 0x004fc60000000027 */
[----:B------:R-:W2:Y:S01]  /*5adb0*/  LDL.LU R39, [R1+0x4224] ;  /* 0x0042240001277983 */ /* 0x000ea20000300800 */
[----:B---3--:R-:W-:-:S03]  /*5adc0*/  PRMT R219, R219, 0x5410, R73 ;  /* 0x00005410dbdb7816 */ /* 0x008fc60000000049 */
[----:B------:R-:W3:Y:S01]  /*5add0*/  LDL.LU R73, [R1+0x4220] ;  /* 0x0042200001497983 */ /* 0x000ee20000300800 */
[----:B------:R-:W-:Y:S02]  /*5ade0*/  PRMT R23, R23, 0x5410, R38 ;  /* 0x0000541017177816 */ /* 0x000fe40000000026 */
[----:B------:R-:W-:Y:S01]  /*5adf0*/  PRMT R19, R19, 0x5410, R72 ;  /* 0x0000541013137816 */ /* 0x000fe20000000048 */
[----:B------:R-:W3:Y:S04]  /*5ae00*/  LDL.LU R38, [R1+0x421c] ;  /* 0x00421c0001267983 */ /* 0x000ee80000300800 */
[----:B------:R-:W3:Y:S01]  /*5ae10*/  LDL.LU R72, [R1+0x4218] ;  /* 0x0042180001487983 */ /* 0x000ee20000300800 */
[----:B------:R-:W-:-:S03]  /*5ae20*/  PRMT R15, R15, 0x5410, R37 ;  /* 0x000054100f0f7816 */ /* 0x000fc60000000025 */
[----:B------:R-:W2:Y:S04]  /*5ae30*/  LDL.LU R37, [R1+0x4214] ;  /* 0x0042140001257983 */ /* 0x000ea80000300800 */
[----:B0-----:R-:W3:Y:S04]  /*5ae40*/  LDL.LU R220, [R1+0x11ac] ;  /* 0x0011ac0001dc7983 */ /* 0x001ee80000300800 */
[----:B------:R-:W4:Y:S04]  /*5ae50*/  LDL.LU R221, [R1+0x114c] ;  /* 0x00114c0001dd7983 */ /* 0x000f280000300800 */
[----:B------:R-:W2:Y:S04]  /*5ae60*/  LDL.LU R222, [R1+0x1130] ;  /* 0x0011300001de7983 */ /* 0x000ea80000300800 */
[----:B------:R-:W2:Y:S04]  /*5ae70*/  LDL.LU R223, [R1+0x1150] ;  /* 0x0011500001df7983 */ /* 0x000ea80000300800 */
[----:B------:R0:W-:Y:S04]  /*5ae80*/  STS.128 [R41+0x10000], R216 ;  /* 0x010000d829007388 */ /* 0x0001e80000000c00 */
[----:B------:R1:W-:Y:S04]  /*5ae90*/  STS.128 [R41+0x14000], R20 ;  /* 0x0140001429007388 */ /* 0x0003e80000000c00 */
[----:B------:R1:W-:Y:S04]  /*5aea0*/  STS.128 [R41+0x18000], R16 ;  /* 0x0180001029007388 */ /* 0x0003e80000000c00 */
[----:B0-----:R-:W2:Y:S04]  /*5aeb0*/  LDL.LU R216, [R1+0x119c] ;  /* 0x00119c0001d87983 */ /* 0x001ea80000300800 */
[----:B------:R-:W2:Y:S04]  /*5aec0*/  LDL.LU R217, [R1+0x1158] ;  /* 0x0011580001d97983 */ /* 0x000ea80000300800 */
[----:B------:R-:W3:Y:S04]  /*5aed0*/  LDL.LU R218, [R1+0x1134] ;  /* 0x0011340001da7983 */ /* 0x000ee80000300800 */
[----:B------:R-:W3:Y:S04]  /*5aee0*/  LDL.LU R219, [R1+0x1154] ;  /* 0x0011540001db7983 */ /* 0x000ee80000300800 */
[----:B-1----:R-:W2:Y:S04]  /*5aef0*/  LDL.LU R20, [R1+0x1194] ;  /* 0x0011940001147983 */ /* 0x002ea80000300800 */
[----:B------:R-:W3:Y:S04]  /*5af00*/  LDL.LU R21, [R1+0x1170] ;  /* 0x0011700001157983 */ /* 0x000ee80000300800 */
[----:B------:R-:W3:Y:S04]  /*5af10*/  LDL.LU R22, [R1+0x1190] ;  /* 0x0011900001167983 */ /* 0x000ee80000300800 */
[----:B------:R-:W2:Y:S01]  /*5af20*/  LDL.LU R23, [R1+0x1138] ;  /* 0x0011380001177983 */ /* 0x000ea20000300800 */
[----:B------:R-:W-:-:S03]  /*5af30*/  IMAD.MOV.U32 R16, RZ, RZ, R41 ;  /* 0x000000ffff107224 */ /* 0x000fc600078e0029 */
[----:B------:R-:W2:Y:S04]  /*5af40*/  LDL.LU R41, [R1+0x4210] ;  /* 0x0042100001297983 */ /* 0x000ea80000300800 */
[----:B------:R-:W2:Y:S04]  /*5af50*/  LDL.LU R17, [R1+0x118c] ;  /* 0x00118c0001117983 */ /* 0x000ea80000300800 */
[----:B------:R-:W2:Y:S04]  /*5af60*/  LDL.LU R18, [R1+0x1178] ;  /* 0x0011780001127983 */ /* 0x000ea80000300800 */
[----:B------:R-:W2:Y:S01]  /*5af70*/  LDL.LU R19, [R1+0x1174] ;  /* 0x0011740001137983 */ /* 0x000ea20000300800 */
[----:B----4-:R-:W-:-:S03]  /*5af80*/  PRMT R221, R70, 0x5410, R221 ;  /* 0x0000541046dd7816 */ /* 0x010fc600000000dd */
[----:B------:R-:W4:Y:S04]  /*5af90*/  LDL R70, [R1+0x6f4] ;  /* 0x0006f40001467983 */ /* 0x000f280000100800 */
[----:B------:R0:W-:Y:S02]  /*5afa0*/  STS.128 [R16+0x1c000], R12 ;  /* 0x01c0000c10007388 */ /* 0x0001e40000000c00 */
[----:B0-----:R-:W-:Y:S02]  /*5afb0*/  PRMT R12, R66, 0x5410, R69 ;  /* 0x00005410420c7816 */ /* 0x001fe40000000045 */
[----:B------:R-:W-:Y:S01]  /*5afc0*/  PRMT R13, R67, 0x5410, R63 ;  /* 0x00005410430d7816 */ /* 0x000fe2000000003f */
[----:B------:R-:W4:Y:S04]  /*5afd0*/  LDL.LU R66, [R1+0x1078] ;  /* 0x0010780001427983 */ /* 0x000f280000300800 */
[----:B------:R-:W4:Y:S01]  /*5afe0*/  LDL.LU R63, [R1+0x10ac] ;  /* 0x0010ac00013f7983 */ /* 0x000f220000300800 */
[----:B------:R-:W-:-:S03]  /*5aff0*/  PRMT R14, R65, 0x5410, R77 ;  /* 0x00005410410e7816 */ /* 0x000fc6000000004d */
[----:B------:R-:W4:Y:S01]  /*5b000*/  LDL.LU R67, [R1+0x1074] ;  /* 0x0010740001437983 */ /* 0x000f220000300800 */
[----:B---3--:R-:W-:-:S03]  /*5b010*/  PRMT R16, R22, 0x5410, R21 ;  /* 0x0000541016107816 */ /* 0x008fc60000000015 */
[----:B------:R-:W3:Y:S01]  /*5b020*/  LDL.LU R77, [R1+0x1094] ;  /* 0x00109400014d7983 */ /* 0x000ee20000300800 */
[----:B------:R-:W-:Y:S02]  /*5b030*/  PRMT R21, R219, 0x5410, R218 ;  /* 0x00005410db157816 */ /* 0x000fe400000000da */
[----:B--2---:R-:W-:Y:S02]  /*5b040*/  PRMT R220, R220, 0x5410, R17 ;  /* 0x00005410dcdc7816 */ /* 0x004fe40000000011 */
[----:B------:R-:W-:Y:S02]  /*5b050*/  PRMT R17, R223, 0x5410, R222 ;  /* 0x00005410df117816 */ /* 0x000fe400000000de */
[----:B------:R-:W-:Y:S02]  /*5b060*/  PRMT R222, R40, 0x5410, R36 ;  /* 0x0000541028de7816 */ /* 0x000fe40000000024 */
[----:B------:R-:W-:Y:S01]  /*5b070*/  PRMT R218, R71, 0x5410, R32 ;  /* 0x0000541047da7816 */ /* 0x000fe20000000020 */
[----:B------:R-:W2:Y:S04]  /*5b080*/  LDL.LU R36, [R1+0x97c] ;  /* 0x00097c0001247983 */ /* 0x000ea80000300800 */
[----:B------:R-:W2:Y:S01]  /*5b090*/  LDL.LU R40, [R1+0x99c] ;  /* 0x00099c0001287983 */ /* 0x000ea20000300800 */
[----:B------:R-:W-:-:S03]  /*5b0a0*/  PRMT R15, R34, 0x5410, R76 ;  /* 0x00005410220f7816 */ /* 0x000fc6000000004c */
[----:B------:R-:W2:Y:S04]  /*5b0b0*/  LDL.LU R32, [R1+0x978] ;  /* 0x0009780001207983 */ /* 0x000ea80000300800 */
[----:B------:R-:W2:Y:S01]  /*5b0c0*/  LDL.LU R76, [R1+0x998] ;  /* 0x00099800014c7983 */ /* 0x000ea20000300800 */
[----:B------:R-:W-:-:S03]  /*5b0d0*/  PRMT R22, R75, 0x5410, R44 ;  /* 0x000054104b167816 */ /* 0x000fc6000000002c */
[----:B------:R-:W2:Y:S01]  /*5b0e0*/  LDL.LU R71, [R1+0x974] ;  /* 0x0009740001477983 */ /* 0x000ea20000300800 */
[----:B------:R-:W-:-:S03]  /*5b0f0*/  PRMT R216, R216, 0x5410, R18 ;  /* 0x00005410d8d87816 */ /* 0x000fc60000000012 */
        /* <DEDUP_REMOVED lines=20> */
[----:B----4-:R0:W-:Y:S04]  /*5b240*/  STS.128 [R70], R220 ;  /* 0x000000dc46007388 */ /* 0x0101e80000000c00 */
[----:B------:R1:W-:Y:S04]  /*5b250*/  STS.128 [R70+0x4000], R216 ;  /* 0x004000d846007388 */ /* 0x0003e80000000c00 */
[----:B0-----:R-:W4:Y:S04]  /*5b260*/  LDL.LU R220, [R1+0xff8] ;  /* 0x000ff80001dc7983 */ /* 0x001f280000300800 */
[----:B------:R-:W4:Y:S04]  /*5b270*/  LDL.LU R221, [R1+0x1018] ;  /* 0x0010180001dd7983 */ /* 0x000f280000300800 */
[----:B------:R-:W4:Y:S04]  /*5b280*/  LDL.LU R222, [R1+0xff4] ;  /* 0x000ff40001de7983 */ /* 0x000f280000300800 */
[----:B------:R-:W4:Y:S04]  /*5b290*/  LDL.LU R223, [R1+0x1014] ;  /* 0x0010140001df7983 */ /* 0x000f280000300800 */
[----:B-1----:R-:W2:Y:S04]  /*5b2a0*/  LDL.LU R216, [R1+0x1038] ;  /* 0x0010380001d87983 */ /* 0x002ea80000300800 */
[----:B------:R-:W2:Y:S04]  /*5b2b0*/  LDL.LU R217, [R1+0x1058] ;  /* 0x0010580001d97983 */ /* 0x000ea80000300800 */
[----:B------:R-:W4:Y:S04]  /*5b2c0*/  LDL.LU R218, [R1+0x1034] ;  /* 0x0010340001da7983 */ /* 0x000f280000300800 */
[----:B------:R-:W4:Y:S04]  /*5b2d0*/  LDL.LU R219, [R1+0x1054] ;  /* 0x0010540001db7983 */ /* 0x000f280000300800 */
[----:B------:R-:W-:Y:S04]  /*5b2e0*/  STS.128 [R70+0x8000], R20 ;  /* 0x0080001446007388 */ /* 0x000fe80000000c00 */
[----:B------:R0:W-:Y:S04]  /*5b2f0*/  STS.128 [R70+0xc000], R16 ;  /* 0x00c0001046007388 */ /* 0x0001e80000000c00 */
[----:B------:R-:W4:Y:S04]  /*5b300*/  LDL.LU R45, [R1+0x908] ;  /* 0x00090800012d7983 */ /* 0x000f280000300800 */
[----:B------:R-:W4:Y:S04]  /*5b310*/  LDL.LU R69, [R1+0x91c] ;  /* 0x00091c0001457983 */ /* 0x000f280000300800 */
[----:B------:R3:W-:Y:S01]  /*5b320*/  STS.128 [R70+0x10000], R12 ;  /* 0x0100000c46007388 */ /* 0x0007e20000000c00 */
[----:B0-----:R-:W-:-:S03]  /*5b330*/  PRMT R16, R63, 0x5410, R66 ;  /* 0x000054103f107816 */ /* 0x001fc60000000042 */
[----:B------:R-:W4:Y:S01]  /*5b340*/  LDL.LU R66, [R1+0x904] ;  /* 0x0009040001427983 */ /* 0x000f220000300800 */
[----:B---3--:R-:W-:-:S03]  /*5b350*/  PRMT R12, R77, 0x5410, R67 ;  /* 0x000054104d0c7816 */ /* 0x008fc60000000043 */
[----:B------:R-:W3:Y:S04]  /*5b360*/  LDL.LU R63, [R1+0x918] ;  /* 0x00091800013f7983 */ /* 0x000ee80000300800 */
[----:B------:R-:W3:Y:S04]  /*5b370*/  LDL.LU R67, [R1+0x8fc] ;  /* 0x0008fc0001437983 */ /* 0x000ee80000300800 */
[----:B------:R-:W3:Y:S01]  /*5b380*/  LDL.LU R77, [R1+0x914] ;  /* 0x00091400014d7983 */ /* 0x000ee20000300800 */
[----:B--2---:R-:W-:Y:S02]  /*5b390*/  PRMT R17, R217, 0x5410, R216 ;  /* 0x00005410d9117816 */ /* 0x004fe400000000d8 */
[----:B------:R-:W-:-:S02]  /*5b3a0*/  PRMT R216, R76, 0x5410, R32 ;  /* 0x000054104cd87816 */ /* 0x000fc40000000020 */
[----:B------:R-:W-:Y:S01]  /*5b3b0*/  PRMT R217, R34, 0x5410, R65 ;  /* 0x0000541022d97816 */ /* 0x000fe20000000041 */
[----:B------:R-:W2:Y:S04]  /*5b3c0*/  LDL R76, [R1+0x6f0] ;  /* 0x0006f000014c7983 */ /* 0x000ea80000100800 */
[----:B------:R-:W2:Y:S04]  /*5b3d0*/  LDL.LU R19, [R1+0xfcc] ;  /* 0x000fcc0001137983 */ /* 0x000ea80000300800 */
[----:B------:R-:W2:Y:S04]  /*5b3e0*/  LDL.LU R65, [R1+0xfec] ;  /* 0x000fec0001417983 */ /* 0x000ea80000300800 */
[----:B------:R-:W2:Y:S04]  /*5b3f0*/  LDL.LU R34, [R1+0xfb4] ;  /* 0x000fb40001227983 */ /* 0x000ea80000300800 */
[----:B------:R-:W2:Y:S01]  /*5b400*/  LDL.LU R15, [R1+0xfd4] ;  /* 0x000fd400010f7983 */ /* 0x000ea20000300800 */
[----:B----4-:R-:W-:-:S02]  /*5b410*/  PRMT R18, R221, 0x5410, R220 ;  /* 0x00005410dd127816 */ /* 0x010fc400000000dc */
[----:B------:R-:W-:Y:S02]  /*5b420*/  PRMT R220, R40, 0x5410, R36 ;  /* 0x0000541028dc7816 */ /* 0x000fe40000000024 */
[----:B------:R-:W4:Y:S04]  /*5b430*/  LDL.LU R36, [R1+0xffc] ;  /* 0x000ffc0001247983 */ /* 0x000f280000300800 */
[----:B------:R-:W4:Y:S01]  /*5b440*/  LDL.LU R40, [R1+0x101c] ;  /* 0x00101c0001287983 */ /* 0x000f220000300800 */
[----:B------:R-:W-:-:S03]  /*5b450*/  PRMT R20, R44, 0x5410, R71 ;  /* 0x000054102c147816 */ /* 0x000fc60000000047 */
[----:B------:R-:W4:Y:S04]  /*5b460*/  LDL.LU R32, [R1+0xff0] ;  /* 0x000ff00001207983 */ /* 0x000f280000300800 */
[----:B------:R-:W4:Y:S01]  /*5b470*/  LDL.LU R71, [R1+0x100c] ;  /* 0x00100c0001477983 */ /* 0x000f220000300800 */
[----:B------:R-:W-:-:S03]  /*5b480*/  PRMT R221, R30, 0x5410, R75 ;  /* 0x000054101edd7816 */ /* 0x000fc6000000004b */
[----:B------:R-:W4:Y:S04]  /*5b490*/  LDL.LU R44, [R1+0xfb8] ;  /* 0x000fb800012c7983 */ /* 0x000f280000300800 */
[----:B------:R-:W4:Y:S01]  /*5b4a0*/  LDL.LU R75, [R1+0xfd8] ;  /* 0x000fd800014b7983 */ /* 0x000f220000300800 */
[----:B------:R-:W-:-:S03]  /*5b4b0*/  PRMT R21, R6, 0x5410, R35 ;  /* 0x0000541006157816 */ /* 0x000fc60000000023 */
        /* <DEDUP_REMOVED lines=16> */
[----:B---3--:R-:W-:-:S03]  /*5b5c0*/  PRMT R219, R63, 0x5410, R66 ;  /* 0x000054103fdb7816 */ /* 0x008fc60000000042 */
[----:B------:R-:W3:Y:S04]  /*5b5d0*/  LDL.LU R69, [R1+0x8c4] ;  /* 0x0008c40001457983 */ /* 0x000ee80000300800 */
[----:B------:R-:W3:Y:S01]  /*5b5e0*/  LDL.LU R66, [R1+0x8d4] ;  /* 0x0008d40001427983 */ /* 0x000ee20000300800 */
[----:B------:R-:W-:-:S03]  /*5b5f0*/  PRMT R23, R77, 0x5410, R67 ;  /* 0x000054104d177816 */ /* 0x000fc60000000043 */
[----:B------:R-:W3:Y:S04]  /*5b600*/  LDL.LU R63, [R1+0x8c0] ;  /* 0x0008c000013f7983 */ /* 0x000ee80000300800 */
[----:B------:R-:W3:Y:S04]  /*5b610*/  LDL.LU R67, [R1+0x8d0] ;  /* 0x0008d00001437983 */ /* 0x000ee80000300800 */
[----:B------:R-:W3:Y:S04]  /*5b620*/  LDL.LU R77, [R1+0x8ac] ;  /* 0x0008ac00014d7983 */ /* 0x000ee80000300800 */
[----:B------:R0:W-:Y:S04]  /*5b630*/  STS.128 [R70+0x14000], R220 ;  /* 0x014000dc46007388 */ /* 0x0001e80000000c00 */
[----:B------:R1:W-:Y:S01]  /*5b640*/  STS.128 [R70+0x18000], R216 ;  /* 0x018000d846007388 */ /* 0x0003e20000000c00 */
[----:B--2---:R-:W-:-:S03]  /*5b650*/  PRMT R19, R65, 0x5410, R19 ;  /* 0x0000541041137816 */ /* 0x004fc60000000013 */
[----:B------:R-:W2:Y:S01]  /*5b660*/  LDL.LU R65, [R1+0x8a8] ;  /* 0x0008a80001417983 */ /* 0x000ea20000300800 */
[----:B------:R-:W-:-:S03]  /*5b670*/  PRMT R15, R15, 0x5410, R34 ;  /* 0x000054100f0f7816 */ /* 0x000fc60000000022 */
[----:B------:R-:W2:Y:S04]  /*5b680*/  LDL.LU R34, [R1+0x420c] ;  /* 0x00420c0001227983 */ /* 0x000ea80000300800 */
[----:B0-----:R-:W4:Y:S04]  /*5b690*/  LDL.LU R220, [R1+0x109c] ;  /* 0x00109c0001dc7983 */ /* 0x001f280000300800 */
[----:B------:R-:W3:Y:S04]  /*5b6a0*/  LDL.LU R221, [R1+0x105c] ;  /* 0x00105c0001dd7983 */ /* 0x000ee80000300800 */
[----:B------:R-:W2:Y:S04]  /*5b6b0*/  LDL.LU R222, [R1+0x102c] ;  /* 0x00102c0001de7983 */ /* 0x000ea80000300800 */
[----:B------:R-:W2:Y:S04]  /*5b6c0*/  LDL.LU R223, [R1+0x104c] ;  /* 0x00104c0001df7983 */ /* 0x000ea80000300800 */
[----:B-1----:R-:W4:Y:S04]  /*5b6d0*/  LDL.LU R216, [R1+0x107c] ;  /* 0x00107c0001d87983 */ /* 0x002f280000300800 */
[----:B------:R-:W3:Y:S04]  /*5b6e0*/  LDL.LU R217, [R1+0x106c] ;  /* 0x00106c0001d97983 */ /* 0x000ee80000300800 */
[----:B------:R-:W3:Y:S04]  /*5b6f0*/  LDL.LU R218, [R1+0x108c] ;  /* 0x00108c0001da7983 */ /* 0x000ee80000300800 */
[----:B------:R-:W2:Y:S04]  /*5b700*/  LDL.LU R219, [R1+0x103c] ;  /* 0x00103c0001db7983 */ /* 0x000ea80000300800 */
[----:B------:R0:W-:Y:S04]  /*5b710*/  STS.128 [R70+0x1c000], R20 ;  /* 0x01c0001446007388 */ /* 0x0001e80000000c00 */
[----:B------:R-:W-:Y:S04]  /*5b720*/  STS.128 [R76], R16 ;  /* 0x000000104c007388 */ /* 0x000fe80000000c00 */
[----:B0-----:R-:W2:Y:S04]  /*5b730*/  LDL.LU R70, [R1+0x4208] ;  /* 0x0042080001467983 */ /* 0x001ea80000300800 */
[----:B------:R0:W-:Y:S01]  /*5b740*/  STS.128 [R76+0x4000], R12 ;  /* 0x0040000c4c007388 */ /* 0x0001e20000000c00 */
[----:B----4-:R-:W-:-:S02]  /*5b750*/  PRMT R220, R220, 0x5410, R216 ;  /* 0x00005410dcdc7816 */ /* 0x010fc400000000d8 */
[----:B---3--:R-:W-:Y:S02]  /*5b760*/  PRMT R216, R218, 0x5410, R217 ;  /* 0x00005410dad87816 */ /* 0x008fe400000000d9 */
[----:B--2---:R-:W-:Y:S02]  /*5b770*/  PRMT R217, R223, 0x5410, R222 ;  /* 0x00005410dfd97816 */ /* 0x004fe400000000de */
[----:B------:R-:W-:Y:S02]  /*5b780*/  PRMT R222, R40, 0x5410, R36 ;  /* 0x0000541028de7816 */ /* 0x000fe40000000024 */
[----:B------:R-:W2:Y:S04]  /*5b790*/  LDL.LU R36, [R1+0x8a0] ;  /* 0x0008a00001247983 */ /* 0x000ea80000300800 */
[----:B0-----:R-:W2:Y:S04]  /*5b7a0*/  LDL.LU R14, [R1+0x8b4] ;  /* 0x0008b400010e7983 */ /* 0x001ea80000300800 */
[----:B------:R-:W3:Y:S01]  /*5b7b0*/  LDL.LU R40, [R1+0x87c] ;  /* 0x00087c0001287983 */ /* 0x000ee20000300800 */
[----:B------:R-:W-:-:S03]  /*5b7c0*/  PRMT R218, R71, 0x5410, R32 ;  /* 0x0000541047da7816 */ /* 0x000fc60000000020 */
[----:B------:R-:W3:Y:S04]  /*5b7d0*/  LDL.LU R23, [R1+0x89c] ;  /* 0x00089c0001177983 */ /* 0x000ee80000300800 */
[----:B------:R-:W4:Y:S04]  /*5b7e0*/  LDL.LU R32, [R1+0x878] ;  /* 0x0008780001207983 */ /* 0x000f280000300800 */
[----:B------:R-:W4:Y:S04]  /*5b7f0*/  LDL.LU R19, [R1+0x898] ;  /* 0x0008980001137983 */ /* 0x000f280000300800 */
[----:B------:R-:W4:Y:S04]  /*5b800*/  LDL.LU R71, [R1+0x874] ;  /* 0x0008740001477983 */ /* 0x000f280000300800 */
[----:B------:R-:W4:Y:S01]  /*5b810*/  LDL.LU R15, [R1+0x894] ;  /* 0x00089400010f7983 */ /* 0x000f220000300800 */
[----:B------:R-:W-:-:S02]  /*5b820*/  PRMT R223, R75, 0x5410, R44 ;  /* 0x000054104bdf7816 */ /* 0x000fc4000000002c */
[----:B------:R-:W-:Y:S02]  /*5b830*/  PRMT R221, R221, 0x5410, R219 ;  /* 0x00005410dddd7816 */ /* 0x000fe400000000db */
[----:B------:R-:W-:Y:S02]  /*5b840*/  PRMT R219, R35, 0x5410, R30 ;  /* 0x0000541023db7816 */ /* 0x000fe4000000001e */
[----:B------:R-:W-:Y:S02]  /*5b850*/  PRMT R22, R70, 0x5410, R77 ;  /* 0x0000541046167816 */ /* 0x000fe4000000004d */
[----:B------:R-:W4:Y:S04]  /*5b860*/  LDL.LU R70, [R1+0xed0] ;  /* 0x000ed00001467983 */ /* 0x000f280000300800 */
[----:B------:R-:W4:Y:S04]  /*5b870*/  LDL.LU R44, [R1+0xf8c] ;  /* 0x000f8c00012c7983 */ /* 0x000f280000300800 */
[----:B------:R-:W4:Y:S04]  /*5b880*/  LDL.LU R75, [R1+0xf78] ;  /* 0x000f7800014b7983 */ /* 0x000f280000300800 */
        /* <DEDUP_REMOVED lines=20> */
[----:B------:R-:W4:Y:S04]  /*5b9d0*/  LDL.LU R63, [R1+0x890] ;  /* 0x00089000013f7983 */ /* 0x000f280000300800 */
[----:B------:R-:W4:Y:S04]  /*5b9e0*/  LDL.LU R67, [R1+0xecc] ;  /* 0x000ecc0001437983 */ /* 0x000f280000300800 */
[----:B------:R-:W4:Y:S04]  /*5b9f0*/  LDL.LU R77, [R1+0xeb8] ;  /* 0x000eb800014d7983 */ /* 0x000f280000300800 */
[----:B------:R-:W4:Y:S04]  /*5ba00*/  LDL.LU R65, [R1+0xeb4] ;  /* 0x000eb40001417983 */ /* 0x000f280000300800 */
[----:B------:R0:W-:Y:S04]  /*5ba10*/  STS.128 [R76+0x8000], R220 ;  /* 0x008000dc4c007388 */ /* 0x0001e80000000c00 */
[----:B------:R1:W-:Y:S01]  /*5ba20*/  STS.128 [R76+0xc000], R216 ;  /* 0x00c000d84c007388 */ /* 0x0003e20000000c00 */
[----:B--2---:R-:W-:-:S03]  /*5ba30*/  PRMT R14, R14, 0x5410, R36 ;  /* 0x000054100e0e7816 */ /* 0x004fc60000000024 */
[----:B------:R-:W2:Y:S01]  /*5ba40*/  LDL.LU R36, [R1+0x4204] ;  /* 0x0042040001247983 */ /* 0x000ea20000300800 */
[----:B---3--:R-:W-:-:S03]  /*5ba50*/  PRMT R23, R23, 0x5410, R40 ;  /* 0x0000541017177816 */ /* 0x008fc60000000028 */
[----:B------:R-:W3:Y:S01]  /*5ba60*/  LDL.LU R40, [R1+0x4200] ;  /* 0x0042000001287983 */ /* 0x000ee20000300800 */
[----:B----4-:R-:W-:-:S03]  /*5ba70*/  PRMT R19, R19, 0x5410, R32 ;  /* 0x0000541013137816 */ /* 0x010fc60000000020 */
[----:B------:R-:W4:Y:S01]  /*5ba80*/  LDL.LU R32, [R1+0x41fc] ;  /* 0x0041fc0001207983 */ /* 0x000f220000300800 */
[----:B------:R-:W-:-:S03]  /*5ba90*/  PRMT R15, R15, 0x5410, R71 ;  /* 0x000054100f0f7816 */ /* 0x000fc60000000047 */
[----:B------:R-:W2:Y:S04]  /*5baa0*/  LDL.LU R71, [R1+0x41f8] ;  /* 0x0041f80001477983 */ /* 0x000ea80000300800 */
[----:B0-----:R-:W3:Y:S04]  /*5bab0*/  LDL.LU R220, [R1+0x920] ;  /* 0x0009200001dc7983 */ /* 0x001ee80000300800 */
[----:B------:R-:W4:Y:S04]  /*5bac0*/  LDL.LU R221, [R1+0x8ec] ;  /* 0x0008ec0001dd7983 */ /* 0x000f280000300800 */
[----:B------:R-:W2:Y:S04]  /*5bad0*/  LDL.LU R222, [R1+0x8cc] ;  /* 0x0008cc0001de7983 */ /* 0x000ea80000300800 */
[----:B------:R-:W2:Y:S04]  /*5bae0*/  LDL.LU R223, [R1+0x8a4] ;  /* 0x0008a40001df7983 */ /* 0x000ea80000300800 */
[----:B-1----:R-:W3:Y:S04]  /*5baf0*/  LDL.LU R216, [R1+0xfac] ;  /* 0x000fac0001d87983 */ /* 0x002ee80000300800 */
        /* <DEDUP_REMOVED lines=8> */
[----:B------:R-:W2:Y:S04]  /*5bb80*/  LDL.LU R22, [R1+0xf18] ;  /* 0x000f180001167983 */ /* 0x000ea80000300800 */
[----:B------:R-:W2:Y:S04]  /*5bb90*/  LDL.LU R23, [R1+0xed8] ;  /* 0x000ed80001177983 */ /* 0x000ea80000300800 */
[----:B-1----:R-:W2:Y:S04]  /*5bba0*/  LDL.LU R16, [R1+0xf94] ;  /* 0x000f940001107983 */ /* 0x002ea80000300800 */
[----:B------:R-:W2:Y:S04]  /*5bbb0*/  LDL.LU R17, [R1+0xf54] ;  /* 0x000f540001117983 */ /* 0x000ea80000300800 */
[----:B------:R-:W2:Y:S04]  /*5bbc0*/  LDL.LU R18, [R1+0xf14] ;  /* 0x000f140001127983 */ /* 0x000ea80000300800 */
[----:B------:R-:W2:Y:S04]  /*5bbd0*/  LDL.LU R19, [R1+0xed4] ;  /* 0x000ed40001137983 */ /* 0x000ea80000300800 */
[----:B------:R-:W2:Y:S04]  /*5bbe0*/  LDL.LU R12, [R1+0xf90] ;  /* 0x000f9000010c7983 */ /* 0x000ea80000300800 */
[----:B------:R-:W2:Y:S04]  /*5bbf0*/  LDL.LU R13, [R1+0xf50] ;  /* 0x000f5000010d7983 */ /* 0x000ea80000300800 */
[----:B------:R-:W2:Y:S04]  /*5bc00*/  LDL.LU R14, [R1+0xf10] ;  /* 0x000f1000010e7983 */ /* 0x000ea80000300800 */
[----:B------:R-:W2:Y:S01]  /*5bc10*/  LDL.LU R15, [R1+0xeac] ;  /* 0x000eac00010f7983 */ /* 0x000ea20000300800 */
[----:B---3--:R-:W-:-:S03]  /*5bc20*/  PRMT R216, R216, 0x5410, R44 ;  /* 0x00005410d8d87816 */ /* 0x008fc6000000002c */
[----:B------:R-:W3:Y:S01]  /*5bc30*/  LDL.LU R44, [R1+0x41f4] ;  /* 0x0041f400012c7983 */ /* 0x000ee20000300800 */
[----:B----4-:R-:W-:Y:S02]  /*5bc40*/  PRMT R217, R217, 0x5410, R6 ;  /* 0x00005410d9d97816 */ /* 0x010fe40000000006 */
[----:B--2---:R-:W-:Y:S02]  /*5bc50*/  PRMT R20, R20, 0x5410, R75 ;  /* 0x0000541014147816 */ /* 0x004fe4000000004b */
[----:B------:R-:W2:Y:S01]  /*5bc60*/  LDL.LU R75, [R1+0x41f0] ;  /* 0x0041f000014b7983 */ /* 0x000ea20000300800 */
[----:B------:R-:W-:-:S03]  /*5bc70*/  PRMT R16, R16, 0x5410, R30 ;  /* 0x0000541010107816 */ /* 0x000fc6000000001e */
[----:B------:R-:W4:Y:S01]  /*5bc80*/  LDL.LU R30, [R1+0x41ec] ;  /* 0x0041ec00011e7983 */ /* 0x000f220000300800 */
[----:B------:R-:W-:Y:S02]  /*5bc90*/  PRMT R12, R12, 0x5410, R35 ;  /* 0x000054100c0c7816 */ /* 0x000fe40000000023 */
[----:B------:R-:W-:Y:S01]  /*5bca0*/  PRMT R21, R34, 0x5410, R21 ;  /* 0x0000541022157816 */ /* 0x000fe20000000015 */
[----:B------:R-:W3:Y:S04]  /*5bcb0*/  LDL.LU R35, [R1+0x41e8] ;  /* 0x0041e80001237983 */ /* 0x000ee80000300800 */
[----:B------:R-:W2:Y:S04]  /*5bcc0*/  LDL.LU R6, [R1+0x41e4] ;  /* 0x0041e40001067983 */ /* 0x000ea80000300800 */
[----:B------:R-:W4:Y:S01]  /*5bcd0*/  LDL R34, [R1+0x6ec] ;  /* 0x0006ec0001227983 */ /* 0x000f220000100800 */
[----:B------:R-:W-:-:S02]  /*5bce0*/  PRMT R17, R17, 0x5410, R46 ;  /* 0x0000541011117816 */ /* 0x000fc4000000002e */
[----:B------:R-:W-:Y:S01]  /*5bcf0*/  PRMT R13, R13, 0x5410, R43 ;  /* 0x000054100d0d7816 */ /* 0x000fe2000000002b */
[----:B------:R-:W2:Y:S04]  /*5bd00*/  LDL.LU R46, [R1+0x41e0] ;  /* 0x0041e000012e7983 */ /* 0x000ea80000300800 */
[----:B------:R-:W3:Y:S01]  /*5bd10*/  LDL.LU R43, [R1+0x41dc] ;  /* 0x0041dc00012b7983 */ /* 0x000ee20000300800 */
[----:B------:R-:W-:Y:S02]  /*5bd20*/  PRMT R218, R218, 0x5410, R74 ;  /* 0x00005410dada7816 */ /* 0x000fe4000000004a */
[----:B------:R-:W-:Y:S01]  /*5bd30*/  PRMT R22, R22, 0x5410, R64 ;  /* 0x0000541016167816 */ /* 0x000fe20000000040 */
[----:B------:R-:W2:Y:S04]  /*5bd40*/  LDL.LU R74, [R1+0x41d8] ;  /* 0x0041d800014a7983 */ /* 0x000ea80000300800 */
[----:B------:R-:W3:Y:S01]  /*5bd50*/  LDL.LU R64, [R1+0x41d4] ;  /* 0x0041d40001407983 */ /* 0x000ee20000300800 */
[----:B------:R-:W-:-:S02]  /*5bd60*/  PRMT R18, R18, 0x5410, R68 ;  /* 0x0000541012127816 */ /* 0x000fc40000000044 */
[----:B------:R-:W-:Y:S01]  /*5bd70*/  PRMT R14, R14, 0x5410, R42 ;  /* 0x000054100e0e7816 */ /* 0x000fe2000000002a */
[----:B------:R-:W3:Y:S04]  /*5bd80*/  LDL.LU R68, [R1+0x41d0] ;  /* 0x0041d00001447983 */ /* 0x000ee80000300800 */
        /* <DEDUP_REMOVED lines=8> */
[----:B------:R-:W2:Y:S01]  /*5be10*/  LDL.LU R63, [R1+0x41bc] ;  /* 0x0041bc00013f7983 */ /* 0x000ea20000300800 */
[----:B------:R-:W-:Y:S02]  /*5be20*/  PRMT R219, R219, 0x5410, R67 ;  /* 0x00005410dbdb7816 */ /* 0x000fe40000000043 */
[----:B------:R-:W-:Y:S01]  /*5be30*/  PRMT R23, R23, 0x5410, R77 ;  /* 0x0000541017177816 */ /* 0x000fe2000000004d */
[----:B------:R-:W3:Y:S04]  /*5be40*/  LDL.LU R67, [R1+0x41b8] ;  /* 0x0041b80001437983 */ /* 0x000ee80000300800 */
[----:B------:R-:W2:Y:S01]  /*5be50*/  LDL.LU R77, [R1+0x41b4] ;  /* 0x0041b400014d7983 */ /* 0x000ea20000300800 */
[----:B------:R-:W-:-:S02]  /*5be60*/  PRMT R19, R19, 0x5410, R65 ;  /* 0x0000541013137816 */ /* 0x000fc40000000041 */
[----:B------:R-:W-:Y:S01]  /*5be70*/  PRMT R15, R70, 0x5410, R15 ;  /* 0x00005410460f7816 */ /* 0x000fe2000000000f */
[----:B------:R-:W3:Y:S04]  /*5be80*/  LDL.LU R65, [R1+0x41b0] ;  /* 0x0041b00001417983 */ /* 0x000ee80000300800 */
[----:B------:R-:W2:Y:S04]  /*5be90*/  LDL.LU R70, [R1+0xdb8] ;  /* 0x000db80001467983 */ /* 0x000ea80000300800 */
[----:B------:R0:W-:Y:S04]  /*5bea0*/  STS.128 [R76+0x1c000], R220 ;  /* 0x01c000dc4c007388 */ /* 0x0001e80000000c00 */
[----:B0-----:R-:W2:Y:S04]  /*5beb0*/  LDL.LU R76, [R1+0x41ac] ;  /* 0x0041ac00014c7983 */ /* 0x001ea80000300800 */
[----:B------:R-:W2:Y:S04]  /*5bec0*/  LDL.LU R220, [R1+0xe18] ;  /* 0x000e180001dc7983 */ /* 0x000ea80000300800 */
[----:B------:R-:W2:Y:S04]  /*5bed0*/  LDL.LU R221, [R1+0x870] ;  /* 0x0008700001dd7983 */ /* 0x000ea80000300800 */
        /* <DEDUP_REMOVED lines=8> */
[----:B-1----:R-:W4:Y:S04]  /*5bf60*/  LDL.LU R23, [R1+0xe78] ;  /* 0x000e780001177983 */ /* 0x002f280000300800 */
[----:B------:R-:W-:Y:S04]  /*5bf70*/  STS.128 [R34+0x8000], R16 ;  /* 0x0080001022007388 */ /* 0x000fe80000000c00 */
[----:B------:R0:W-:Y:S04]  /*5bf80*/  STS.128 [R34+0xc000], R12 ;  /* 0x00c0000c22007388 */ /* 0x0001e80000000c00 */
[----:B0-----:R-:W4:Y:S01]  /*5bf90*/  LDL.LU R15, [R1+0xdd8] ;  /* 0x000dd800010f7983 */ /* 0x001f220000300800 */
[----:B---3--:R-:W-:-:S02]  /*5bfa0*/  PRMT R20, R65, 0x5410, R67 ;  /* 0x0000541041147816 */ /* 0x008fc40000000043 */
[----:B--2---:R-:W-:Y:S02]  /*5bfb0*/  PRMT R16, R77, 0x5410, R63 ;  /* 0x000054104d107816 */ /* 0x004fe4000000003f */
[----:B------:R-:W-:Y:S02]  /*5bfc0*/  PRMT R21, R45, 0x5410, R74 ;  /* 0x000054102d157816 */ /* 0x000fe4000000004a */
[----:B------:R-:W-:Y:S02]  /*5bfd0*/  PRMT R17, R42, 0x5410, R43 ;  /* 0x000054102a117816 */ /* 0x000fe4000000002b */
[----:B------:R-:W-:Y:S02]  /*5bfe0*/  PRMT R18, R30, 0x5410, R32 ;  /* 0x000054101e127816 */ /* 0x000fe40000000020 */
[----:B------:R-:W-:Y:S02]  /*5bff0*/  PRMT R22, R35, 0x5410, R71 ;  /* 0x0000541023167816 */ /* 0x000fe40000000047 */
[----:B------:R-:W-:-:S02]  /*5c000*/  PRMT R19, R37, 0x5410, R39 ;  /* 0x0000541025137816 */ /* 0x000fc40000000027 */
[----:B----4-:R-:W-:Y:S02]  /*5c010*/  PRMT R12, R216, 0x5410, R23 ;  /* 0x00005410d80c7816 */ /* 0x010fe40000000017 */
[----:B------:R-:W-:Y:S02]  /*5c020*/  PRMT R216, R76, 0x5410, R223 ;  /* 0x000054104cd87816 */ /* 0x000fe400000000df */
[----:B------:R-:W2:Y:S04]  /*5c030*/  LDL.LU R76, [R1+0x41a8] ;  /* 0x0041a800014c7983 */ /* 0x000ea80000300800 */
[----:B------:R-:W3:Y:S01]  /*5c040*/  LDL.LU R67, [R1+0x41a4] ;  /* 0x0041a40001437983 */ /* 0x000ee20000300800 */
[----:B------:R-:W-:-:S03]  /*5c050*/  PRMT R14, R220, 0x5410, R219 ;  /* 0x00005410dc0e7816 */ /* 0x000fc600000000db */
[----:B------:R-:W4:Y:S01]  /*5c060*/  LDL.LU R65, [R1+0x41a0] ;  /* 0x0041a00001417983 */ /* 0x000f220000300800 */
[----:B------:R-:W-:-:S03]  /*5c070*/  PRMT R220, R222, 0x5410, R221 ;  /* 0x00005410dedc7816 */ /* 0x000fc600000000dd */
[----:B------:R-:W2:Y:S04]  /*5c080*/  LDL.LU R63, [R1+0x419c] ;  /* 0x00419c00013f7983 */ /* 0x000ea80000300800 */
[----:B------:R-:W3:Y:S01]  /*5c090*/  LDL.LU R77, [R1+0x4198] ;  /* 0x00419800014d7983 */ /* 0x000ee20000300800 */
[----:B------:R-:W-:Y:S02]  /*5c0a0*/  PRMT R221, R66, 0x5410, R68 ;  /* 0x0000541042dd7816 */ /* 0x000fe40000000044 */
[----:B------:R-:W-:Y:S01]  /*5c0b0*/  PRMT R13, R218, 0x5410, R217 ;  /* 0x00005410da0d7816 */ /* 0x000fe200000000d9 */
[----:B------:R-:W3:Y:S04]  /*5c0c0*/  LDL.LU R68, [R1+0x4194] ;  /* 0x0041940001447983 */ /* 0x000ee80000300800 */
[----:B------:R-:W4:Y:S01]  /*5c0d0*/  LDL.LU R66, [R1+0x4190] ;  /* 0x0041900001427983 */ /* 0x000f220000300800 */
[----:B------:R-:W-:-:S03]  /*5c0e0*/  PRMT R217, R69, 0x5410, R64 ;  /* 0x0000541045d97816 */ /* 0x000fc60000000040 */
[----:B------:R-:W2:Y:S04]  /*5c0f0*/  LDL.LU R64, [R1+0x418c] ;  /* 0x00418c0001407983 */ /* 0x000ea80000300800 */
[----:B------:R-:W3:Y:S04]  /*5c100*/  LDL R69, [R1+0x6e8] ;  /* 0x0006e80001457983 */ /* 0x000ee80000100800 */
[----:B------:R-:W4:Y:S04]  /*5c110*/  LDL.LU R74, [R1+0x4188] ;  /* 0x00418800014a7983 */ /* 0x000f280000300800 */
[----:B------:R-:W2:Y:S04]  /*5c120*/  LDL.LU R45, [R1+0x4184] ;  /* 0x00418400012d7983 */ /* 0x000ea80000300800 */
[----:B------:R-:W4:Y:S04]  /*5c130*/  LDL.LU R43, [R1+0x4180] ;  /* 0x00418000012b7983 */ /* 0x000f280000300800 */
[----:B------:R-:W2:Y:S01]  /*5c140*/  LDL.LU R42, [R1+0x417c] ;  /* 0x00417c00012a7983 */ /* 0x000ea20000300800 */
[----:B------:R-:W-:-:S02]  /*5c150*/  PRMT R222, R46, 0x5410, R75 ;  /* 0x000054102ede7816 */ /* 0x000fc4000000004b */
[----:B------:R-:W-:Y:S01]  /*5c160*/  PRMT R218, R6, 0x5410, R44 ;  /* 0x0000541006da7816 */ /* 0x000fe2000000002c */
[----:B------:R-:W4:Y:S04]  /*5c170*/  LDL.LU R75, [R1+0x4178] ;  /* 0x00417800014b7983 */ /* 0x000f280000300800 */
[----:B------:R-:W4:Y:S04]  /*5c180*/  LDL.LU R46, [R1+0x4174] ;  /* 0x00417400012e7983 */ /* 0x000f280000300800 */
[----:B------:R-:W4:Y:S04]  /*5c190*/  LDL.LU R44, [R1+0x4170] ;  /* 0x00417000012c7983 */ /* 0x000f280000300800 */
[----:B------:R-:W2:Y:S04]  /*5c1a0*/  LDL.LU R6, [R1+0x416c] ;  /* 0x00416c0001067983 */ /* 0x000ea80000300800 */
[----:B------:R-:W4:Y:S04]  /*5c1b0*/  LDL.LU R32, [R1+0xe7c] ;  /* 0x000e7c0001207983 */ /* 0x000f280000300800 */
[----:B------:R-:W2:Y:S04]  /*5c1c0*/  LDL.LU R30, [R1+0xe74] ;  /* 0x000e7400011e7983 */ /* 0x000ea80000300800 */
[----:B------:R-:W2:Y:S04]  /*5c1d0*/  LDL.LU R71, [R1+0xe6c] ;  /* 0x000e6c0001477983 */ /* 0x000ea80000300800 */
[----:B------:R-:W2:Y:S01]  /*5c1e0*/  LDL.LU R35, [R1+0xe3c] ;  /* 0x000e3c0001237983 */ /* 0x000ea20000300800 */
[----:B------:R-:W-:-:S02]  /*5c1f0*/  PRMT R223, R40, 0x5410, R72 ;  /* 0x0000541028df7816 */ /* 0x000fc40000000048 */
[----:B------:R-:W-:Y:S01]  /*5c200*/  PRMT R219, R36, 0x5410, R38 ;  /* 0x0000541024db7816 */ /* 0x000fe20000000026 */
        /* <DEDUP_REMOVED lines=10> */
[----:B------:R0:W-:Y:S04]  /*5c2b0*/  STS.128 [R34+0x10000], R220 ;  /* 0x010000dc22007388 */ /* 0x0001e80000000c00 */
[----:B------:R-:W2:Y:S04]  /*5c2c0*/  LDL.LU R70, [R1+0x4148] ;  /* 0x0041480001467983 */ /* 0x000ea80000300800 */
[----:B------:R1:W-:Y:S04]  /*5c2d0*/  STS.128 [R34+0x14000], R216 ;  /* 0x014000d822007388 */ /* 0x0003e80000000c00 */
[----:B------:R1:W-:Y:S04]  /*5c2e0*/  STS.128 [R34+0x18000], R20 ;  /* 0x0180001422007388 */ /* 0x0003e80000000c00 */
[----:B------:R1:W-:Y:S04]  /*5c2f0*/  STS.128 [R34+0x1c000], R16 ;  /* 0x01c0001022007388 */ /* 0x0003e80000000c00 */
[----:B0-----:R-:W4:Y:S04]  /*5c300*/  LDL.LU R220, [R1+0xe9c] ;  /* 0x000e9c0001dc7983 */ /* 0x001f280000300800 */
        /* <DEDUP_REMOVED lines=16> */
[----:B---3--:R0:W-:Y:S04]  /*5c410*/  STS.128 [R69], R12 ;  /* 0x0000000c45007388 */ /* 0x0081e80000000c00 */
[----:B0-----:R-:W3:Y:S04]  /*5c420*/  LDL.LU R12, [R1+0xe34] ;  /* 0x000e3400010c7983 */ /* 0x001ee80000300800 */
[----:B------:R-:W3:Y:S04]  /*5c430*/  LDL.LU R13, [R1+0xe2c] ;  /* 0x000e2c00010d7983 */ /* 0x000ee80000300800 */
[----:B------:R-:W3:Y:S04]  /*5c440*/  LDL.LU R14, [R1+0xdfc] ;  /* 0x000dfc00010e7983 */ /* 0x000ee80000300800 */
[----:B------:R-:W3:Y:S01]  /*5c450*/  LDL.LU R15, [R1+0xdf4] ;  /* 0x000df400010f7983 */ /* 0x000ee20000300800 */
[----:B----4-:R-:W-:-:S03]  /*5c460*/  PRMT R220, R220, 0x5410, R32 ;  /* 0x00005410dcdc7816 */ /* 0x010fc60000000020 */
[----:B------:R-:W4:Y:S01]  /*5c470*/  LDL.LU R32, [R1+0x4140] ;  /* 0x0041400001207983 */ /* 0x000f220000300800 */
[----:B--2---:R-:W-:Y:S02]  /*5c480*/  PRMT R216, R216, 0x5410, R30 ;  /* 0x00005410d8d87816 */ /* 0x004fe4000000001e */
[----:B------:R-:W-:Y:S01]  /*5c490*/  PRMT R221, R221, 0x5410, R35 ;  /* 0x00005410dddd7816 */ /* 0x000fe20000000023 */
[----:B------:R-:W2:Y:S01]  /*5c4a0*/  LDL.LU R30, [R1+0x413c] ;  /* 0x00413c00011e7983 */ /* 0x000ea20000300800 */
[----:B------:R-:W-:-:S03]  /*5c4b0*/  PRMT R20, R20, 0x5410, R71 ;  /* 0x0000541014147816 */ /* 0x000fc60000000047 */
[----:B------:R-:W4:Y:S04]  /*5c4c0*/  LDL.LU R71, [R1+0x4138] ;  /* 0x0041380001477983 */ /* 0x000f280000300800 */
[----:B------:R-:W4:Y:S01]  /*5c4d0*/  LDL.LU R35, [R1+0x4134] ;  /* 0x0041340001237983 */ /* 0x000f220000300800 */
[----:B------:R-:W-:Y:S02]  /*5c4e0*/  PRMT R22, R22, 0x5410, R16 ;  /* 0x0000541016167816 */ /* 0x000fe40000000010 */
[----:B------:R-:W-:Y:S02]  /*5c4f0*/  PRMT R16, R31, 0x5410, R33 ;  /* 0x000054101f107816 */ /* 0x000fe40000000021 */
[----:B------:R-:W4:Y:S04]  /*5c500*/  LDL.LU R33, [R1+0x4130] ;  /* 0x0041300001217983 */ /* 0x000f280000300800 */
[----:B------:R-:W2:Y:S01]  /*5c510*/  LDL.LU R31, [R1+0x412c] ;  /* 0x00412c00011f7983 */ /* 0x000ea20000300800 */
[----:B------:R-:W-:-:S02]  /*5c520*/  PRMT R223, R223, 0x5410, R17 ;  /* 0x00005410dfdf7816 */ /* 0x000fc40000000011 */
[----:B------:R-:W-:Y:S02]  /*5c530*/  PRMT R17, R228, 0x5410, R229 ;  /* 0x00005410e4117816 */ /* 0x000fe400000000e5 */
[----:B------:R-:W-:Y:S02]  /*5c540*/  PRMT R219, R219, 0x5410, R18 ;  /* 0x00005410dbdb7816 */ /* 0x000fe40000000012 */
[----:B------:R-:W-:Y:S02]  /*5c550*/  PRMT R18, R224, 0x5410, R225 ;  /* 0x00005410e0127816 */ /* 0x000fe400000000e1 */
[----:B------:R-:W-:Y:S02]  /*5c560*/  PRMT R23, R23, 0x5410, R19 ;  /* 0x0000541017177816 */ /* 0x000fe40000000013 */
[----:B------:R-:W-:Y:S02]  /*5c570*/  PRMT R19, R27, 0x5410, R26 ;  /* 0x000054101b137816 */ /* 0x000fe4000000001a */
[----:B---3--:R-:W-:-:S02]  /*5c580*/  PRMT R217, R217, 0x5410, R12 ;  /* 0x00005410d9d97816 */ /* 0x008fc4000000000c */
[----:B------:R-:W-:Y:S02]  /*5c590*/  PRMT R12, R230, 0x5410, R231 ;  /* 0x00005410e60c7816 */ /* 0x000fe400000000e7 */
[----:B------:R-:W3:Y:S04]  /*5c5a0*/  LDL.LU R231, [R1+0x4128] ;  /* 0x0041280001e77983 */ /* 0x000ee80000300800 */
[----:B------:R-:W3:Y:S01]  /*5c5b0*/  LDL.LU R230, [R1+0x4124] ;  /* 0x0041240001e67983 */ /* 0x000ee20000300800 */
[----:B------:R-:W-:-:S03]  /*5c5c0*/  PRMT R21, R21, 0x5410, R13 ;  /* 0x0000541015157816 */ /* 0x000fc6000000000d */
[----:B------:R-:W3:Y:S04]  /*5c5d0*/  LDL.LU R229, [R1+0x4120] ;  /* 0x0041200001e57983 */ /* 0x000ee80000300800 */
[----:B------:R-:W3:Y:S01]  /*5c5e0*/  LDL.LU R228, [R1+0x411c] ;  /* 0x00411c0001e47983 */ /* 0x000ee20000300800 */
[----:B------:R-:W-:-:S03]  /*5c5f0*/  PRMT R13, R226, 0x5410, R227 ;  /* 0x00005410e20d7816 */ /* 0x000fc600000000e3 */
[----:B------:R-:W3:Y:S01]  /*5c600*/  LDL.LU R227, [R1+0x4118] ;  /* 0x0041180001e37983 */ /* 0x000ee20000300800 */
[----:B------:R-:W-:-:S03]  /*5c610*/  PRMT R222, R222, 0x5410, R14 ;  /* 0x00005410dede7816 */ /* 0x000fc6000000000e */
        /* <DEDUP_REMOVED lines=8> */
[----:B------:R-:W-:Y:S04]  /*5c6a0*/  STS.128 [R69+0x4000], R220 ;  /* 0x004000dc45007388 */ /* 0x000fe80000000c00 */
[----:B------:R-:W3:Y:S01]  /*5c6b0*/  LDL.LU R27, [R1+0x40fc] ;  /* 0x0040fc00011b7983 */ /* 0x000ee20000300800 */
[----:B------:R-:W-:-:S03]  /*5c6c0*/  PRMT R15, R29, 0x5410, R28 ;  /* 0x000054101d0f7816 */ /* 0x000fc6000000001c */
[----:B------:R-:W-:Y:S04]  /*5c6d0*/  STS.128 [R69+0x8000], R216 ;  /* 0x008000d845007388 */ /* 0x000fe80000000c00 */
[----:B------:R-:W3:Y:S04]  /*5c6e0*/  LDL.LU R28, [R1+0x40f8] ;  /* 0x0040f800011c7983 */ /* 0x000ee80000300800 */
[----:B------:R2:W-:Y:S04]  /*5c6f0*/  STS.128 [R69+0xc000], R20 ;  /* 0x00c0001445007388 */ /* 0x0005e80000000c00 */
[----:B------:R-:W3:Y:S04]  /*5c700*/  LDL.LU R29, [R1+0x40f4] ;  /* 0x0040f400011d7983 */ /* 0x000ee80000300800 */
[----:B------:R4:W-:Y:S04]  /*5c710*/  STS.128 [R69+0x10000], R16 ;  /* 0x0100001045007388 */ /* 0x0009e80000000c00 */
[----:B------:R0:W-:Y:S01]  /*5c720*/  STS.128 [R69+0x14000], R12 ;  /* 0x0140000c45007388 */ /* 0x0001e20000000c00 */
[----:B--2---:R-:W-:-:S02]  /*5c730*/  PRMT R20, R31, 0x5410, R30 ;  /* 0x000054101f147816 */ /* 0x004fc4000000001e */
[----:B----4-:R-:W-:Y:S01]  /*5c740*/  PRMT R16, R33, 0x5410, R32 ;  /* 0x0000541021107816 */ /* 0x010fe20000000020 */
[----:B------:R-:W2:Y:S04]  /*5c750*/  LDL.LU R30, [R1+0x40f0] ;  /* 0x0040f000011e7983 */ /* 0x000ea80000300800 */
[----:B------:R-:W4:Y:S04]  /*5c760*/  LDL.LU R31, [R1+0x40ec] ;  /* 0x0040ec00011f7983 */ /* 0x000f280000300800 */
[----:B------:R-:W4:Y:S04]  /*5c770*/  LDL.LU R32, [R1+0x40e8] ;  /* 0x0040e80001207983 */ /* 0x000f280000300800 */
[----:B------:R-:W4:Y:S01]  /*5c780*/  LDL.LU R33, [R1+0x40e4] ;  /* 0x0040e40001217983 */ /* 0x000f220000300800 */
[----:B0-----:R-:W-:-:S02]  /*5c790*/  PRMT R12, R35, 0x5410, R34 ;  /* 0x00005410230c7816 */ /* 0x001fc40000000022 */
[----:B------:R-:W-:Y:S01]  /*5c7a0*/  PRMT R21, R37, 0x5410, R36 ;  /* 0x0000541025157816 */ /* 0x000fe20000000024 */
[----:B------:R-:W4:Y:S04]  /*5c7b0*/  LDL.LU R34, [R1+0x40e0] ;  /* 0x0040e00001227983 */ /* 0x000f280000300800 */
[----:B------:R-:W4:Y:S04]  /*5c7c0*/  LDL.LU R35, [R1+0x40dc] ;  /* 0x0040dc0001237983 */ /* 0x000f280000300800 */
[----:B------:R-:W4:Y:S04]  /*5c7d0*/  LDL.LU R36, [R1+0x40d8] ;  /* 0x0040d80001247983 */ /* 0x000f280000300800 */
[----:B------:R-:W4:Y:S01]  /*5c7e0*/  LDL.LU R37, [R1+0x40d4] ;  /* 0x0040d40001257983 */ /* 0x000f220000300800 */
[----:B------:R-:W-:-:S02]  /*5c7f0*/  PRMT R17, R39, 0x5410, R38 ;  /* 0x0000541027117816 */ /* 0x000fc40000000026 */
[----:B------:R-:W-:Y:S01]  /*5c800*/  PRMT R13, R41, 0x5410, R40 ;  /* 0x00005410290d7816 */ /* 0x000fe20000000028 */
[----:B------:R-:W3:Y:S04]  /*5c810*/  LDL.LU R38, [R1+0x40d0] ;  /* 0x0040d00001267983 */ /* 0x000ee80000300800 */
[----:B------:R-:W2:Y:S04]  /*5c820*/  LDL.LU R39, [R1+0x40cc] ;  /* 0x0040cc0001277983 */ /* 0x000ea80000300800 */
[----:B------:R-:W4:Y:S04]  /*5c830*/  LDL.LU R40, [R1+0x40c8] ;  /* 0x0040c80001287983 */ /* 0x000f280000300800 */
[----:B------:R-:W4:Y:S01]  /*5c840*/  LDL.LU R41, [R1+0x40c4] ;  /* 0x0040c40001297983 */ /* 0x000f220000300800 */
[----:B------:R-:W-:-:S03]  /*5c850*/  PRMT R22, R6, 0x5410, R42 ;  /* 0x0000541006167816 */ /* 0x000fc6000000002a */
[----:B------:R-:W4:Y:S04]  /*5c860*/  LDL.LU R42, [R1+0x40c0] ;  /* 0x0040c000012a7983 */ /* 0x000f280000300800 */
[----:B------:R-:W3:Y:S01]  /*5c870*/  LDL R6, [R1+0x6e4] ;  /* 0x0006e40001067983 */ /* 0x000ee20000100800 */
[----:B------:R-:W-:Y:S02]  /*5c880*/  PRMT R18, R44, 0x5410, R43 ;  /* 0x000054102c127816 */ /* 0x000fe4000000002b */
[----:B------:R-:W-:Y:S01]  /*5c890*/  PRMT R14, R46, 0x5410, R45 ;  /* 0x000054102e0e7816 */ /* 0x000fe2000000002d */
[----:B------:R-:W4:Y:S04]  /*5c8a0*/  LDL.LU R43, [R1+0x40bc] ;  /* 0x0040bc00012b7983 */ /* 0x000f280000300800 */
[----:B------:R-:W4:Y:S04]  /*5c8b0*/  LDL.LU R44, [R1+0x40b8] ;  /* 0x0040b800012c7983 */ /* 0x000f280000300800 */
[----:B------:R-:W4:Y:S04]  /*5c8c0*/  LDL.LU R45, [R1+0x40b4] ;  /* 0x0040b400012d7983 */ /* 0x000f280000300800 */
[----:B------:R-:W4:Y:S01]  /*5c8d0*/  LDL.LU R46, [R1+0x40b0] ;  /* 0x0040b000012e7983 */ /* 0x000f220000300800 */
[----:B------:R-:W-:-:S02]  /*5c8e0*/  PRMT R220, R48, 0x5410, R47 ;  /* 0x0000541030dc7816 */ /* 0x000fc4000000002f */
        /* <DEDUP_REMOVED lines=29> */
[----:B------:R-:W-:-:S03]  /*5cac0*/  PRMT R15, R68, 0x5410, R67 ;  /* 0x00005410440f7816 */ /* 0x000fc60000000043 */
[----:B------:R0:W-:Y:S04]  /*5cad0*/  STS.128 [R69+0x18000], R220 ;  /* 0x018000dc45007388 */ /* 0x0001e80000000c00 */
[----:B------:R-:W4:Y:S04]  /*5cae0*/  LDL.LU R67, [R1+0x405c] ;  /* 0x00405c0001437983 */ /* 0x000f280000300800 */
[----:B------:R-:W4:Y:S04]  /*5caf0*/  LDL.LU R68, [R1+0x4058] ;  /* 0x0040580001447983 */ /* 0x000f280000300800 */
[----:B------:R1:W-:Y:S01]  /*5cb00*/  STS.128 [R69+0x1c000], R216 ;  /* 0x01c000d845007388 */ /* 0x0003e20000000c00 */
[----:B0-----:R-:W-:-:S02]  /*5cb10*/  PRMT R220, R71, 0x5410, R70 ;  /* 0x0000541047dc7816 */ /* 0x001fc40000000046 */
[----:B------:R-:W-:Y:S01]  /*5cb20*/  PRMT R221, R73, 0x5410, R72 ;  /* 0x0000541049dd7816 */ /* 0x000fe20000000048 */
[----:B-1----:R-:W4:Y:S04]  /*5cb30*/  LDL.LU R69, [R1+0x4054] ;  /* 0x0040540001457983 */ /* 0x002f280000300800 */
[----:B------:R-:W4:Y:S04]  /*5cb40*/  LDL.LU R70, [R1+0x4050] ;  /* 0x0040500001467983 */ /* 0x000f280000300800 */
[----:B------:R-:W4:Y:S04]  /*5cb50*/  LDL.LU R71, [R1+0x404c] ;  /* 0x00404c0001477983 */ /* 0x000f280000300800 */
[----:B------:R-:W4:Y:S04]  /*5cb60*/  LDL.LU R72, [R1+0x4048] ;  /* 0x0040480001487983 */ /* 0x000f280000300800 */
[----:B------:R-:W4:Y:S01]  /*5cb70*/  LDL.LU R73, [R1+0x4044] ;  /* 0x0040440001497983 */ /* 0x000f220000300800 */
[----:B------:R-:W-:-:S03]  /*5cb80*/  PRMT R222, R75, 0x5410, R74 ;  /* 0x000054104bde7816 */ /* 0x000fc6000000004a */
[----:B------:R-:W4:Y:S04]  /*5cb90*/  LDL.LU R74, [R1+0x4040] ;  /* 0x00404000014a7983 */ /* 0x000f280000300800 */
[----:B------:R-:W4:Y:S01]  /*5cba0*/  LDL.LU R75, [R1+0x403c] ;  /* 0x00403c00014b7983 */ /* 0x000f220000300800 */
[----:B------:R-:W-:Y:S02]  /*5cbb0*/  PRMT R223, R77, 0x5410, R76 ;  /* 0x000054104ddf7816 */ /* 0x000fe4000000004c */
[----:B------:R-:W-:Y:S01]  /*5cbc0*/  PRMT R216, R79, 0x5410, R78 ;  /* 0x000054104fd87816 */ /* 0x000fe2000000004e */
[----:B------:R-:W2:Y:S04]  /*5cbd0*/  LDL.LU R76, [R1+0x4038] ;  /* 0x00403800014c7983 */ /* 0x000ea80000300800 */
[----:B------:R-:W4:Y:S04]  /*5cbe0*/  LDL.LU R77, [R1+0x4034] ;  /* 0x00403400014d7983 */ /* 0x000f280000300800 */
[----:B------:R-:W2:Y:S04]  /*5cbf0*/  LDL.LU R78, [R1+0x4030] ;  /* 0x00403000014e7983 */ /* 0x000ea80000300800 */
[----:B------:R-:W2:Y:S01]  /*5cc00*/  LDL.LU R79, [R1+0x402c] ;  /* 0x00402c00014f7983 */ /* 0x000ea20000300800 */
[----:B------:R-:W-:-:S02]  /*5cc10*/  PRMT R217, R87, 0x5410, R86 ;  /* 0x0000541057d97816 */ /* 0x000fc40000000056 */
[----:B------:R-:W-:Y:S02]  /*5cc20*/  PRMT R218, R95, 0x5410, R94 ;  /* 0x000054105fda7816 */ /* 0x000fe4000000005e */
[----:B------:R-:W-:Y:S01]  /*5cc30*/  PRMT R219, R9, 0x5410, R10 ;  /* 0x0000541009db7816 */ /* 0x000fe2000000000a */
[----:B---3--:R0:W-:Y:S04]  /*5cc40*/  STS.128 [R6], R20 ;  /* 0x0000001406007388 */ /* 0x0081e80000000c00 */
[----:B------:R1:W-:Y:S04]  /*5cc50*/  STS.128 [R6+0x4000], R16 ;  /* 0x0040001006007388 */ /* 0x0003e80000000c00 */
[----:B------:R3:W-:Y:S01]  /*5cc60*/  STS.128 [R6+0x8000], R12 ;  /* 0x0080000c06007388 */ /* 0x0007e20000000c00 */
[----:B0-----:R-:W-:-:S02]  /*5cc70*/  PRMT R20, R81, 0x5410, R80 ;  /* 0x0000541051147816 */ /* 0x001fc40000000050 */
[----:B-1----:R-:W-:Y:S01]  /*5cc80*/  PRMT R16, R83, 0x5410, R82 ;  /* 0x0000541053107816 */ /* 0x002fe20000000052 */
[----:B------:R-:W2:Y:S04]  /*5cc90*/  LDL.LU R80, [R1+0x4028] ;  /* 0x0040280001507983 */ /* 0x000ea80000300800 */
[----:B------:R-:W2:Y:S04]  /*5cca0*/  LDL.LU R81, [R1+0x4024] ;  /* 0x0040240001517983 */ /* 0x000ea80000300800 */
[----:B------:R-:W2:Y:S04]  /*5ccb0*/  LDL.LU R82, [R1+0x4020] ;  /* 0x0040200001527983 */ /* 0x000ea80000300800 */
[----:B------:R-:W2:Y:S01]  /*5ccc0*/  LDL.LU R83, [R1+0x401c] ;  /* 0x00401c0001537983 */ /* 0x000ea20000300800 */
[----:B---3--:R-:W-:-:S03]  /*5ccd0*/  PRMT R12, R85, 0x5410, R84 ;  /* 0x00005410550c7816 */ /* 0x008fc60000000054 */
[----:B------:R-:W3:Y:S04]  /*5cce0*/  LDL.LU R84, [R1+0x4018] ;  /* 0x0040180001547983 */ /* 0x000ee80000300800 */
[----:B------:R-:W3:Y:S04]  /*5ccf0*/  LDL.LU R85, [R1+0x4014] ;  /* 0x0040140001557983 */ /* 0x000ee80000300800 */
[----:B------:R-:W3:Y:S04]  /*5cd00*/  LDL.LU R86, [R1+0x4010] ;  /* 0x0040100001567983 */ /* 0x000ee80000300800 */
[----:B------:R-:W3:Y:S01]  /*5cd10*/  LDL.LU R87, [R1+0x400c] ;  /* 0x00400c0001577983 */ /* 0x000ee20000300800 */
[----:B------:R-:W-:-:S02]  /*5cd20*/  PRMT R21, R89, 0x5410, R88 ;  /* 0x0000541059157816 */ /* 0x000fc40000000058 */
[----:B------:R-:W-:Y:S01]  /*5cd30*/  PRMT R17, R91, 0x5410, R90 ;  /* 0x000054105b117816 */ /* 0x000fe2000000005a */
[----:B------:R-:W3:Y:S04]  /*5cd40*/  LDL.LU R88, [R1+0x4008] ;  /* 0x0040080001587983 */ /* 0x000ee80000300800 */
[----:B------:R-:W3:Y:S04]  /*5cd50*/  LDL.LU R89, [R1+0x4004] ;  /* 0x0040040001597983 */ /* 0x000ee80000300800 */
[----:B------:R-:W3:Y:S04]  /*5cd60*/  LDL.LU R90, [R1+0x4000] ;  /* 0x00400000015a7983 */ /* 0x000ee80000300800 */
[----:B------:R-:W3:Y:S01]  /*5cd70*/  LDL.LU R91, [R1+0x3ffc] ;  /* 0x003ffc00015b7983 */ /* 0x000ee20000300800 */
[----:B------:R-:W-:-:S03]  /*5cd80*/  PRMT R13, R93, 0x5410, R92 ;  /* 0x000054105d0d7816 */ /* 0x000fc6000000005c */
[----:B------:R-:W3:Y:S04]  /*5cd90*/  LDL.LU R92, [R1+0x3ff8] ;  /* 0x003ff800015c7983 */ /* 0x000ee80000300800 */
[----:B------:R-:W3:Y:S04]  /*5cda0*/  LDL.LU R93, [R1+0x3ff4] ;  /* 0x003ff400015d7983 */ /* 0x000ee80000300800 */
[----:B------:R-:W4:Y:S04]  /*5cdb0*/  LDL.LU R94, [R1+0x3ff0] ;  /* 0x003ff000015e7983 */ /* 0x000f280000300800 */
[----:B------:R-:W2:Y:S01]  /*5cdc0*/  LDL.LU R95, [R1+0x3fec] ;  /* 0x003fec00015f7983 */ /* 0x000ea20000300800 */
[----:B------:R-:W-:-:S02]  /*5cdd0*/  PRMT R22, R97, 0x5410, R96 ;  /* 0x0000541061167816 */ /* 0x000fc40000000060 */
[----:B------:R-:W-:Y:S01]  /*5cde0*/  PRMT R18, R99, 0x5410, R98 ;  /* 0x0000541063127816 */ /* 0x000fe20000000062 */
[----:B------:R-:W3:Y:S04]  /*5cdf0*/  LDL.LU R96, [R1+0x3fe8] ;  /* 0x003fe80001607983 */ /* 0x000ee80000300800 */
[----:B------:R-:W4:Y:S04]  /*5ce00*/  LDL.LU R97, [R1+0x3fe4] ;  /* 0x003fe40001617983 */ /* 0x000f280000300800 */
[----:B------:R-:W2:Y:S04]  /*5ce10*/  LDL.LU R98, [R1+0x3fe0] ;  /* 0x003fe00001627983 */ /* 0x000ea80000300800 */
[----:B------:R-:W3:Y:S01]  /*5ce20*/  LDL.LU R99, [R1+0x3fdc] ;  /* 0x003fdc0001637983 */ /* 0x000ee20000300800 */
[----:B------:R-:W-:-:S03]  /*5ce30*/  PRMT R14, R101, 0x5410, R100 ;  /* 0x00005410650e7816 */ /* 0x000fc60000000064 */
[----:B------:R-:W4:Y:S04]  /*5ce40*/  LDL.LU R100, [R1+0x3fd8] ;  /* 0x003fd80001647983 */ /* 0x000f280000300800 */
[----:B------:R-:W2:Y:S04]  /*5ce50*/  LDL.LU R101, [R1+0x3fd4] ;  /* 0x003fd40001657983 */ /* 0x000ea80000300800 */
[----:B------:R-:W3:Y:S01]  /*5ce60*/  LDL.LU R10, [R1+0x3fd0] ;  /* 0x003fd000010a7983 */ /* 0x000ee20000300800 */
[----:B------:R-:W-:-:S03]  /*5ce70*/  PRMT R23, R7, 0x5410, R8 ;  /* 0x0000541007177816 */ /* 0x000fc60000000008 */
[----:B------:R-:W4:Y:S01]  /*5ce80*/  LDL.LU R9, [R1+0x3fcc] ;  /* 0x003fcc0001097983 */ /* 0x000f220000300800 */
[----:B------:R-:W-:-:S03]  /*5ce90*/  PRMT R19, R11, 0x5410, R3 ;  /* 0x000054100b137816 */ /* 0x000fc60000000003 */
[----:B------:R-:W2:Y:S01]  /*5cea0*/  LDL.LU R8, [R1+0x3fc8] ;  /* 0x003fc80001087983 */ /* 0x000ea20000300800 */
[----:B------:R-:W-:-:S03]  /*5ceb0*/  PRMT R15, R0, 0x5410, R232 ;  /* 0x00005410000f7816 */ /* 0x000fc600000000e8 */
[----:B------:R-:W2:Y:S04]  /*5cec0*/  LDL.LU R7, [R1+0x3fc4] ;  /* 0x003fc40001077983 */ /* 0x000ea80000300800 */
[----:B------:R-:W-:Y:S04]  /*5ced0*/  STS.128 [R6+0xc000], R220 ;  /* 0x00c000dc06007388 */ /* 0x000fe80000000c00 */
[----:B------:R-:W2:Y:S04]  /*5cee0*/  LDL.LU R3, [R1+0x3fc0] ;  /* 0x003fc00001037983 */ /* 0x000ea80000300800 */
[----:B------:R-:W-:Y:S04]  /*5cef0*/  STS.128 [R6+0x10000], R216 ;  /* 0x010000d806007388 */ /* 0x000fe80000000c00 */
[----:B------:R-:W2:Y:S04]  /*5cf00*/  LDL.LU R11, [R1+0x3fbc] ;  /* 0x003fbc00010b7983 */ /* 0x000ea80000300800 */
[----:B------:R-:W-:Y:S04]  /*5cf10*/  STS.128 [R6+0x14000], R20 ;  /* 0x0140001406007388 */ /* 0x000fe80000000c00 */
[----:B------:R-:W2:Y:S04]  /*5cf20*/  LDL.LU R232, [R1+0x3fb8] ;  /* 0x003fb80001e87983 */ /* 0x000ea80000300800 */
[----:B------:R-:W-:Y:S04]  /*5cf30*/  STS.128 [R6+0x18000], R16 ;  /* 0x0180001006007388 */ /* 0x000fe80000000c00 */
[----:B------:R-:W2:Y:S04]  /*5cf40*/  LDL.LU R0, [R1+0x3fb4] ;  /* 0x003fb40001007983 */ /* 0x000ea80000300800 */
[----:B------:R0:W-:Y:S04]  /*5cf50*/  STS.128 [R6+0x1c000], R12 ;  /* 0x01c0000c06007388 */ /* 0x0001e80000000c00 */
[----:B0-----:R-:W2:Y:S04]  /*5cf60*/  LDL.LU R6, [R1+0x3fb0] ;  /* 0x003fb00001067983 */ /* 0x001ea80000300800 */
[----:B------:R-:W3:Y:S04]  /*5cf70*/  LDL R13, [R1+0x3c98] ;  /* 0x003c9800010d7983 */ /* 0x000ee80000100800 */
[----:B---3--:R0:W-:Y:S04]  /*5cf80*/  STS.U8 [R13+0x24000], R5 ;  /* 0x024000050d007388 */ /* 0x0081e80000000000 */
[----:B------:R1:W-:Y:S04]  /*5cf90*/  STS.U8 [R13+0x20000], R4 ;  /* 0x020000040d007388 */ /* 0x0003e80000000000 */
[----:B------:R3:W-:Y:S04]  /*5cfa0*/  STS.U8 [R13+0x24400], R236 ;  /* 0x024400ec0d007388 */ /* 0x0007e80000000000 */
[----:B------:R4:W-:Y:S04]  /*5cfb0*/  STS.U8 [R13+0x24800], R215 ;  /* 0x024800d70d007388 */ /* 0x0009e80000000000 */
[----:B------:R2:W-:Y:S04]  /*5cfc0*/  STS.U8 [R13+0x24c00], R214 ;  /* 0x024c00d60d007388 */ /* 0x0005e80000000000 */
[----:B------:R2:W-:Y:S04]  /*5cfd0*/  STS.U8 [R13+0x25000], R213 ;  /* 0x025000d50d007388 */ /* 0x0005e80000000000 */
[----:B0-----:R-:W2:Y:S04]  /*5cfe0*/  LDL.LU R5, [R1+0x3fac] ;  /* 0x003fac0001057983 */ /* 0x001ea80000300800 */
[----:B-1----:R-:W2:Y:S04]  /*5cff0*/  LDL.LU R4, [R1+0x3fa8] ;  /* 0x003fa80001047983 */ /* 0x002ea80000300800 */
[----:B---3--:R-:W5:Y:S04]  /*5d000*/  LDL.LU R236, [R1+0x3fa4] ;  /* 0x003fa40001ec7983 */ /* 0x008f680000300800 */
[----:B----4-:R-:W3:Y:S04]  /*5d010*/  LDL.LU R215, [R1+0x3fa0] ;  /* 0x003fa00001d77983 */ /* 0x010ee80000300800 */
[----:B--2---:R-:W3:Y:S04]  /*5d020*/  LDL.LU R214, [R1+0x3f9c] ;  /* 0x003f9c0001d67983 */ /* 0x004ee80000300800 */
[----:B------:R-:W3:Y:S04]  /*5d030*/  LDL.LU R213, [R1+0x3f98] ;  /* 0x003f980001d57983 */ /* 0x000ee80000300800 */
[----:B------:R0:W-:Y:S04]  /*5d040*/  STS.U8 [R13+0x25400], R212 ;  /* 0x025400d40d007388 */ /* 0x0001e80000000000 */
[----:B------:R1:W-:Y:S04]  /*5d050*/  STS.U8 [R13+0x25800], R211 ;  /* 0x025800d30d007388 */ /* 0x0003e80000000000 */
[----:B------:R2:W-:Y:S04]  /*5d060*/  STS.U8 [R13+0x25c00], R210 ;  /* 0x025c00d20d007388 */ /* 0x0005e80000000000 */
[----:B------:R4:W-:Y:S04]  /*5d070*/  STS.U8 [R13+0x26000], R209 ;  /* 0x026000d10d007388 */ /* 0x0009e80000000000 */
[----:B------:R4:W-:Y:S04]  /*5d080*/  STS.U8 [R13+0x26400], R208 ;  /* 0x026400d00d007388 */ /* 0x0009e80000000000 */
[----:B------:R4:W-:Y:S04]  /*5d090*/  STS.U8 [R13+0x26800], R207 ;  /* 0x026800cf0d007388 */ /* 0x0009e80000000000 */
[----:B0-----:R-:W3:Y:S04]  /*5d0a0*/  LDL.LU R212, [R1+0x3f94] ;  /* 0x003f940001d47983 */ /* 0x001ee80000300800 */
[----:B-1----:R-:W3:Y:S04]  /*5d0b0*/  LDL.LU R211, [R1+0x3f90] ;  /* 0x003f900001d37983 */ /* 0x002ee80000300800 */
[----:B--2---:R-:W3:Y:S04]  /*5d0c0*/  LDL.LU R210, [R1+0x3f8c] ;  /* 0x003f8c0001d27983 */ /* 0x004ee80000300800 */
[----:B----4-:R-:W3:Y:S04]  /*5d0d0*/  LDL.LU R209, [R1+0x3f88] ;  /* 0x003f880001d17983 */ /* 0x010ee80000300800 */
[----:B------:R-:W3:Y:S04]  /*5d0e0*/  LDL.LU R208, [R1+0x3f84] ;  /* 0x003f840001d07983 */ /* 0x000ee80000300800 */
        /* <DEDUP_REMOVED lines=117> */
[----:B--2---:R-:W2:Y:S04]  /*5d840*/  LDL.LU R150, [R1+0x3e9c] ;  /* 0x003e9c0001967983 */ /* 0x004ea80000300800 */
[----:B----4-:R-:W2:Y:S04]  /*5d850*/  LDL.LU R149, [R1+0x3e98] ;  /* 0x003e980001957983 */ /* 0x010ea80000300800 */
[----:B------:R-:W2:Y:S04]  /*5d860*/  LDL.LU R148, [R1+0x3e94] ;  /* 0x003e940001947983 */ /* 0x000ea80000300800 */
[----:B------:R-:W2:Y:S04]  /*5d870*/  LDL.LU R147, [R1+0x3e90] ;  /* 0x003e900001937983 */ /* 0x000ea80000300800 */
[----:B------:R0:W-:Y:S04]  /*5d880*/  STS.U8 [R9+0x26100], R146 ;  /* 0x0261009209007388 */ /* 0x0001e80000000000 */
[----:B------:R1:W-:Y:S04]  /*5d890*/  STS.U8 [R9+0x26500], R145 ;  /* 0x0265009109007388 */ /* 0x0003e80000000000 */
[----:B------:R4:W-:Y:S04]  /*5d8a0*/  STS.U8 [R9+0x26900], R144 ;  /* 0x0269009009007388 */ /* 0x0009e80000000000 */
[----:B------:R4:W-:Y:S04]  /*5d8b0*/  STS.U8 [R9+0x26d00], R143 ;  /* 0x026d008f09007388 */ /* 0x0009e80000000000 */
[----:B------:R4:W-:Y:S04]  /*5d8c0*/  STS.U8 [R9+0x27100], R142 ;  /* 0x0271008e09007388 */ /* 0x0009e80000000000 */
[----:B------:R4:W-:Y:S04]  /*5d8d0*/  STS.U8 [R9+0x27500], R141 ;  /* 0x0275008d09007388 */ /* 0x0009e80000000000 */
[----:B0-----:R-:W2:Y:S04]  /*5d8e0*/  LDL.LU R146, [R1+0x3e8c] ;  /* 0x003e8c0001927983 */ /* 0x001ea80000300800 */
[----:B-1----:R-:W2:Y:S04]  /*5d8f0*/  LDL.LU R145, [R1+0x3e88] ;  /* 0x003e880001917983 */ /* 0x002ea80000300800 */
[----:B----4-:R-:W2:Y:S04]  /*5d900*/  LDL.LU R144, [R1+0x3e84] ;  /* 0x003e840001907983 */ /* 0x010ea80000300800 */
[----:B------:R-:W2:Y:S04]  /*5d910*/  LDL.LU R143, [R1+0x3e80] ;  /* 0x003e8000018f7983 */ /* 0x000ea80000300800 */
        /* <DEDUP_REMOVED lines=61> */
[----:B---3--:R-:W2:Y:S04]  /*5dcf0*/  LDL.LU R111, [R1+0x3e00] ;  /* 0x003e0000016f7983 */ /* 0x008ea80000300800 */
        /* <DEDUP_REMOVED lines=8> */
[----:B---3--:R-:W2:Y:S04]  /*5dd80*/  LDL.LU R108, [R1+0x3df4] ;  /* 0x003df400016c7983 */ /* 0x008ea80000300800 */
[----:B----4-:R-:W2:Y:S04]  /*5dd90*/  LDL.LU R107, [R1+0x3df0] ;  /* 0x003df000016b7983 */ /* 0x010ea80000300800 */
[----:B------:R-:W2:Y:S04]  /*5dda0*/  LDL.LU R106, [R1+0x3dec] ;  /* 0x003dec00016a7983 */ /* 0x000ea80000300800 */
[----:B------:R-:W2:Y:S04]  /*5ddb0*/  LDL.LU R105, [R1+0x3de8] ;  /* 0x003de80001697983 */ /* 0x000ea80000300800 */
[----:B------:R0:W-:Y:S04]  /*5ddc0*/  STS.U8 [R8+0x20980], R104 ;  /* 0x0209806808007388 */ /* 0x0001e80000000000 */
[----:B0-----:R-:W2:Y:S04]  /*5ddd0*/  LDL.LU R104, [R1+0x3de4] ;  /* 0x003de40001687983 */ /* 0x001ea80000300800 */
[----:B------:R-:W3:Y:S04]  /*5dde0*/  LDL R13, [R1+0x3b98] ;  /* 0x003b9800010d7983 */ /* 0x000ee80000100800 */
[----:B------:R-:W3:Y:S01]  /*5ddf0*/  LDL R12, [R1+0x3bc0] ;  /* 0x003bc000010c7983 */ /* 0x000ee20000100800 */
[----:B------:R-:W-:-:S02]  /*5de00*/  ISETP.GE.AND P1, PT, R102, R2, PT ;  /* 0x000000026600720c */ /* 0x000fc40003f26270 */
[----:B------:R-:W-:Y:S01]  /*5de10*/  PRMT R14, RZ, 0x7610, R14 ;  /* 0x00007610ff0e7816 */ /* 0x000fe2000000000e */
[----:B------:R-:W-:Y:S04]  /*5de20*/  STS.U8 [R8+0x20d80], R252 ;  /* 0x020d80fc08007388 */ /* 0x000fe80000000000 */
        /* <DEDUP_REMOVED lines=12> */
[----:B------:R0:W-:Y:S04]  /*5def0*/  STS.U8 [R7+0x24200], R103 ;  /* 0x0242006707007388 */ /* 0x0001e80000000000 */
[----:B0-----:R-:W2:Y:S04]  /*5df00*/  LDL.LU R103, [R1+0x3de0] ;  /* 0x003de00001677983 */ /* 0x001ea80000300800 */
[----:B---3--:R0:W3:Y:S04]  /*5df10*/  @!P1 LDG.E.U8 R14, desc[UR60][R12.64] ;  /* 0x0000003c0c0e9981 */ /* 0x0080e8000c1e1100 */
[----:B------:R-:W0:Y:S04]  /*5df20*/  LDL R12, [R1+0x3bf8] ;  /* 0x003bf800010c7983 */ /* 0x000e280000100800 */
[----:B------:R-:W0:Y:S01]  /*5df30*/  LDL R13, [R1+0x3c20] ;  /* 0x003c2000010d7983 */ /* 0x000e220000100800 */
[----:B------:R-:W-:-:S02]  /*5df40*/  ISETP.GE.AND P1, PT, R102, R2, PT ;  /* 0x000000026600720c */ /* 0x000fc40003f26270 */
[----:B------:R-:W-:-:S11]  /*5df50*/  PRMT R101, RZ, 0x7610, R101 ;  /* 0x00007610ff657816 */ /* 0x000fd60000000065 */
[----:B0-----:R-:W-:-:S04]  /*5df60*/  @!P1 LOP3.LUT R13, R13, R12, RZ, 0x3c, !PT ;  /* 0x0000000c0d0d9212 */ /* 0x001fc800078e3cff */
[----:B------:R-:W-:-:S04]  /*5df70*/  @!P1 LOP3.LUT R12, R13, R12, RZ, 0x3c, !PT ;  /* 0x0000000c0d0c9212 */ /* 0x000fc800078e3cff */
[----:B------:R-:W-:-:S05]  /*5df80*/  @!P1 LOP3.LUT R13, R13, R12, RZ, 0x3c, !PT ;  /* 0x0000000c0d0d9212 */ /* 0x000fca00078e3cff */
[----:B------:R0:W4:Y:S04]  /*5df90*/  @!P1 LDG.E.U8 R101, desc[UR60][R12.64] ;  /* 0x0000003c0c659981 */ /* 0x000128000c1e1100 */
[----:B------:R-:W0:Y:S04]  /*5dfa0*/  LDL R12, [R1+0x37ac] ;  /* 0x0037ac00010c7983 */ /* 0x000e280000100800 */
[----:B------:R-:W0:Y:S01]  /*5dfb0*/  LDL R13, [R1+0x37b0] ;  /* 0x0037b000010d7983 */ /* 0x000e220000100800 */
[----:B------:R-:W-:Y:S02]  /*5dfc0*/  ISETP.GE.AND P2, PT, R102, R2, PT ;  /* 0x000000026600720c */ /* 0x000fe40003f46270 */
[----:B------:R-:W-:-:S11]  /*5dfd0*/  PRMT R100, RZ, 0x7610, R100 ;  /* 0x00007610ff647816 */ /* 0x000fd60000000064 */
[----:B0-----:R-:W-:-:S04]  /*5dfe0*/  @!P2 LOP3.LUT R13, R13, R12, RZ, 0x3c, !PT ;  /* 0x0000000c0d0da212 */ /* 0x001fc800078e3cff */
[----:B------:R-:W-:-:S04]  /*5dff0*/  @!P2 LOP3.LUT R12, R13, R12, RZ, 0x3c, !PT ;  /* 0x0000000c0d0ca212 */ /* 0x000fc800078e3cff */
[----:B------:R-:W-:-:S05]  /*5e000*/  @!P2 LOP3.LUT R13, R13, R12, RZ, 0x3c, !PT ;  /* 0x0000000c0d0da212 */ /* 0x000fca00078e3cff */
[----:B------:R0:W2:Y:S04]  /*5e010*/  @!P2 LDG.E.U8 R100, desc[UR60][R12.64] ;  /* 0x0000003c0c64a981 */ /* 0x0000a8000c1e1100 */
        /* <DEDUP_REMOVED lines=386> */
[----:B------:R-:W-:Y:S02]  /*5f840*/  PRMT R93, RZ, 0x7610, R93 ;  /* 0x00007610ff5d7816 */ /* 0x000fe4000000005d */
[----:B------:R-:W-:-:S02]  /*5f850*/  ISETP.GE.AND P1, PT, R102, R2, PT ;  /* 0x000000026600720c */ /* 0x000fc40003f26270 */
[CC--:B------:R-:W-:Y:S02]  /*5f860*/  ISETP.GE.AND P2, PT, R102.reuse, R2.reuse, PT ;  /* 0x000000026600720c */ /* 0x0c0fe40003f46270 */
[CC--:B------:R-:W-:Y:S02]  /*5f870*/  ISETP.GE.AND P3, PT, R102.reuse, R2.reuse, PT ;  /* 0x000000026600720c */ /* 0x0c0fe40003f66270 */
[CC--:B------:R-:W-:Y:S02]  /*5f880*/  ISETP.GE.AND P4, PT, R102.reuse, R2.reuse, PT ;  /* 0x000000026600720c */ /* 0x0c0fe40003f86270 */
[CC--:B------:R-:W-:Y:S02]  /*5f890*/  ISETP.GE.AND P5, PT, R102.reuse, R2.reuse, PT ;  /* 0x000000026600720c */ /* 0x0c0fe40003fa6270 */
[----:B------:R-:W-:Y:S02]  /*5f8a0*/  ISETP.GE.AND P6, PT, R102, R2, PT ;  /* 0x000000026600720c */ /* 0x000fe40003fc6270 */
[----:B------:R-:W2:Y:S01]  /*5f8b0*/  LDL.LU R102, [R1+0x3ddc] ;  /* 0x003ddc0001667983 */ /* 0x000ea20000300800 */
[----:B0-----:R-:W-:-:S04]  /*5f8c0*/  @!P0 LOP3.LUT R13, R13, R12, RZ, 0x3c, !PT ;  /* 0x0000000c0d0d8212 */ /* 0x001fc800078e3cff */
[----:B------:R-:W-:-:S04]  /*5f8d0*/  @!P0 LOP3.LUT R12, R13, R12, RZ, 0x3c, !PT ;  /* 0x0000000c0d0c8212 */ /* 0x000fc800078e3cff */
[----:B------:R-:W-:-:S05]  /*5f8e0*/  @!P0 LOP3.LUT R13, R13, R12, RZ, 0x3c, !PT ;  /* 0x0000000c0d0d8212 */ /* 0x000fca00078e3cff */
[----:B------:R0:W2:Y:S04]  /*5f8f0*/  @!P0 LDG.E.U8 R93, desc[UR60][R12.64] ;  /* 0x0000003c0c5d8981 */ /* 0x0000a8000c1e1100 */
[----:B------:R-:W0:Y:S04]  /*5f900*/  LDL R12, [R1+0x3aa0] ;  /* 0x003aa000010c7983 */ /* 0x000e280000100800 */
[----:B------:R-:W0:Y:S01]  /*5f910*/  LDL R13, [R1+0x3aa4] ;  /* 0x003aa400010d7983 */ /* 0x000e220000100800 */
[----:B------:R-:W-:Y:S02]  /*5f920*/  PRMT R92, RZ, 0x7610, R92 ;  /* 0x00007610ff5c7816 */ /* 0x000fe4000000005c */
        /* <DEDUP_REMOVED lines=306> */
[----:B------:R-:W0:Y:S04]  /*60c50*/  LDL R13, [R1+0x35a8] ;  /* 0x0035a800010d7983 */ /* 0x000e280000100800 */
[----:B------:R1:W-:Y:S02]  /*60c60*/  STS.U8 [R7+0x24600], R239 ;  /* 0x024600ef07007388 */ /* 0x0003e40000000000 */
[----:B-1----:R-:W-:-:S02]  /*60c70*/  PRMT R239, RZ, 0x7610, R239 ;  /* 0x00007610ffef7816 */ /* 0x002fc400000000ef */
        /* <DEDUP_REMOVED lines=165> */
[----:B---3--:R1:W-:Y:S02]  /*616d0*/  STS.U8 [R7+0x25e00], R14 ;  /* 0x025e000e07007388 */ /* 0x0083e40000000000 */
[----:B-1----:R-:W-:-:S02]  /*616e0*/  PRMT R14, RZ, 0x7610, R14 ;  /* 0x00007610ff0e7816 */ /* 0x002fc4000000000e */
[----:B----4-:R1:W-:Y:S04]  /*616f0*/  STS.U8 [R7+0x26200], R101 ;  /* 0x0262006507007388 */ /* 0x0103e80000000000 */
[----:B--2---:R2:W-:Y:S04]  /*61700*/  STS.U8 [R7+0x26600], R100 ;  /* 0x0266006407007388 */ /* 0x0045e80000000000 */
[----:B------:R3:W-:Y:S04]  /*61710*/  STS.U8 [R7+0x26a00], R99 ;  /* 0x026a006307007388 */ /* 0x0007e80000000000 */
[----:B------:R4:W-:Y:S04]  /*61720*/  STS.U8 [R7+0x26e00], R98 ;  /* 0x026e006207007388 */ /* 0x0009e80000000000 */
[----:B------:R4:W-:Y:S04]  /*61730*/  STS.U8 [R7+0x27200], R97 ;  /* 0x0272006107007388 */ /* 0x0009e80000000000 */
[----:B------:R4:W-:Y:S04]  /*61740*/  STS.U8 [R7+0x27600], R96 ;  /* 0x0276006007007388 */ /* 0x0009e80000000000 */
[----:B------:R4:W-:Y:S04]  /*61750*/  STS.U8 [R7+0x27a00], R95 ;  /* 0x027a005f07007388 */ /* 0x0009e80000000000 */
[----:B------:R4:W-:Y:S01]  /*61760*/  STS.U8 [R7+0x27e00], R94 ;  /* 0x027e005e07007388 */ /* 0x0009e20000000000 */
[----:B0-----:R-:W-:-:S04]  /*61770*/  @!P2 LOP3.LUT R13, R13, R12, RZ, 0x3c, !PT ;  /* 0x0000000c0d0da212 */ /* 0x001fc800078e3cff */
[----:B------:R-:W-:-:S04]  /*61780*/  @!P2 LOP3.LUT R12, R13, R12, RZ, 0x3c, !PT ;  /* 0x0000000c0d0ca212 */ /* 0x000fc800078e3cff */
[----:B------:R-:W-:-:S05]  /*61790*/  @!P2 LOP3.LUT R13, R13, R12, RZ, 0x3c, !PT ;  /* 0x0000000c0d0da212 */ /* 0x000fca00078e3cff */
[----:B------:R0:W4:Y:S04]  /*617a0*/  @!P2 LDG.E.U8 R14, desc[UR60][R12.64] ;  /* 0x0000003c0c0ea981 */ /* 0x000128000c1e1100 */
[----:B------:R-:W0:Y:S04]  /*617b0*/  LDL R12, [R1+0x347c] ;  /* 0x00347c00010c7983 */ /* 0x000e280000100800 */
[----:B------:R-:W0:Y:S04]  /*617c0*/  LDL R13, [R1+0x3480] ;  /* 0x00348000010d7983 */ /* 0x000e280000100800 */
[----:B-1----:R-:W4:Y:S04]  /*617d0*/  LDL.LU R101, [R1+0x3dd8] ;  /* 0x003dd80001657983 */ /* 0x002f280000300800 */
[----:B--2---:R-:W2:Y:S04]  /*617e0*/  LDL.LU R100, [R1+0x3dd4] ;  /* 0x003dd40001647983 */ /* 0x004ea80000300800 */
[----:B---3--:R-:W2:Y:S04]  /*617f0*/  LDL.LU R99, [R1+0x3dd0] ;  /* 0x003dd00001637983 */ /* 0x008ea80000300800 */
[----:B----4-:R-:W2:Y:S04]  /*61800*/  LDL.LU R98, [R1+0x3dcc] ;  /* 0x003dcc0001627983 */ /* 0x010ea80000300800 */
[----:B------:R-:W2:Y:S04]  /*61810*/  LDL.LU R97, [R1+0x3dc8] ;  /* 0x003dc80001617983 */ /* 0x000ea80000300800 */
        /* <DEDUP_REMOVED lines=9> */
[----:B-1----:R-:W2:Y:S04]  /*618b0*/  LDL.LU R93, [R1+0x3db8] ;  /* 0x003db800015d7983 */ /* 0x002ea80000300800 */
[----:B---3--:R-:W2:Y:S04]  /*618c0*/  LDL.LU R92, [R1+0x3db4] ;  /* 0x003db400015c7983 */ /* 0x008ea80000300800 */
        /* <DEDUP_REMOVED lines=12> */
[----:B----4-:R-:W3:Y:S04]  /*61990*/  LDL.LU R85, [R1+0x3d98] ;  /* 0x003d980001557983 */ /* 0x010ee80000300800 */
[----:B------:R-:W3:Y:S04]  /*619a0*/  LDL.LU R84, [R1+0x3d94] ;  /* 0x003d940001547983 */ /* 0x000ee80000300800 */
[----:B------:R-:W4:Y:S04]  /*619b0*/  LDL.LU R83, [R1+0x3d90] ;  /* 0x003d900001537983 */ /* 0x000f280000300800 */
[----:B------:R-:W4:Y:S04]  /*619c0*/  LDL.LU R82, [R1+0x3d8c] ;  /* 0x003d8c0001527983 */ /* 0x000f280000300800 */
[----:B------:R1:W-:Y:S04]  /*619d0*/  STS.U8 [R7+0x23200], R81 ;  /* 0x0232005107007388 */ /* 0x0003e80000000000 */
[----:B------:R1:W-:Y:S04]  /*619e0*/  STS.U8 [R7+0x23600], R80 ;  /* 0x0236005007007388 */ /* 0x0003e80000000000 */
[----:B------:R1:W-:Y:S04]  /*619f0*/  STS.U8 [R7+0x23a00], R79 ;  /* 0x023a004f07007388 */ /* 0x0003e80000000000 */
[----:B------:R1:W-:Y:S04]  /*61a00*/  STS.U8 [R7+0x23e00], R78 ;  /* 0x023e004e07007388 */ /* 0x0003e80000000000 */
[----:B------:R1:W-:Y:S04]  /*61a10*/  STS.U8 [R6+0x24280], R77 ;  /* 0x0242804d06007388 */ /* 0x0003e80000000000 */
[----:B------:R1:W-:Y:S04]  /*61a20*/  STS.U8 [R6+0x27e80], R76 ;  /* 0x027e804c06007388 */ /* 0x0003e80000000000 */
[----:B-1----:R-:W4:Y:S04]  /*61a30*/  LDL.LU R81, [R1+0x3d88] ;  /* 0x003d880001517983 */ /* 0x002f280000300800 */
[----:B------:R-:W4:Y:S04]  /*61a40*/  LDL.LU R80, [R1+0x3d84] ;  /* 0x003d840001507983 */ /* 0x000f280000300800 */
[----:B------:R-:W4:Y:S04]  /*61a50*/  LDL.LU R79, [R1+0x3d80] ;  /* 0x003d8000014f7983 */ /* 0x000f280000300800 */
[----:B------:R-:W4:Y:S04]  /*61a60*/  LDL.LU R78, [R1+0x3d7c] ;  /* 0x003d7c00014e7983 */ /* 0x000f280000300800 */
        /* <DEDUP_REMOVED lines=32> */
[----:B------:R-:W-:Y:S04]  /*61c70*/  STS.U8 [R6+0x21280], R251 ;  /* 0x021280fb06007388 */ /* 0x000fe80000000000 */
[----:B-1----:R-:W4:Y:S04]  /*61c80*/  LDL.LU R63, [R1+0x3d40] ;  /* 0x003d4000013f7983 */ /* 0x002f280000300800 */
[----:B------:R-:W4:Y:S04]  /*61c90*/  LDL.LU R62, [R1+0x3d3c] ;  /* 0x003d3c00013e7983 */ /* 0x000f280000300800 */
[----:B0-----:R-:W4:Y:S04]  /*61ca0*/  LDL.LU R61, [R1+0x3d38] ;  /* 0x003d3800013d7983 */ /* 0x001f280000300800 */
[----:B------:R-:W4:Y:S04]  /*61cb0*/  LDL.LU R60, [R1+0x3d34] ;  /* 0x003d3400013c7983 */ /* 0x000f280000300800 */
[----:B------:R-:W4:Y:S04]  /*61cc0*/  LDL.LU R59, [R1+0x3d30] ;  /* 0x003d3000013b7983 */ /* 0x000f280000300800 */
        /* <DEDUP_REMOVED lines=11> */
[----:B------:R-:W4:Y:S04]  /*61d80*/  LDL.LU R58, [R1+0x3d2c] ;  /* 0x003d2c00013a7983 */ /* 0x000f280000300800 */
[----:B------:R0:W-:Y:S04]  /*61d90*/  STS.U8 [R5+0x20300], R57 ;  /* 0x0203003905007388 */ /* 0x0001e80000000000 */
[----:B------:R1:W-:Y:S04]  /*61da0*/  STS.U8 [R5+0x24300], R56 ;  /* 0x0243003805007388 */ /* 0x0003e80000000000 */
[----:B------:R1:W-:Y:S04]  /*61db0*/  STS.U8 [R5+0x20700], R55 ;  /* 0x0207003705007388 */ /* 0x0003e80000000000 */
[----:B------:R1:W-:Y:S01]  /*61dc0*/  STS.U8 [R5+0x24700], R54 ;  /* 0x0247003605007388 */ /* 0x0003e20000000000 */
[----:B------:R-:W-:-:S03]  /*61dd0*/  PRMT R2, RZ, 0x7610, R2 ;  /* 0x00007610ff027816 */ /* 0x000fc60000000002 */
[----:B------:R2:W-:Y:S04]  /*61de0*/  STS.U8 [R5+0x20b00], R53 ;  /* 0x020b003505007388 */ /* 0x0005e80000000000 */
[----:B------:R2:W-:Y:S04]  /*61df0*/  STS.U8 [R5+0x24b00], R52 ;  /* 0x024b003405007388 */ /* 0x0005e80000000000 */
[----:B0-----:R-:W4:Y:S04]  /*61e00*/  LDL.LU R57, [R1+0x3d28] ;  /* 0x003d280001397983 */ /* 0x001f280000300800 */
[----:B-1----:R-:W4:Y:S04]  /*61e10*/  LDL.LU R56, [R1+0x3d24] ;  /* 0x003d240001387983 */ /* 0x002f280000300800 */
[----:B------:R-:W4:Y:S04]  /*61e20*/  LDL.LU R55, [R1+0x3d20] ;  /* 0x003d200001377983 */ /* 0x000f280000300800 */
[----:B------:R-:W4:Y:S04]  /*61e30*/  LDL.LU R54, [R1+0x3d1c] ;  /* 0x003d1c0001367983 */ /* 0x000f280000300800 */
[----:B------:R0:W-:Y:S04]  /*61e40*/  STS.U8 [R5+0x20f00], R51 ;  /* 0x020f003305007388 */ /* 0x0001e80000000000 */
[----:B--2---:R-:W2:Y:S04]  /*61e50*/  LDL.LU R53, [R1+0x3d18] ;  /* 0x003d180001357983 */ /* 0x004ea80000300800 */
[----:B------:R-:W2:Y:S04]  /*61e60*/  LDL.LU R52, [R1+0x3d14] ;  /* 0x003d140001347983 */ /* 0x000ea80000300800 */
[----:B------:R1:W-:Y:S04]  /*61e70*/  STS.U8 [R5+0x24f00], R50 ;  /* 0x024f003205007388 */ /* 0x0003e80000000000 */
[----:B------:R3:W-:Y:S04]  /*61e80*/  STS.U8 [R5+0x25300], R49 ;  /* 0x0253003105007388 */ /* 0x0007e80000000000 */
[----:B------:R3:W-:Y:S04]  /*61e90*/  STS.U8 [R5+0x25700], R48 ;  /* 0x0257003005007388 */ /* 0x0007e80000000000 */
[----:B------:R3:W-:Y:S04]  /*61ea0*/  STS.U8 [R5+0x25b00], R47 ;  /* 0x025b002f05007388 */ /* 0x0007e80000000000 */
[----:B0-----:R-:W2:Y:S04]  /*61eb0*/  LDL.LU R51, [R1+0x3d10] ;  /* 0x003d100001337983 */ /* 0x001ea80000300800 */
[----:B-1----:R-:W2:Y:S04]  /*61ec0*/  LDL.LU R50, [R1+0x3d0c] ;  /* 0x003d0c0001327983 */ /* 0x002ea80000300800 */
[----:B------:R0:W-:Y:S04]  /*61ed0*/  STS.U8 [R5+0x25f00], R46 ;  /* 0x025f002e05007388 */ /* 0x0001e80000000000 */
[----:B---3--:R-:W3:Y:S04]  /*61ee0*/  LDL.LU R49, [R1+0x3d08] ;  /* 0x003d080001317983 */ /* 0x008ee80000300800 */
[----:B------:R-:W3:Y:S04]  /*61ef0*/  LDL.LU R48, [R1+0x3d04] ;  /* 0x003d040001307983 */ /* 0x000ee80000300800 */
[----:B------:R-:W3:Y:S04]  /*61f00*/  LDL.LU R47, [R1+0x3d00] ;  /* 0x003d0000012f7983 */ /* 0x000ee80000300800 */
[----:B------:R1:W-:Y:S04]  /*61f10*/  STS.U8 [R5+0x26300], R45 ;  /* 0x0263002d05007388 */ /* 0x0003e80000000000 */
[----:B------:R1:W-:Y:S04]  /*61f20*/  STS.U8 [R5+0x26700], R44 ;  /* 0x0267002c05007388 */ /* 0x0003e80000000000 */
[----:B------:R1:W-:Y:S04]  /*61f30*/  STS.U8 [R5+0x26b00], R43 ;  /* 0x026b002b05007388 */ /* 0x0003e80000000000 */
[----:B------:R1:W-:Y:S04]  /*61f40*/  STS.U8 [R5+0x26f00], R42 ;  /* 0x026f002a05007388 */ /* 0x0003e80000000000 */
[----:B0-----:R-:W3:Y:S04]  /*61f50*/  LDL.LU R46, [R1+0x3cfc] ;  /* 0x003cfc00012e7983 */ /* 0x001ee80000300800 */
[----:B------:R0:W-:Y:S04]  /*61f60*/  STS.U8 [R5+0x27300], R41 ;  /* 0x0273002905007388 */ /* 0x0001e80000000000 */
[----:B------:R0:W-:Y:S04]  /*61f70*/  STS.U8 [R5+0x27700], R40 ;  /* 0x0277002805007388 */ /* 0x0001e80000000000 */
[----:B-1----:R-:W3:Y:S04]  /*61f80*/  LDL.LU R45, [R1+0x3cf8] ;  /* 0x003cf800012d7983 */ /* 0x002ee80000300800 */
[----:B------:R-:W3:Y:S04]  /*61f90*/  LDL.LU R44, [R1+0x3cf4] ;  /* 0x003cf400012c7983 */ /* 0x000ee80000300800 */
[----:B------:R-:W3:Y:S04]  /*61fa0*/  LDL.LU R43, [R1+0x3cf0] ;  /* 0x003cf000012b7983 */ /* 0x000ee80000300800 */
[----:B------:R-:W3:Y:S04]  /*61fb0*/  LDL.LU R42, [R1+0x3cec] ;  /* 0x003cec00012a7983 */ /* 0x000ee80000300800 */
[----:B------:R1:W-:Y:S04]  /*61fc0*/  STS.U8 [R5+0x27b00], R39 ;  /* 0x027b002705007388 */ /* 0x0003e80000000000 */
[----:B0-----:R-:W3:Y:S04]  /*61fd0*/  LDL.LU R41, [R1+0x3ce8] ;  /* 0x003ce80001297983 */ /* 0x001ee80000300800 */
[----:B------:R-:W3:Y:S04]  /*61fe0*/  LDL.LU R40, [R1+0x3ce4] ;  /* 0x003ce40001287983 */ /* 0x000ee80000300800 */
        /* <DEDUP_REMOVED lines=11> */
[----:B-1----:R-:W3:Y:S04]  /*620a0*/  LDL.LU R39, [R1+0x3ce0] ;  /* 0x003ce00001277983 */ /* 0x002ee80000300800 */
[----:B------:R0:W-:Y:S04]  /*620b0*/  STS.U8 [R5+0x27f00], R38 ;  /* 0x027f002605007388 */ /* 0x0001e80000000000 */
[----:B------:R-:W-:Y:S04]  /*620c0*/  STS.U8 [R5+0x23f00], R216 ;  /* 0x023f00d805007388 */ /* 0x000fe80000000000 */
[----:B------:R1:W-:Y:S04]  /*620d0*/  STS.U8 [R4+0x20380], R37 ;  /* 0x0203802504007388 */ /* 0x0003e80000000000 */
[----:B------:R1:W-:Y:S04]  /*620e0*/  STS.U8 [R4+0x24380], R36 ;  /* 0x0243802404007388 */ /* 0x0003e80000000000 */
[----:B------:R1:W-:Y:S04]  /*620f0*/  STS.U8 [R4+0x20780], R35 ;  /* 0x0207802304007388 */ /* 0x0003e80000000000 */
[----:B------:R1:W-:Y:S04]  /*62100*/  STS.U8 [R4+0x24780], R34 ;  /* 0x0247802204007388 */ /* 0x0003e80000000000 */
[----:B------:R1:W-:Y:S04]  /*62110*/  STS.U8 [R4+0x20b80], R33 ;  /* 0x020b802104007388 */ /* 0x0003e80000000000 */
[----:B0-----:R-:W3:Y:S04]  /*62120*/  LDL.LU R38, [R1+0x3cdc] ;  /* 0x003cdc0001267983 */ /* 0x001ee80000300800 */
[----:B-1----:R-:W3:Y:S04]  /*62130*/  LDL.LU R37, [R1+0x3cd8] ;  /* 0x003cd80001257983 */ /* 0x002ee80000300800 */
[----:B------:R-:W3:Y:S04]  /*62140*/  LDL.LU R36, [R1+0x3cd4] ;  /* 0x003cd40001247983 */ /* 0x000ee80000300800 */
[----:B------:R-:W3:Y:S04]  /*62150*/  LDL.LU R35, [R1+0x3cd0] ;  /* 0x003cd00001237983 */ /* 0x000ee80000300800 */
[----:B------:R-:W3:Y:S04]  /*62160*/  LDL.LU R34, [R1+0x3ccc] ;  /* 0x003ccc0001227983 */ /* 0x000ee80000300800 */
[----:B------:R-:W3:Y:S04]  /*62170*/  LDL.LU R33, [R1+0x3cc8] ;  /* 0x003cc80001217983 */ /* 0x000ee80000300800 */
[----:B------:R0:W-:Y:S04]  /*62180*/  STS.U8 [R4+0x24b80], R32 ;  /* 0x024b802004007388 */ /* 0x0001e80000000000 */
[----:B------:R-:W-:Y:S04]  /*62190*/  STS.U8 [R4+0x20f80], R252 ;  /* 0x020f80fc04007388 */ /* 0x000fe80000000000 */
[----:B0-----:R-:W3:Y:S01]  /*621a0*/  LDL.LU R32, [R1+0x3cc4] ;  /* 0x003cc40001207983 */ /* 0x001ee20000300800 */
[----:B------:R-:W-:-:S04]  /*621b0*/  @!P1 LOP3.LUT R13, R13, R12, RZ, 0x3c, !PT ;  /* 0x0000000c0d0d9212 */ /* 0x000fc800078e3cff */
[----:B------:R-:W-:-:S04]  /*621c0*/  @!P1 LOP3.LUT R12, R13, R12, RZ, 0x3c, !PT ;  /* 0x0000000c0d0c9212 */ /* 0x000fc800078e3cff */
[----:B------:R-:W-:-:S05]  /*621d0*/  @!P1 LOP3.LUT R13, R13, R12, RZ, 0x3c, !PT ;  /* 0x0000000c0d0d9212 */ /* 0x000fca00078e3cff */
[----:B------:R-:W4:Y:S04]  /*621e0*/  @!P1 LDG.E.U8 R2, desc[UR60][R12.64] ;  /* 0x0000003c0c029981 */ /* 0x000f28000c1e1100 */
        /* <DEDUP_REMOVED lines=13> */
[----:B------:R1:W-:Y:S04]  /*622c0*/  STS.U8 [R4+0x26b80], R24 ;  /* 0x026b801804007388 */ /* 0x0003e80000000000 */
[----:B0-----:R-:W3:Y:S04]  /*622d0*/  LDL.LU R25, [R1+0x3ca8] ;  /* 0x003ca80001197983 */ /* 0x001ee80000300800 */
[----:B-1----:R-:W3:Y:S04]  /*622e0*/  LDL.LU R24, [R1+0x3ca4] ;  /* 0x003ca40001187983 */ /* 0x002ee80000300800 */
[----:B------:R0:W-:Y:S04]  /*622f0*/  STS.U8 [R4+0x26f80], R232 ;  /* 0x026f80e804007388 */ /* 0x0001e80000000000 */
[----:B------:R1:W-:Y:S01]  /*62300*/  STS.U8 [R4+0x27780], R3 ;  /* 0x0277800304007388 */ /* 0x0003e20000000000 */
[----:B0-----:R-:W0:Y:S08]  /*62310*/  LDC R232, c[0x0][0x23c] ;  /* 0x00008f00ffe87b82 */ /* 0x001e300000000800 */
[----:B-1----:R-:W1:Y:S01]  /*62320*/  LDC R3, c[0x0][0x238] ;  /* 0x00008e00ff037b82 */ /* 0x002e620000000800 */
        /* <DEDUP_REMOVED lines=13> */
[----:B------:R2:W-:Y:S01]  /*62400*/  STS.U8 [R4+0x23f80], R0 ;  /* 0x023f800004007388 */ /* 0x0005e20000000000 */
[----:B0-----:R-:W-:-:S02]  /*62410*/  IMAD.SHL.U32 R232, R232, 0x100, RZ ;  /* 0x00000100e8e87824 */ /* 0x001fc400078e00ff */
[----:B-1----:R-:W-:-:S03]  /*62420*/  IMAD.SHL.U32 R3, R3, 0x100, RZ ;  /* 0x0000010003037824 */ /* 0x002fc600078e00ff */
[----:B--2---:R-:W-:Y:S02]  /*62430*/  SHF.R.S32.HI R11, RZ, 0x1f, R232 ;  /* 0x0000001fff0b7819 */ /* 0x004fe400000114e8 */
[----:B------:R-:W-:Y:S01]  /*62440*/  SHF.R.S32.HI R0, RZ, 0x1f, R3 ;  /* 0x0000001fff007819 */ /* 0x000fe20000011403 */
[----:B----4-:R0:W-:Y:S04]  /*62450*/  STS.U8 [R4+0x27f80], R2 ;  /* 0x027f800204007388 */ /* 0x0101e80000000000 */
[----:B------:R-:W2:Y:S04]  /*62460*/  LDL.LU R233, [R1+0x19d0] ;  /* 0x0019d00001e97983 */ /* 0x000ea80000300800 */
[----:B------:R-:W4:Y:S04]  /*62470*/  LDL.LU R234, [R1+0x19fc] ;  /* 0x0019fc0001ea7983 */ /* 0x000f280000300800 */
[----:B------:R-:W4:Y:S04]  /*62480*/  LDL.LU R247, [R1+0x19c8] ;  /* 0x0019c80001f77983 */ /* 0x000f280000300800 */
[----:B------:R-:W4:Y:S04]  /*62490*/  LDL.LU R250, [R1+0x19f4] ;  /* 0x0019f40001fa7983 */ /* 0x000f280000300800 */
[----:B------:R-:W4:Y:S04]  /*624a0*/  LDL.LU R237, [R1+0x19c0] ;  /* 0x0019c00001ed7983 */ /* 0x000f280000300800 */
[----:B------:R-:W4:Y:S04]  /*624b0*/  LDL.LU R238, [R1+0x19ec] ;  /* 0x0019ec0001ee7983 */ /* 0x000f280000300800 */
[----:B------:R-:W4:Y:S04]  /*624c0*/  LDL.LU R239, [R1+0x19b8] ;  /* 0x0019b80001ef7983 */ /* 0x000f280000300800 */
        /* <DEDUP_REMOVED lines=23> */
[----:B------:R-:W-:-:S02]  /*62640*/  MOV R17, 0x400 ;  /* 0x0000040000117802 */ /* 0x000fc40000000f00 */
[----:B------:R-:W-:Y:S01]  /*62650*/  MOV R14, UR53 ;  /* 0x00000035000e7c02 */ /* 0x000fe20008000f00 */
[----:B------:R-:W-:Y:S01]  /*62660*/  STL.64 [R1+0x3da0], R86 ;  /* 0x003da05601007387 */ /* 0x000fe20000100a00 */
[----:B------:R-:W-:Y:S02]  /*62670*/  MOV R13, UR52 ;  /* 0x00000034000d7c02 */ /* 0x000fe40008000f00 */
[----:B------:R-:W-:Y:S01]  /*62680*/  MOV R16, UR49 ;  /* 0x0000003100107c02 */ /* 0x000fe20008000f00 */
[----:B------:R-:W-:Y:S01]  /*62690*/  STL.64 [R1+0x3d98], R84 ;  /* 0x003d985401007387 */ /* 0x000fe20000100a00 */
[----:B------:R-:W-:Y:S02]  /*626a0*/  MOV R15, UR48 ;  /* 0x00000030000f7c02 */ /* 0x000fe40008000f00 */
[----:B------:R-:W-:Y:S01]  /*626b0*/  MOV R12, UR57 ;  /* 0x00000039000c7c02 */ /* 0x000fe20008000f00 */
[----:B------:R-:W-:Y:S01]  /*626c0*/  STL.64 [R1+0x3d90], R82 ;  /* 0x003d905201007387 */ /* 0x000fe20000100a00 */
[----:B0-----:R-:W-:-:S03]  /*626d0*/  MOV R2, UR56 ;  /* 0x0000003800027c02 */ /* 0x001fc60008000f00 */
[----:B------:R-:W-:Y:S04]  /*626e0*/  STL.64 [R1+0x3d88], R80 ;  /* 0x003d885001007387 */ /* 0x000fe80000100a00 */
        /* <DEDUP_REMOVED lines=15> */
[----:B---3--:R-:W-:Y:S04]  /*627e0*/  STL.64 [R1+0x3d08], R48 ;  /* 0x003d083001007387 */ /* 0x008fe80000100a00 */
        /* <DEDUP_REMOVED lines=11> */
[----:B------:R0:W-:Y:S01]  /*628a0*/  STL.64 [R1+0x3ca8], R24 ;  /* 0x003ca81801007387 */ /* 0x0001e20000100a00 */
[----:B------:R-:W1:Y:S01]  /*628b0*/  S2R R18, SR_CgaCtaId ;  /* 0x0000000000127919 */ /* 0x000e620000008800 */
[----:B------:R3:W-:Y:S06]  /*628c0*/  MEMBAR.ALL.CTA ;  /* 0x0000000000007992 */ /* 0x0007ec0000008000 */
[----:B---3--:R-:W3:Y:S04]  /*628d0*/  FENCE.VIEW.ASYNC.S ;  /* 0x00000000000073c6 */ /* 0x008ee80000000000 */
[----:B0-----:R-:W4:Y:S04]  /*628e0*/  LDL.LU.64 R24, [R1+0x400] ;  /* 0x0004000001187983 */ /* 0x001f280000300a00 */
[----:B------:R-:W4:Y:S04]  /*628f0*/  LDL.LU.64 R26, [R1+0x408] ;  /* 0x00040800011a7983 */ /* 0x000f280000300a00 */
[----:B------:R-:W4:Y:S04]  /*62900*/  LDL.LU.64 R28, [R1+0x410] ;  /* 0x00041000011c7983 */ /* 0x000f280000300a00 */
[----:B------:R-:W4:Y:S04]  /*62910*/  LDL.LU.64 R30, [R1+0x418] ;  /* 0x00041800011e7983 */ /* 0x000f280000300a00 */
[----:B------:R-:W4:Y:S04]  /*62920*/  LDL.LU.64 R32, [R1+0x420] ;  /* 0x0004200001207983 */ /* 0x000f280000300a00 */
[----:B------:R-:W4:Y:S04]  /*62930*/  LDL.LU.64 R34, [R1+0x428] ;  /* 0x0004280001227983 */ /* 0x000f280000300a00 */
[----:B------:R-:W4:Y:S01]  /*62940*/  LDL.LU.64 R36, [R1+0x430] ;  /* 0x0004300001247983 */ /* 0x000f220000300a00 */
[----:B-1----:R-:W-:-:S03]  /*62950*/  LEA R17, R18, R17, 0x18 ;  /* 0x0000001112117211 */ /* 0x002fc600078ec0ff */
[----:B------:R-:W4:Y:S01]  /*62960*/  LDL.LU.64 R38, [R1+0x438] ;  /* 0x0004380001267983 */ /* 0x000f220000300a00 */
[----:B------:R-:W-:-:S03]  /*62970*/  SHF.R.U32.HI R17, RZ, 0x4, R17 ;  /* 0x00000004ff117819 */ /* 0x000fc60000011611 */
[----:B------:R-:W4:Y:S01]  /*62980*/  LDL.LU.64 R40, [R1+0x440] ;  /* 0x0004400001287983 */ /* 0x000f220000300a00 */
[----:B------:R-:W-:-:S03]  /*62990*/  SGXT.U32 R17, R17, 0xe ;  /* 0x0000000e1111781a */ /* 0x000fc60000000000 */
[----:B------:R-:W4:Y:S01]  /*629a0*/  LDL.LU.64 R42, [R1+0x448] ;  /* 0x00044800012a7983 */ /* 0x000f220000300a00 */
[----:B------:R-:W-:-:S03]  /*629b0*/  R2UR UR32, R17 ;  /* 0x00000000112072ca */ /* 0x000fc600000e0000 */
[----:B------:R-:W4:Y:S04]  /*629c0*/  LDL.LU.64 R44, [R1+0x450] ;  /* 0x00045000012c7983 */ /* 0x000f280000300a00 */
        /* <DEDUP_REMOVED lines=20> */
[----:B------:R-:W4:Y:S01]  /*62b10*/  LDL.LU.64 R86, [R1+0x4f8] ;  /* 0x0004f80001567983 */ /* 0x000f220000300a00 */
[----:B---3--:R-:W-:Y:S06]  /*62b20*/  BAR.SYNC.DEFER_BLOCKING 0x0 ;  /* 0x0000000000007b1d */ /* 0x008fec0000010000 */
[----:B------:R-:W-:Y:S01]  /*62b30*/  UMOV UR33, 0x40000040 ;  /* 0x4000004000217882 */ /* 0x000fe20000000000 */
[----:B----4-:R-:W-:-:S06]  /*62b40*/  WARPGROUP.ARRIVE ;  /* 0x00000000000079c5 */ /* 0x010fcc0000000000 */
[----:B------:R-:W-:Y:S03]  /*62b50*/  QGMMA.64x128x32.F32.E4M3.E4M3 R24, gdesc[UR32], R24, gsb0 ;  /* 0x01e00000201879f3 */ /* 0x000fe60008000818 */
[----:B------:R-:W-:Y:S02]  /*62b60*/  WARPGROUP.DEPBAR.LE gsb0, 0x0 ;  /* 0x00008000000079c5 */ /* 0x000fe40000010000 */
[----:B------:R-:W-:-:S07]  /*62b70*/  WARPGROUP.ARRIVE ;  /* 0x00000000000079c5 */ /* 0x000fce0000000000 */
        /* <DEDUP_REMOVED lines=20> */
[----:B------:R0:W-:Y:S04]  /*62cc0*/  STL.64 [R1+0x400], R24 ;  /* 0x0004001801007387 */ /* 0x0001e80000100a00 */
        /* <DEDUP_REMOVED lines=31> */
[----:B0-----:R-:W2:Y:S04]  /*62ec0*/  LDL.LU.64 R24, [R1+0x300] ;  /* 0x0003000001187983 */ /* 0x001ea80000300a00 */
[----:B-1----:R-:W2:Y:S04]  /*62ed0*/  LDL.LU.64 R26, [R1+0x308] ;  /* 0x00030800011a7983 */ /* 0x002ea80000300a00 */
[----:B---3--:R-:W3:Y:S04]  /*62ee0*/  LDL.LU.64 R28, [R1+0x310] ;  /* 0x00031000011c7983 */ /* 0x008ee80000300a00 */
[----:B----4-:R-:W3:Y:S04]  /*62ef0*/  LDL.LU.64 R30, [R1+0x318] ;  /* 0x00031800011e7983 */ /* 0x010ee80000300a00 */
[----:B--2---:R-:W3:Y:S04]  /*62f00*/  LDL.LU.64 R32, [R1+0x320] ;  /* 0x0003200001207983 */ /* 0x004ee80000300a00 */
[----:B------:R-:W3:Y:S04]  /*62f10*/  LDL.LU.64 R34, [R1+0x328] ;  /* 0x0003280001227983 */ /* 0x000ee80000300a00 */
        /* <DEDUP_REMOVED lines=25> */
[----:B------:R-:W3:Y:S01]  /*630b0*/  LDL.LU.64 R86, [R1+0x3f8] ;  /* 0x0003f80001567983 */ /* 0x000ee20000300a00 */
[----:B------:R-:W-:Y:S01]  /*630c0*/  UIADD3.64 UR52, UR4, 0x1fe, URZ ;  /* 0x000001fe04347897 */ /* 0x000fe2000fffe03f */
[----:B------:R-:W-:Y:S01]  /*630d0*/  UMOV UR54, UR34 ;  /* 0x0000002200367c82 */ /* 0x000fe20008000000 */
[----:B------:R-:W-:Y:S01]  /*630e0*/  UMOV UR55, UR35 ;  /* 0x0000002300377c82 */ /* 0x000fe20008000000 */
[----:B------:R-:W-:Y:S01]  /*630f0*/  UIADD3.64 UR48, UR4, 0x200, URZ ;  /* 0x0000020004307897 */ /* 0x000fe2000fffe03f */
[----:B------:R-:W-:Y:S01]  /*63100*/  UMOV UR50, UR6 ;  /* 0x0000000600327c82 */ /* 0x000fe20008000000 */
[----:B------:R-:W-:Y:S01]  /*63110*/  UMOV UR51, UR7 ;  /* 0x0000000700337c82 */ /* 0x000fe20008000000 */
[----:B---3--:R-:W-:-:S06]  /*63120*/  WARPGROUP.ARRIVE ;  /* 0x00000000000079c5 */ /* 0x008fcc0000000000 */
[----:B------:R-:W-:Y:S01]  /*63130*/  QGMMA.64x128x32.F32.E4M3.E4M3 R24, gdesc[UR52], R24, gsb0 ;  /* 0x01e00000341879f3 */ /* 0x000fe20008000818 */
[----:B------:R-:W-:Y:S01]  /*63140*/  UIADD3.64 UR52, UR4, 0x202, URZ ;  /* 0x0000020204347897 */ /* 0x000fe2000fffe03f */
[----:B------:R-:W-:Y:S01]  /*63150*/  UMOV UR54, UR10 ;  /* 0x0000000a00367c82 */ /* 0x000fe20008000000 */
[----:B------:R-:W-:Y:S01]  /*63160*/  UMOV UR55, UR11 ;  /* 0x0000000b00377c82 */ /* 0x000fe20008000000 */
[----:B------:R-:W-:Y:S02]  /*63170*/  WARPGROUP.DEPBAR.LE gsb0, 0x0 ;  /* 0x00008000000079c5 */ /* 0x000fe40000010000 */
[----:B------:R-:W-:-:S06]  /*63180*/  WARPGROUP.ARRIVE ;  /* 0x00000000000079c5 */ /* 0x000fcc0000000000 */
        /* <DEDUP_REMOVED lines=67> */
[----:B0-----:R-:W4:Y:S04]  /*635c0*/  LDL.LU.64 R24, [R1+0x200] ;  /* 0x0002000001187983 */ /* 0x001f280000300a00 */
[----:B-1----:R-:W4:Y:S04]  /*635d0*/  LDL.LU.64 R26, [R1+0x208] ;  /* 0x00020800011a7983 */ /* 0x002f280000300a00 */
[----:B--2---:R-:W2:Y:S04]  /*635e0*/  LDL.LU.64 R28, [R1+0x210] ;  /* 0x00021000011c7983 */ /* 0x004ea80000300a00 */
[----:B---3--:R-:W2:Y:S04]  /*635f0*/  LDL.LU.64 R30, [R1+0x218] ;  /* 0x00021800011e7983 */ /* 0x008ea80000300a00 */
[----:B----4-:R-:W2:Y:S04]  /*63600*/  LDL.LU.64 R32, [R1+0x220] ;  /* 0x0002200001207983 */ /* 0x010ea80000300a00 */
[----:B------:R-:W2:Y:S04]  /*63610*/  LDL.LU.64 R34, [R1+0x228] ;  /* 0x0002280001227983 */ /* 0x000ea80000300a00 */
        /* <DEDUP_REMOVED lines=25> */
[----:B------:R-:W2:Y:S01]  /*637b0*/  LDL.LU.64 R86, [R1+0x2f8] ;  /* 0x0002f80001567983 */ /* 0x000ea20000300a00 */
[----:B------:R-:W-:Y:S01]  /*637c0*/  UIADD3.64 UR52, UR4, 0x3fe, URZ ;  /* 0x000003fe04347897 */ /* 0x000fe2000fffe03f */
[----:B------:R-:W-:Y:S01]  /*637d0*/  UMOV UR54, UR34 ;  /* 0x0000002200367c82 */ /* 0x000fe20008000000 */
[----:B------:R-:W-:Y:S01]  /*637e0*/  UMOV UR55, UR35 ;  /* 0x0000002300377c82 */ /* 0x000fe20008000000 */
[----:B------:R-:W-:Y:S01]  /*637f0*/  UIADD3.64 UR48, UR4, 0x400, URZ ;  /* 0x0000040004307897 */ /* 0x000fe2000fffe03f */
[----:B------:R-:W-:Y:S01]  /*63800*/  UMOV UR50, UR6 ;  /* 0x0000000600327c82 */ /* 0x000fe20008000000 */
[----:B------:R-:W-:Y:S01]  /*63810*/  UMOV UR51, UR7 ;  /* 0x0000000700337c82 */ /* 0x000fe20008000000 */
[----:B--2---:R-:W-:-:S06]  /*63820*/  WARPGROUP.ARRIVE ;  /* 0x00000000000079c5 */ /* 0x004fcc0000000000 */
        /* <DEDUP_REMOVED lines=185> */
[----:B0-----:R-:W4:Y:S04]  /*643c0*/  LDL.LU.64 R24, [R1] ;  /* 0x0000000001187983 */ /* 0x001f280000300a00 */
        /* <DEDUP_REMOVED lines=79> */
[----:B------:R-:W-:Y:S04]  /*648c0*/  STL.64 [R1], R24 ;  /* 0x0000001801007387 */ /* 0x000fe80000100a00 */
        /* <DEDUP_REMOVED lines=30> */
[----:B------:R0:W-:Y:S04]  /*64ab0*/  STL.64 [R1+0xf8], R86 ;  /* 0x0000f85601007387 */ /* 0x0001e80000100a00 */
[----:B0-----:R-:W2:Y:S04]  /*64ac0*/  LDL.LU.64 R86, [R1+0x3da0] ;  /* 0x003da00001567983 */ /* 0x001ea80000300a00 */
        /* <DEDUP_REMOVED lines=31> */
[----:B------:R-:W3:Y:S02]  /*64cc0*/  LDL.LU R20, [R1+0x3460] ;  /* 0x0034600001147983 */ /* 0x000ee40000300800 */
[----:B---3--:R-:W-:-:S05]  /*64cd0*/  IADD3 R20, P3, R3, R20, RZ ;  /* 0x0000001403147210 */ /* 0x008fca0007f7e0ff */
[----:B------:R0:W-:Y:S04]  /*64ce0*/  STL [R1+0x3460], R20 ;  /* 0x0034601401007387 */ /* 0x0001e80000100800 */
[----:B0-----:R-:W3:Y:S02]  /*64cf0*/  LDL.LU R20, [R1+0x3458] ;  /* 0x0034580001147983 */ /* 0x001ee40000300800 */
[----:B---3--:R-:W-:-:S05]  /*64d00*/  IADD3 R20, P2, R3, R20, RZ ;  /* 0x0000001403147210 */ /* 0x008fca0007f5e0ff */
[----:B------:R0:W-:Y:S04]  /*64d10*/  STL [R1+0x3458], R20 ;  /* 0x0034581401007387 */ /* 0x0001e80000100800 */
[----:B0-----:R-:W3:Y:S02]  /*64d20*/  LDL.LU R20, [R1+0x3450] ;  /* 0x0034500001147983 */ /* 0x001ee40000300800 */
[----:B---3--:R-:W-:-:S05]  /*64d30*/  IADD3 R20, P1, R3, R20, RZ ;  /* 0x0000001403147210 */ /* 0x008fca0007f3e0ff */
[----:B------:R0:W-:Y:S04]  /*64d40*/  STL [R1+0x3450], R20 ;  /* 0x0034501401007387 */ /* 0x0001e80000100800 */
[----:B0-----:R-:W3:Y:S01]  /*64d50*/  LDL.LU R20, [R1+0x3448] ;  /* 0x0034480001147983 */ /* 0x001ee20000300800 */
[----:B------:R-:W-:-:S05]  /*64d60*/  IADD3 R225, P6, R3, R225, RZ ;  /* 0x000000e103e17210 */ /* 0x000fca0007fde0ff */
[----:B------:R-:W-:Y:S01]  /*64d70*/  IMAD.X R224, R0, 0x1, R224, P6 ;  /* 0x0000000100e07824 */ /* 0x000fe200030e06e0 */
        /* <DEDUP_REMOVED lines=17> */
[----:B0-----:R-:W3:Y:S02]  /*64e90*/  LDL.LU R20, [R1+0x345c] ;  /* 0x00345c0001147983 */ /* 0x001ee40000300800 */
[----:B---3--:R-:W-:-:S05]  /*64ea0*/  IMAD.X R20, R0, 0x1, R20, P3 ;  /* 0x0000000100147824 */ /* 0x008fca00018e0614 */
[----:B------:R0:W-:Y:S04]  /*64eb0*/  STL [R1+0x345c], R20 ;  /* 0x00345c1401007387 */ /* 0x0001e80000100800 */
[----:B0-----:R-:W3:Y:S02]  /*64ec0*/  LDL.LU R20, [R1+0x3428] ;  /* 0x0034280001147983 */ /* 0x001ee40000300800 */
        /* <DEDUP_REMOVED lines=5003> */
[----:B0-----:R-:W3:Y:S01]  /*78780*/  LDL.LU R20, [R1+0x1a30] ;  /* 0x001a300001147983 */ /* 0x001ee20000300800 */
[----:B------:R-:W-:Y:S01]  /*78790*/  UIADD3.64 UR52, UR4, 0x9fe, URZ ;  /* 0x000009fe04347897 */ /* 0x000fe2000fffe03f */
[----:B------:R-:W-:Y:S01]  /*787a0*/  WARPGROUP.ARRIVE ;  /* 0x00000000000079c5 */ /* 0x000fe20000000000 */
[----:B------:R-:W-:Y:S01]  /*787b0*/  UMOV UR54, UR34 ;  /* 0x0000002200367c82 */ /* 0x000fe20008000000 */
[----:B------:R-:W-:-:S06]  /*787c0*/  UMOV UR55, UR35 ;  /* 0x0000002300377c82 */ /* 0x000fcc0008000000 */
[----:B------:R-:W-:Y:S01]  /*787d0*/  QGMMA.64x128x32.F32.E4M3.E4M3 R152, gdesc[UR52], R152, gsb0 ;  /* 0x01e00000349879f3 */ /* 0x000fe20008000898 */
[----:B------:R-:W-:Y:S01]  /*787e0*/  UIADD3.64 UR48, UR4, 0xa00, URZ ;  /* 0x00000a0004307897 */ /* 0x000fe2000fffe03f */
[----:B------:R-:W-:Y:S01]  /*787f0*/  UMOV UR50, UR6 ;  /* 0x0000000600327c82 */ /* 0x000fe20008000000 */
[----:B------:R-:W-:Y:S01]  /*78800*/  UMOV UR51, UR7 ;  /* 0x0000000700337c82 */ /* 0x000fe20008000000 */
[----:B------:R-:W-:Y:S01]  /*78810*/  UIADD3.64 UR52, UR4, 0xa02, URZ ;  /* 0x00000a0204347897 */ /* 0x000fe2000fffe03f */
[----:B------:R-:W-:Y:S01]  /*78820*/  UMOV UR54, UR10 ;  /* 0x0000000a00367c82 */ /* 0x000fe20008000000 */
[----:B------:R-:W-:Y:S01]  /*78830*/  UMOV UR55, UR11 ;  /* 0x0000000b00377c82 */ /* 0x000fe20008000000 */
[----:B---3--:R-:W-:-:S05]  /*78840*/  IADD3 R20, P2, R3, R20, RZ ;  /* 0x0000001403147210 */ /* 0x008fca0007f5e0ff */
[----:B------:R0:W-:Y:S04]  /*78850*/  STL [R1+0x1a30], R20 ;  /* 0x001a301401007387 */ /* 0x0001e80000100800 */
[----:B0-----:R-:W3:Y:S01]  /*78860*/  LDL.LU R20, [R1+0x1a5c] ;  /* 0x001a5c0001147983 */ /* 0x001ee20000300800 */
        /* <DEDUP_REMOVED lines=9> */
[----:B---3--:R-:W-:-:S05]  /*78900*/  IMAD.X R20, R0, 0x1, R20, P1 ;  /* 0x0000000100147824 */ /* 0x008fca00008e0614 */
        /* <DEDUP_REMOVED lines=74> */
[----:B------:R-:W-:Y:S01]  /*78db0*/  UIADD3.64 UR52, UR4, 0x1c02, URZ ;  /* 0x00001c0204347897 */ /* 0x000fe2000fffe03f */
[----:B------:R-:W-:Y:S02]  /*78dc0*/  WARPGROUP.DEPBAR.LE gsb0, 0x0 ;  /* 0x00008000000079c5 */ /* 0x000fe40000010000 */
[----:B------:R-:W-:-:S06]  /*78dd0*/  WARPGROUP.ARRIVE ;  /* 0x00000000000079c5 */ /* 0x000fcc0000000000 */
[----:B------:R-:W-:Y:S01]  /*78de0*/  QGMMA.64x128x32.F32.E4M3.E4M3 R88, gdesc[UR48], R88, gsb0 ;  /* 0x01e00000305879f3 */ /* 0x000fe20008000858 */
        /* <DEDUP_REMOVED lines=21> */
[----:B--2---:R-:W-:-:S06]  /*78f40*/  WARPGROUP.ARRIVE ;  /* 0x00000000000079c5 */ /* 0x004fcc0000000000 */
[----:B------:R-:W-:Y:S01]  /*78f50*/  QGMMA.64x128x32.F32.E4M3.E4M3 R24, gdesc[UR52], R24, gsb0 ;  /* 0x01e00000341879f3 */ /* 0x000fe20008000818 */
[----:B------:R-:W-:Y:S01]  /*78f60*/  UMOV UR38, UR10 ;  /* 0x0000000a00267c82 */ /* 0x000fe20008000000 */
[----:B------:R-:W-:Y:S01]  /*78f70*/  UMOV UR39, UR11 ;  /* 0x0000000b00277c82 */ /* 0x000fe20008000000 */
[----:B------:R-:W-:Y:S02]  /*78f80*/  WARPGROUP.DEPBAR.LE gsb0, 0x0 ;  /* 0x00008000000079c5 */ /* 0x000fe40000010000 */
[----:B------:R-:W-:-:S07]  /*78f90*/  WARPGROUP.ARRIVE ;  /* 0x00000000000079c5 */ /* 0x000fce0000000000 */
[----:B------:R-:W-:Y:S01]  /*78fa0*/  QGMMA.64x128x32.F32.E4M3.E4M3 R24, gdesc[UR56], R24, gsb0 ;  /* 0x01e00000381879f3 */ /* 0x000fe20008000818 */
[----:B---3--:R-:W-:-:S05]  /*78fb0*/  IMAD.X R20, R0, 0x1, R20, P0 ;  /* 0x0000000100147824 */ /* 0x008fca00000e0614 */
[----:B------:R0:W-:Y:S04]  /*78fc0*/  STL [R1+0x1a44], R20 ;  /* 0x001a441401007387 */ /* 0x0001e80000100800 */
[----:B0-----:R-:W2:Y:S01]  /*78fd0*/  LDL.LU R20, [R1+0x1a10] ;  /* 0x001a100001147983 */ /* 0x001ea20000300800 */
[----:B------:R-:W-:Y:S02]  /*78fe0*/  WARPGROUP.DEPBAR.LE gsb0, 0x0 ;  /* 0x00008000000079c5 */ /* 0x000fe40000010000 */
[----:B------:R-:W-:-:S06]  /*78ff0*/  WARPGROUP.ARRIVE ;  /* 0x00000000000079c5 */ /* 0x000fcc0000000000 */
[----:B------:R-:W-:Y:S01]  /*79000*/  QGMMA.64x128x32.F32.E4M3.E4M3 R24, gdesc[UR36], R24, gsb0 ;  /* 0x01e00000241879f3 */ /* 0x000fe20008000818 */
[----:B------:R-:W-:Y:S01]  /*79010*/  UMOV UR42, UR14 ;  /* 0x0000000e002a7c82 */ /* 0x000fe20008000000 */
[----:B------:R-:W-:Y:S01]  /*79020*/  UMOV UR43, UR15 ;  /* 0x0000000f002b7c82 */ /* 0x000fe20008000000 */
[----:B------:R-:W-:Y:S01]  /*79030*/  UMOV UR46, UR18 ;  /* 0x00000012002e7c82 */ /* 0x000fe20008000000 */
[----:B------:R-:W-:Y:S01]  /*79040*/  UMOV UR47, UR19 ;  /* 0x00000013002f7c82 */ /* 0x000fe20008000000 */
[----:B------:R-:W-:Y:S02]  /*79050*/  WARPGROUP.DEPBAR.LE gsb0, 0x0 ;  /* 0x00008000000079c5 */ /* 0x000fe40000010000 */
[----:B------:R-:W-:-:S06]  /*79060*/  WARPGROUP.ARRIVE ;  /* 0x00000000000079c5 */ /* 0x000fcc0000000000 */
[----:B------:R-:W-:Y:S01]  /*79070*/  QGMMA.64x128x32.F32.E4M3.E4M3 R24, gdesc[UR40], R24, gsb0 ;  /* 0x01e00000281879f3 */ /* 0x000fe20008000818 */
[----:B------:R-:W-:Y:S02]  /*79080*/  R2UR UR49, R16 ;  /* 0x00000000103172ca */ /* 0x000fe400000e0000 */
[----:B------:R-:W-:Y:S01]  /*79090*/  R2UR UR48, R15 ;  /* 0x000000000f3072ca */ /* 0x000fe200000e0000 */
[----:B------:R-:W-:Y:S01]  /*790a0*/  UMOV UR50, UR22 ;  /* 0x0000001600327c82 */ /* 0x000fe20008000000 */
[----:B------:R-:W-:Y:S01]  /*790b0*/  UMOV UR51, UR23 ;  /* 0x0000001700337c82 */ /* 0x000fe20008000000 */
[----:B--2---:R-:W-:Y:S01]  /*790c0*/  IADD3 R20, P0, R3, R20, RZ ;  /* 0x0000001403147210 */ /* 0x004fe20007f1e0ff */
[----:B------:R-:W-:Y:S02]  /*790d0*/  WARPGROUP.DEPBAR.LE gsb0, 0x0 ;  /* 0x00008000000079c5 */ /* 0x000fe40000010000 */
[----:B------:R-:W-:-:S06]  /*790e0*/  WARPGROUP.ARRIVE ;  /* 0x00000000000079c5 */ /* 0x000fcc0000000000 */
[----:B------:R-:W-:Y:S01]  /*790f0*/  QGMMA.64x128x32.F32.E4M3.E4M3 R24, gdesc[UR44], R24, gsb0 ;  /* 0x01e000002c1879f3 */ /* 0x000fe20008000818 */
[----:B------:R0:W-:Y:S04]  /*79100*/  STL [R1+0x1a10], R20 ;  /* 0x001a101401007387 */ /* 0x0001e80000100800 */
[----:B0-----:R-:W2:Y:S01]  /*79110*/  LDL.LU R20, [R1+0x1a3c] ;  /* 0x001a3c0001147983 */ /* 0x001ea20000300800 */
[----:B------:R-:W-:Y:S02]  /*79120*/  R2UR UR53, R14 ;  /* 0x000000000e3572ca */ /* 0x000fe400000e0000 */
[----:B------:R-:W-:Y:S01]  /*79130*/  R2UR UR52, R13 ;  /* 0x000000000d3472ca */ /* 0x000fe200000e0000 */
[----:B------:R-:W-:Y:S01]  /*79140*/  UMOV UR54, UR26 ;  /* 0x0000001a00367c82 */ /* 0x000fe20008000000 */
[----:B------:R-:W-:-:S02]  /*79150*/  WARPGROUP.DEPBAR.LE gsb0, 0x0 ;  /* 0x00008000000079c5 */ /* 0x000fc40000010000 */
[----:B------:R-:W-:-:S06]  /*79160*/  WARPGROUP.ARRIVE ;  /* 0x00000000000079c5 */ /* 0x000fcc0000000000 */
[----:B------:R-:W-:Y:S01]  /*79170*/  QGMMA.64x128x32.F32.E4M3.E4M3 R24, gdesc[UR48], R24, gsb0 ;  /* 0x01e00000301879f3 */ /* 0x000fe20008000818 */
[----:B------:R-:W-:Y:S01]  /*79180*/  UMOV UR55, UR27 ;  /* 0x0000001b00377c82 */ /* 0x000fe20008000000 */
[----:B------:R-:W-:Y:S02]  /*79190*/  R2UR UR57, R12 ;  /* 0x000000000c3972ca */ /* 0x000fe400000e0000 */
[----:B------:R-:W-:Y:S01]  /*791a0*/  R2UR UR56, R2 ;  /* 0x00000000023872ca */ /* 0x000fe200000e0000 */
[----:B------:R-:W-:Y:S01]  /*791b0*/  UMOV UR58, UR30 ;  /* 0x0000001e003a7c82 */ /* 0x000fe20008000000 */
[----:B------:R-:W-:Y:S01]  /*791c0*/  UMOV UR59, UR31 ;  /* 0x0000001f003b7c82 */ /* 0x000fe20008000000 */
[----:B------:R-:W-:Y:S02]  /*791d0*/  WARPGROUP.DEPBAR.LE gsb0, 0x0 ;  /* 0x00008000000079c5 */ /* 0x000fe40000010000 */
[----:B------:R-:W-:-:S06]  /*791e0*/  WARPGROUP.ARRIVE ;  /* 0x00000000000079c5 */ /* 0x000fcc0000000000 */
[----:B------:R-:W-:Y:S01]  /*791f0*/  QGMMA.64x128x32.F32.E4M3.E4M3 R24, gdesc[UR52], R24, gsb0 ;  /* 0x01e00000341879f3 */ /* 0x000fe20008000818 */
[C---:B------:R-:W-:Y:S01]  /*79200*/  IMAD.X R22, R0.reuse, 0x1, R22, P3 ;  /* 0x0000000100167824 */ /* 0x040fe200018e0616 */
[C---:B------:R-:W-:Y:S01]  /*79210*/  IADD3 R23, P3, R3.reuse, R23, RZ ;  /* 0x0000001703177210 */ /* 0x040fe20007f7e0ff */
        /* <DEDUP_REMOVED lines=10> */
[----:B--2---:R-:W-:Y:S01]  /*792c0*/  IMAD.X R20, R0, 0x1, R20, P4 ;  /* 0x0000000100147824 */ /* 0x004fe200020e0614 */
[----:B------:R-:W-:-:S04]  /*792d0*/  IADD3 R21, P4, R3, R21, RZ ;  /* 0x0000001503157210 */ /* 0x000fc80007f9e0ff */
        /* <DEDUP_REMOVED lines=10> */
[----:B------:R-:W-:-:S03]  /*79380*/  IMAD.X R223, R0, 0x1, R223, P4 ;  /* 0x0000000100df7824 */ /* 0x000fc600020e06df */
[----:B------:R-:W-:Y:S01]  /*79390*/  STL [R1+0x1a14], R219 ;  /* 0x001a14db01007387 */ /* 0x000fe20000100800 */
[----:B------:R-:W-:-:S03]  /*793a0*/  IADD3 R233, P4, R3, R233, RZ ;  /* 0x000000e903e97210 */ /* 0x000fc60007f9e0ff */
        /* <DEDUP_REMOVED lines=9> */
[----:B------:R-:W-:Y:S01]  /*79440*/  IMAD.X R238, R0, 0x1, R238, P1 ;  /* 0x0000000100ee7824 */ /* 0x000fe200008e06ee */
[----:B------:R-:W-:Y:S02]  /*79450*/  WARPGROUP.DEPBAR.LE gsb0, 0x0 ;  /* 0x00008000000079c5 */ /* 0x000fe40000010000 */
[----:B------:R-:W-:-:S06]  /*79460*/  WARPGROUP.ARRIVE ;  /* 0x00000000000079c5 */ /* 0x000fcc0000000000 */
[----:B------:R-:W-:Y:S01]  /*79470*/  QGMMA.64x128x32.F32.E4M3.E4M3 R24, gdesc[UR56], R24, gsb0 ;  /* 0x01e00000381879f3 */ /* 0x000fe20008000818 */
        /* <DEDUP_REMOVED lines=16> */
[----:B------:R0:W-:Y:S01]  /*79580*/  STL [R1+0x19dc], R242 ;  /* 0x0019dcf201007387 */ /* 0x0001e20000100800 */
[----:B------:R-:W-:-:S03]  /*79590*/  IMAD.X R246, R0, 0x1, R246, P2 ;  /* 0x0000000100f67824 */ /* 0x000fc600010e06f6 */
[----:B------:R1:W-:Y:S01]  /*795a0*/  STL [R1+0x19d4], R243 ;  /* 0x0019d4f301007387 */ /* 0x0003e20000100800 */
[----:B------:R-:W-:-:S03]  /*795b0*/  IMAD.X R248, R0, 0x1, R248, P1 ;  /* 0x0000000100f87824 */ /* 0x000fc600008e06f8 */
[----:B------:R2:W-:Y:S04]  /*795c0*/  STL [R1+0x19cc], R244 ;  /* 0x0019ccf401007387 */ /* 0x0005e80000100800 */
[----:B------:R3:W-:Y:S04]  /*795d0*/  STL [R1+0x19c4], R245 ;  /* 0x0019c4f501007387 */ /* 0x0007e80000100800 */
[----:B------:R-:W-:Y:S04]  /*795e0*/  STL [R1+0x19ac], R251 ;  /* 0x0019acfb01007387 */ /* 0x000fe80000100800 */
[----:B------:R4:W-:Y:S04]  /*795f0*/  STL [R1+0x19bc], R246 ;  /* 0x0019bcf601007387 */ /* 0x0009e80000100800 */
[----:B------:R4:W-:Y:S01]  /*79600*/  STL [R1+0x19b4], R248 ;  /* 0x0019b4f801007387 */ /* 0x0009e20000100800 */
[----:B------:R-:W-:-:S03]  /*79610*/  WARPGROUP.DEPBAR.LE gsb0, 0x0 ;  /* 0x00008000000079c5 */ /* 0x000fc60000010000 */
[----:B0-----:R-:W4:Y:S04]  /*79620*/  LDL.LU R242, [R1+0x1498] ;  /* 0x0014980001f27983 */ /* 0x001f280000300800 */
[----:B------:R-:W4:Y:S04]  /*79630*/  LDL.LU R241, [R1+0x34ac] ;  /* 0x0034ac0001f17983 */ /* 0x000f280000300800 */
[----:B------:R-:W4:Y:S04]  /*79640*/  LDL.LU R19, [R1+0x19a8] ;  /* 0x0019a80001137983 */ /* 0x000f280000300800 */
[----:B-1----:R-:W4:Y:S04]  /*79650*/  LDL.LU R243, [R1+0x34a4] ;  /* 0x0034a40001f37983 */ /* 0x002f280000300800 */
[----:B--2---:R-:W2:Y:S04]  /*79660*/  LDL.LU R244, [R1+0x349c] ;  /* 0x00349c0001f47983 */ /* 0x004ea80000300800 */
[----:B---3--:R-:W3:Y:S04]  /*79670*/  LDL.LU R245, [R1+0x3494] ;  /* 0x0034940001f57983 */ /* 0x008ee80000300800 */
[----:B----4-:R-:W4:Y:S04]  /*79680*/  LDL.LU R246, [R1+0x348c] ;  /* 0x00348c0001f67983 */ /* 0x010f280000300800 */
[----:B------:R-:W4:Y:S04]  /*79690*/  LDL.LU R248, [R1+0x3484] ;  /* 0x0034840001f87983 */ /* 0x000f280000300800 */
[----:B------:R-:W4:Y:S04]  /*796a0*/  LDL.LU R251, [R1+0x347c] ;  /* 0x00347c0001fb7983 */ /* 0x000f280000300800 */
[----:B------:R-:W2:Y:S04]  /*796b0*/  LDL.LU R20, [R1+0x34d8] ;  /* 0x0034d80001147983 */ /* 0x000ea80000300800 */
[----:B------:R-:W3:Y:S04]  /*796c0*/  LDL.LU R21, [R1+0x3504] ;  /* 0x0035040001157983 */ /* 0x000ee80000300800 */
        /* <DEDUP_REMOVED lines=21> */
[----:B------:R-:W-:Y:S01]  /*79820*/  VIADD R242, R242, 0x1 ;  /* 0x00000001f2f27836 */ /* 0x000fe20000000000 */
[----:B------:R-:W-:-:S05]  /*79830*/  IADD3 R19, P3, R3, R19, RZ ;  /* 0x0000001303137210 */ /* 0x000fca0007f7e0ff */
[----:B------:R0:W-:Y:S04]  /*79840*/  STL [R1+0x19a8], R19 ;  /* 0x0019a81301007387 */ /* 0x0001e80000100800 */
[----:B0-----:R-:W3:Y:S02]  /*79850*/  LDL.LU R19, [R1+0x19a0] ;  /* 0x0019a00001137983 */ /* 0x001ee40000300800 */
[----:B---3--:R-:W-:-:S05]  /*79860*/  IADD3 R19, P2, R3, R19, RZ ;  /* 0x0000001303137210 */ /* 0x008fca0007f5e0ff */
[----:B------:R0:W-:Y:S04]  /*79870*/  STL [R1+0x19a0], R19 ;  /* 0x0019a01301007387 */ /* 0x0001e80000100800 */
[----:B0-----:R-:W3:Y:S02]  /*79880*/  LDL.LU R19, [R1+0x1998] ;  /* 0x0019980001137983 */ /* 0x001ee40000300800 */
[----:B---3--:R-:W-:-:S05]  /*79890*/  IADD3 R19, P1, R3, R19, RZ ;  /* 0x0000001303137210 */ /* 0x008fca0007f3e0ff */
[----:B------:R0:W-:Y:S04]  /*798a0*/  STL [R1+0x1998], R19 ;  /* 0x0019981301007387 */ /* 0x0001e80000100800 */
[----:B0-----:R-:W3:Y:S04]  /*798b0*/  LDL.LU R19, [R1+0x1990] ;  /* 0x0019900001137983 */ /* 0x001ee80000300800 */
[----:B------:R-:W-:Y:S01]  /*798c0*/  STL [R1+0x1498], R242 ;  /* 0x001498f201007387 */ /* 0x000fe20000100800 */
        /* <DEDUP_REMOVED lines=2405> */
[----:B0-----:R-:W3:Y:S01]  /*82f20*/  LDL.LU R19, [R1+0x350c] ;  /* 0x00350c0001137983 */ /* 0x001ee20000300800 */
[C---:B------:R-:W-:Y:S01]  /*82f30*/  IMAD.X R21, R11.reuse, 0x1, R21, P2 ;  /* 0x000000010b157824 */ /* 0x040fe200010e0615 */
[C---:B----4-:R-:W-:Y:S01]  /*82f40*/  IADD3 R22, P2, R232.reuse, R22, RZ ;  /* 0x00000016e8167210 */ /* 0x050fe20007f5e0ff */
[C---:B--2---:R-:W-:Y:S01]  /*82f50*/  IMAD.X R23, R11.reuse, 0x1, R23, P1 ;  /* 0x000000010b177824 */ /* 0x044fe200008e0617 */
        /* <DEDUP_REMOVED lines=10> */
[----:B------:R-:W-:Y:S01]  /*83000*/  IADD3 R234, P2, R232, R234, RZ ;  /* 0x000000eae8ea7210 */ /* 0x000fe20007f5e0ff */
[----:B------:R-:W-:-:S02]  /*83010*/  IMAD.X R247, R11, 0x1, R247, P1 ;  /* 0x000000010bf77824 */ /* 0x000fc400008e06f7 */
[----:B---3--:R-:W-:-:S05]  /*83020*/  IMAD.X R19, R11, 0x1, R19, P3 ;  /* 0x000000010b137824 */ /* 0x008fca00018e0613 */
[----:B------:R0:W-:Y:S04]  /*83030*/  STL [R1+0x350c], R19 ;  /* 0x00350c1301007387 */ /* 0x0001e80000100800 */
[----:B------:R-:W2:Y:S01]  /*83040*/  LDL R2, [R1+0x3c9c] ;  /* 0x003c9c0001027983 */ /* 0x000ea20000100800 */
[C---:B------:R-:W-:Y:S02]  /*83050*/  IADD3 R20, P3, R232.reuse, R20, RZ ;  /* 0x00000014e8147210 */ /* 0x040fe40007f7e0ff */
[C---:B------:R-:W-:Y:S01]  /*83060*/  IADD3 R250, P1, R232.reuse, R250, RZ ;  /* 0x000000fae8fa7210 */ /* 0x040fe20007f3e0ff */
[C---:B------:R-:W-:Y:S01]  /*83070*/  IMAD.X R237, R11.reuse, 0x1, R237, P6 ;  /* 0x000000010bed7824 */ /* 0x040fe200030e06ed */
[----:B------:R-:W-:Y:S01]  /*83080*/  IADD3 R238, P6, R232, R238, RZ ;  /* 0x000000eee8ee7210 */ /* 0x000fe20007fde0ff */
[C---:B------:R-:W-:Y:S01]  /*83090*/  IMAD.X R239, R11.reuse, 0x1, R239, P5 ;  /* 0x000000010bef7824 */ /* 0x040fe200028e06ef */
[----:B------:R0:W-:Y:S04]  /*830a0*/  STL [R1+0x34d8], R20 ;  /* 0x0034d81401007387 */ /* 0x0001e80000100800 */
[----:B------:R0:W-:Y:S04]  /*830b0*/  STL [R1+0x3504], R21 ;  /* 0x0035041501007387 */ /* 0x0001e80000100800 */
[----:B------:R0:W-:Y:S04]  /*830c0*/  STL [R1+0x34d0], R22 ;  /* 0x0034d01601007387 */ /* 0x0001e80000100800 */
[----:B------:R0:W-:Y:S04]  /*830d0*/  STL [R1+0x34fc], R23 ;  /* 0x0034fc1701007387 */ /* 0x0001e80000100800 */
[----:B------:R0:W-:Y:S04]  /*830e0*/  STL [R1+0x34c8], R235 ;  /* 0x0034c8eb01007387 */ /* 0x0001e80000100800 */
[----:B------:R0:W-:Y:S04]  /*830f0*/  STL [R1+0x34f4], R249 ;  /* 0x0034f4f901007387 */ /* 0x0001e80000100800 */
[----:B------:R0:W-:Y:S04]  /*83100*/  STL [R1+0x34c0], R252 ;  /* 0x0034c0fc01007387 */ /* 0x0001e80000100800 */
[----:B------:R0:W-:Y:S04]  /*83110*/  STL [R1+0x34ec], R216 ;  /* 0x0034ecd801007387 */ /* 0x0001e80000100800 */
[----:B------:R0:W-:Y:S01]  /*83120*/  STL [R1+0x34b8], R217 ;  /* 0x0034b8d901007387 */ /* 0x0001e20000100800 */
[----:B------:R-:W-:-:S03]  /*83130*/  IMAD.X R222, R11, 0x1, R222, P3 ;  /* 0x000000010bde7824 */ /* 0x000fc600018e06de */
[----:B------:R0:W-:Y:S01]  /*83140*/  STL [R1+0x34e4], R218 ;  /* 0x0034e4da01007387 */ /* 0x0001e20000100800 */
[----:B------:R-:W-:-:S03]  /*83150*/  IADD3 R223, P3, R232, R223, RZ ;  /* 0x000000dfe8df7210 */ /* 0x000fc60007f7e0ff */
        /* <DEDUP_REMOVED lines=8> */
[----:B------:R-:W-:-:S03]  /*831e0*/  IADD3 R240, P5, R232, R240, RZ ;  /* 0x000000f0e8f07210 */ /* 0x000fc60007fbe0ff */
[----:B------:R0:W-:Y:S01]  /*831f0*/  STL [R1+0x3490], R250 ;  /* 0x003490fa01007387 */ /* 0x0001e20000100800 */
[----:B------:R-:W-:-:S03]  /*83200*/  IMAD.X R241, R11, 0x1, R241, P0 ;  /* 0x000000010bf17824 */ /* 0x000fc600000e06f1 */
        /* <DEDUP_REMOVED lines=12> */
[----:B------:R0:W-:Y:S04]  /*832d0*/  STL [R1+0x349c], R244 ;  /* 0x00349cf401007387 */ /* 0x0001e80000100800 */
[----:B------:R0:W-:Y:S04]  /*832e0*/  STL [R1+0x3494], R245 ;  /* 0x003494f501007387 */ /* 0x0001e80000100800 */
[----:B------:R0:W-:Y:S04]  /*832f0*/  STL [R1+0x347c], R251 ;  /* 0x00347cfb01007387 */ /* 0x0001e80000100800 */
[----:B------:R0:W-:Y:S04]  /*83300*/  STL [R1+0x348c], R246 ;  /* 0x00348cf601007387 */ /* 0x0001e80000100800 */
[----:B------:R0:W-:Y:S01]  /*83310*/  STL [R1+0x3484], R248 ;  /* 0x003484f801007387 */ /* 0x0001e20000100800 */
[----:B--2---:R-:W-:-:S13]  /*83320*/  ISETP.NE.U32.AND P0, PT, R242, R2, PT ;  /* 0x00000002f200720c */ /* 0x004fda0003f05070 */
[----:B0-----:R-:W-:Y:S05]  /*83330*/  @P0 BRA `(.L_x_2) ;  /* 0xfffffa0000440947 */ /* 0x001fea000383ffff */
.L_x_1:
[----:B------:R-:W2:Y:S04]  /*83340*/  LDL.LU R218, [R1+0x408] ;  /* 0x0004080001da7983 */ /* 0x000ea80000300800 */
[----:B------:R-:W2:Y:S04]  /*83350*/  LDL.LU R217, [R1+0x40c] ;  /* 0x00040c0001d97983 */ /* 0x000ea80000300800 */
[----:B------:R-:W0:Y:S04]  /*83360*/  LDL.LU R216, [R1+0x410] ;  /* 0x0004100001d87983 */ /* 0x000e280000300800 */
[----:B------:R-:W0:Y:S04]  /*83370*/  LDL.LU R23, [R1+0x414] ;  /* 0x0004140001177983 */ /* 0x000e280000300800 */
[----:B------:R-:W3:Y:S04]  /*83380*/  LDL.LU R219, [R1+0x404] ;  /* 0x0004040001db7983 */ /* 0x000ee80000300800 */
[----:B------:R-:W3:Y:S04]  /*83390*/  LDL.LU R220, [R1+0x400] ;  /* 0x0004000001dc7983 */ /* 0x000ee80000300800 */
        /* <DEDUP_REMOVED lines=46> */
[----:B-----5:R-:W-:Y:S01]  /*83680*/  STL [R1+0x3ce8], R236 ;  /* 0x003ce8ec01007387 */ /* 0x020fe20000100800 */
[----:B--2---:R-:W-:-:S02]  /*83690*/  F2FP.SATFINITE.E4M3.F32.PACK_AB_MERGE_C R3, R217, R218, RZ ;  /* 0x000000dad903723e */ /* 0x004fc400048070ff */
[----:B0-----:R-:W-:Y:S02]  /*836a0*/  F2FP.SATFINITE.E4M3.F32.PACK_AB_MERGE_C R0, R23, R216, RZ ;  /* 0x000000d81700723e */ /* 0x001fe400048070ff */
[----:B---3--:R-:W-:-:S05]  /*836b0*/  F2FP.SATFINITE.E4M3.F32.PACK_AB_MERGE_C R4, R219, R220, RZ ;  /* 0x000000dcdb04723e */ /* 0x008fca00048070ff */
[----:B------:R4:W-:Y:S04]  /*836c0*/  STL [R1+0x504], R4 ;  /* 0x0005040401007387 */ /* 0x0009e80000100800 */
[----:B------:R0:W-:Y:S04]  /*836d0*/  STL [R1+0x500], R3 ;  /* 0x0005000301007387 */ /* 0x0001e80000100800 */
[----:B------:R1:W-:Y:S01]  /*836e0*/  STL [R1+0x508], R0 ;  /* 0x0005080001007387 */ /* 0x0003e20000100800 */
[----:B----4-:R-:W-:Y:S02]  /*836f0*/  F2FP.SATFINITE.E4M3.F32.PACK_AB_MERGE_C R4, R21, R22, RZ ;  /* 0x000000161504723e */ /* 0x010fe400048070ff */
[----:B0-----:R-:W-:-:S03]  /*83700*/  F2FP.SATFINITE.E4M3.F32.PACK_AB_MERGE_C R3, R19, R20, RZ ;  /* 0x000000141303723e */ /* 0x001fc600048070ff */
[----:B------:R0:W-:Y:S01]  /*83710*/  STL [R1+0x50c], R4 ;  /* 0x00050c0401007387 */ /* 0x0001e20000100800 */
[----:B-1----:R-:W-:-:S03]  /*83720*/  F2FP.SATFINITE.E4M3.F32.PACK_AB_MERGE_C R0, R17, R18, RZ ;  /* 0x000000121100723e */ /* 0x002fc600048070ff */
[----:B------:R1:W-:Y:S04]  /*83730*/  STL [R1+0x514], R3 ;  /* 0x0005140301007387 */ /* 0x0003e80000100800 */
[----:B------:R2:W-:Y:S01]  /*83740*/  STL [R1+0x510], R0 ;  /* 0x0005100001007387 */ /* 0x0005e20000100800 */
[----:B0-----:R-:W-:-:S05]  /*83750*/  F2FP.SATFINITE.E4M3.F32.PACK_AB_MERGE_C R4, R15, R16, RZ ;  /* 0x000000100f04723e */ /* 0x001fca00048070ff */
[----:B------:R0:W-:Y:S01]  /*83760*/  STL [R1+0x51c], R4 ;  /* 0x00051c0401007387 */ /* 0x0001e20000100800 */
[----:B-1----:R-:W-:-:S03]  /*83770*/  F2FP.SATFINITE.E4M3.F32.PACK_AB_MERGE_C R3, R13, R14, RZ ;  /* 0x0000000e0d03723e */ /* 0x002fc600048070ff */
[----:B------:R-:W3:Y:S04]  /*83780*/  LDL.LU R57, [R1+0x448] ;  /* 0x0004480001397983 */ /* 0x000ee80000300800 */
[----:B------:R1:W-:Y:S01]  /*83790*/  STL [R1+0x518], R3 ;  /* 0x0005180301007387 */ /* 0x0003e20000100800 */
[----:B--2---:R-:W-:-:S03]  /*837a0*/  F2FP.SATFINITE.E4M3.F32.PACK_AB_MERGE_C R0, R2, R12, RZ ;  /* 0x0000000c0200723e */ /* 0x004fc600048070ff */
[----:B------:R-:W3:Y:S04]  /*837b0*/  LDL.LU R54, [R1+0x44c] ;  /* 0x00044c0001367983 */ /* 0x000ee80000300800 */
[----:B------:R2:W-:Y:S04]  /*837c0*/  STL [R1+0x534], R0 ;  /* 0x0005340001007387 */ /* 0x0005e80000100800 */
        /* <DEDUP_REMOVED lines=15> */
[----:B0-----:R-:W4:Y:S04]  /*838c0*/  LDL.LU R4, [R1+0x48c] ;  /* 0x00048c0001047983 */ /* 0x001f280000300800 */
[----:B------:R-:W4:Y:S04]  /*838d0*/  LDL.LU R232, [R1+0x490] ;  /* 0x0004900001e87983 */ /* 0x000f280000300800 */
[----:B-1----:R-:W4:Y:S04]  /*838e0*/  LDL.LU R3, [R1+0x494] ;  /* 0x0004940001037983 */ /* 0x002f280000300800 */
[----:B------:R-:W4:Y:S04]  /*838f0*/  LDL.LU R11, [R1+0x498] ;  /* 0x00049800010b7983 */ /* 0x000f280000300800 */
[----:B--2---:R-:W2:Y:S04]  /*83900*/  LDL.LU R0, [R1+0x49c] ;  /* 0x00049c0001007983 */ /* 0x004ea80000300800 */
        /* <DEDUP_REMOVED lines=40> */
[----:B---3--:R-:W-:-:S05]  /*83b90*/  F2FP.SATFINITE.E4M3.F32.PACK_AB_MERGE_C R57, R54, R57, RZ ;  /* 0x000000393639723e */ /* 0x008fca00048070ff */
[----:B------:R-:W-:Y:S01]  /*83ba0*/  STL [R1+0x530], R57 ;  /* 0x0005303901007387 */ /* 0x000fe20000100800 */
[----:B----4-:R-:W-:-:S05]  /*83bb0*/  F2FP.SATFINITE.E4M3.F32.PACK_AB_MERGE_C R54, R225, R55, RZ ;  /* 0x00000037e136723e */ /* 0x010fca00048070ff */
[----:B------:R0:W-:Y:S01]  /*83bc0*/  STL [R1+0x52c], R54 ;  /* 0x00052c3601007387 */ /* 0x0001e20000100800 */
[----:B------:R-:W-:Y:S02]  /*83bd0*/  F2FP.SATFINITE.E4M3.F32.PACK_AB_MERGE_C R56, R229, R227, RZ ;  /* 0x000000e3e538723e */ /* 0x000fe400048070ff */
[----:B------:R-:W-:-:S03]  /*83be0*/  F2FP.SATFINITE.E4M3.F32.PACK_AB_MERGE_C R55, R224, R231, RZ ;  /* 0x000000e7e037723e */ /* 0x000fc600048070ff */
[----:B------:R-:W-:Y:S01]  /*83bf0*/  STL [R1+0x528], R56 ;  /* 0x0005283801007387 */ /* 0x000fe20000100800 */
[----:B0-----:R-:W-:-:S03]  /*83c00*/  F2FP.SATFINITE.E4M3.F32.PACK_AB_MERGE_C R54, R228, R226, RZ ;  /* 0x000000e2e436723e */ /* 0x001fc600048070ff */
[----:B------:R-:W-:Y:S01]  /*83c10*/  STL [R1+0x524], R55 ;  /* 0x0005243701007387 */ /* 0x000fe20000100800 */
[----:B------:R-:W-:-:S03]  /*83c20*/  F2FP.SATFINITE.E4M3.F32.PACK_AB_MERGE_C R10, R10, R230, RZ ;  /* 0x000000e60a0a723e */ /* 0x000fc600048070ff */
        /* <DEDUP_REMOVED lines=9> */
[----:B--2---:R-:W-:-:S03]  /*83cc0*/  F2FP.SATFINITE.E4M3.F32.PACK_AB_MERGE_C R4, R0, R11, RZ ;  /* 0x0000000b0004723e */ /* 0x004fc600048070ff */
[----:B------:R-:W-:Y:S04]  /*83cd0*/  STL [R1+0x44c], R5 ;  /* 0x00044c0501007387 */ /* 0x000fe80000100800 */
[----:B------:R0:W-:Y:S01]  /*83ce0*/  STL [R1+0x448], R4 ;  /* 0x0004480401007387 */ /* 0x0001e20000100800 */
[----:B------:R-:W-:-:S05]  /*83cf0*/  F2FP.SATFINITE.E4M3.F32.PACK_AB_MERGE_C R3, R251, R252, RZ ;  /* 0x000000fcfb03723e */ /* 0x000fca00048070ff */
[----:B------:R1:W-:Y:S01]  /*83d00*/  STL [R1+0x444], R3 ;  /* 0x0004440301007387 */ /* 0x0003e20000100800 */
[----:B------:R-:W-:-:S05]  /*83d10*/  F2FP.SATFINITE.E4M3.F32.PACK_AB_MERGE_C R0, R249, R250, RZ ;  /* 0x000000faf900723e */ /* 0x000fca00048070ff */
[----:B------:R2:W-:Y:S01]  /*83d20*/  STL [R1+0x440], R0 ;  /* 0x0004400001007387 */ /* 0x0005e20000100800 */
[----:B0-----:R-:W-:-:S05]  /*83d30*/  F2FP.SATFINITE.E4M3.F32.PACK_AB_MERGE_C R4, R247, R248, RZ ;  /* 0x000000f8f704723e */ /* 0x001fca00048070ff */
[----:B------:R0:W-:Y:S01]  /*83d40*/  STL [R1+0x43c], R4 ;  /* 0x00043c0401007387 */ /* 0x0001e20000100800 */
[----:B-1----:R-:W-:-:S05]  /*83d50*/  F2FP.SATFINITE.E4M3.F32.PACK_AB_MERGE_C R3, R245, R246, RZ ;  /* 0x000000f6f503723e */ /* 0x002fca00048070ff */
[----:B------:R1:W-:Y:S01]  /*83d60*/  STL [R1+0x438], R3 ;  /* 0x0004380301007387 */ /* 0x0003e20000100800 */
[----:B--2---:R-:W-:-:S05]  /*83d70*/  F2FP.SATFINITE.E4M3.F32.PACK_AB_MERGE_C R0, R243, R244, RZ ;  /* 0x000000f4f300723e */ /* 0x004fca00048070ff */
        /* <DEDUP_REMOVED lines=91> */
[----:B---3--:R-:W-:-:S02]  /*84330*/  F2FP.SATFINITE.E4M3.F32.PACK_AB_MERGE_C R86, R225, R55, RZ ;  /* 0x00000037e156723e */ /* 0x008fc400048070ff */
[----:B----4-:R-:W-:Y:S02]  /*84340*/  F2FP.SATFINITE.E4M3.F32.PACK_AB_MERGE_C R55, R224, R231, RZ ;  /* 0x000000e7e037723e */ /* 0x010fe400048070ff */
        /* <DEDUP_REMOVED lines=11> */
[----:B------:R-:W-:Y:S04]  /*84400*/  STL [R1+0x368], R5 ;  /* 0x0003680501007387 */ /* 0x000fe80000100800 */
[----:B------:R0:W-:Y:S01]  /*84410*/  STL [R1+0x348], R4 ;  /* 0x0003480401007387 */ /* 0x0001e20000100800 */
[----:B--2---:R-:W-:-:S05]  /*84420*/  F2FP.SATFINITE.E4M3.F32.PACK_AB_MERGE_C R3, R0, R11, RZ ;  /* 0x0000000b0003723e */ /* 0x004fca00048070ff */
        /* <DEDUP_REMOVED lines=25> */
[----:B--2---:R-:W-:Y:S02]  /*845c0*/  F2FP.SATFINITE.E4M3.F32.PACK_AB_MERGE_C R0, R217, R218, RZ ;  /* 0x000000dad900723e */ /* 0x004fe400048070ff */
[----:B------:R-:W-:-:S05]  /*845d0*/  F2FP.SATFINITE.E4M3.F32.PACK_AB_MERGE_C R236, R23, R216, RZ ;  /* 0x000000d817ec723e */ /* 0x000fca00048070ff */
[----:B------:R-:W-:Y:S01]  /*845e0*/  STL [R1+0x3cec], R236 ;  /* 0x003cecec01007387 */ /* 0x000fe20000100800 */
[----:B0-----:R-:W-:-:S03]  /*845f0*/  F2FP.SATFINITE.E4M3.F32.PACK_AB_MERGE_C R4, R21, R22, RZ ;  /* 0x000000161504723e */ /* 0x001fc600048070ff */
[----:B------:R0:W-:Y:S04]  /*84600*/  STL [R1+0x32c], R0 ;  /* 0x00032c0001007387 */ /* 0x0001e80000100800 */
[----:B------:R2:W-:Y:S01]  /*84610*/  STL [R1+0x328], R4 ;  /* 0x0003280401007387 */ /* 0x0005e20000100800 */
[----:B-1----:R-:W-:-:S05]  /*84620*/  F2FP.SATFINITE.E4M3.F32.PACK_AB_MERGE_C R3, R19, R20, RZ ;  /* 0x000000141303723e */ /* 0x002fca00048070ff */
[----:B------:R1:W-:Y:S01]  /*84630*/  STL [R1+0x324], R3 ;  /* 0x0003240301007387 */ /* 0x0003e20000100800 */
[----:B0-----:R-:W-:-:S05]  /*84640*/  F2FP.SATFINITE.E4M3.F32.PACK_AB_MERGE_C R0, R17, R18, RZ ;  /* 0x000000121100723e */ /* 0x001fca00048070ff */
[----:B------:R0:W-:Y:S01]  /*84650*/  STL [R1+0x320], R0 ;  /* 0x0003200001007387 */ /* 0x0001e20000100800 */
[----:B--2---:R-:W-:-:S05]  /*84660*/  F2FP.SATFINITE.E4M3.F32.PACK_AB_MERGE_C R4, R15, R16, RZ ;  /* 0x000000100f04723e */ /* 0x004fca00048070ff */
[----:B------:R2:W-:Y:S01]  /*84670*/  STL [R1+0x31c], R4 ;  /* 0x00031c0401007387 */ /* 0x0005e20000100800 */
[----:B-1----:R-:W-:-:S03]  /*84680*/  F2FP.SATFINITE.E4M3.F32.PACK_AB_MERGE_C R3, R13, R14, RZ ;  /* 0x0000000e0d03723e */ /* 0x002fc600048070ff */
[----:B------:R-:W3:Y:S04]  /*84690*/  LDL.LU R226, [R1+0x230] ;  /* 0x0002300001e27983 */ /* 0x000ee80000300800 */
[----:B------:R1:W-:Y:S01]  /*846a0*/  STL [R1+0x318], R3 ;  /* 0x0003180301007387 */ /* 0x0003e20000100800 */
[----:B0-----:R-:W-:-:S03]  /*846b0*/  F2FP.SATFINITE.E4M3.F32.PACK_AB_MERGE_C R0, R2, R12, RZ ;  /* 0x0000000c0200723e */ /* 0x001fc600048070ff */
        /* <DEDUP_REMOVED lines=9> */
[----:B--2---:R-:W2:Y:S04]  /*84750*/  LDL.LU R4, [R1+0x254] ;  /* 0x0002540001047983 */ /* 0x004ea80000300800 */
[----:B------:R-:W2:Y:S04]  /*84760*/  LDL.LU R232, [R1+0x258] ;  /* 0x0002580001e87983 */ /* 0x000ea80000300800 */
[----:B-1----:R-:W2:Y:S04]  /*84770*/  LDL.LU R3, [R1+0x25c] ;  /* 0x00025c0001037983 */ /* 0x002ea80000300800 */
[----:B------:R-:W2:Y:S04]  /*84780*/  LDL.LU R11, [R1+0x260] ;  /* 0x00026000010b7983 */ /* 0x000ea80000300800 */
        /* <DEDUP_REMOVED lines=41> */
[----:B------:R-:W-:-:S02]  /*84a20*/  F2FP.SATFINITE.E4M3.F32.PACK_AB_MERGE_C R87, R229, R227, RZ ;  /* 0x000000e3e557723e */ /* 0x000fc400048070ff */
[----:B---3--:R-:W-:-:S05]  /*84a30*/  F2FP.SATFINITE.E4M3.F32.PACK_AB_MERGE_C R54, R228, R226, RZ ;  /* 0x000000e2e436723e */ /* 0x008fca00048070ff */
[----:B------:R-:W-:Y:S01]  /*84a40*/  STL [R1+0x310], R54 ;  /* 0x0003103601007387 */ /* 0x000fe20000100800 */
[----:B----4-:R-:W-:Y:S02]  /*84a50*/  F2FP.SATFINITE.E4M3.F32.PACK_AB_MERGE_C R10, R10, R230, RZ ;  /* 0x000000e60a0a723e */ /* 0x010fe400048070ff */
[----:B------:R-:W-:-:S03]  /*84a60*/  F2FP.SATFINITE.E4M3.F32.PACK_AB_MERGE_C R8, R8, R9, RZ ;  /* 0x000000090808723e */ /* 0x000fc600048070ff */
[----:B------:R-:W-:Y:S01]  /*84a70*/  STL [R1+0x30c], R10 ;  /* 0x00030c0a01007387 */ /* 0x000fe20000100800 */
[----:B------:R-:W-:-:S03]  /*84a80*/  F2FP.SATFINITE.E4M3.F32.PACK_AB_MERGE_C R6, R6, R7, RZ ;  /* 0x000000070606723e */ /* 0x000fc600048070ff */
[----:B------:R-:W-:Y:S04]  /*84a90*/  STL [R1+0x308], R8 ;  /* 0x0003080801007387 */ /* 0x000fe80000100800 */
[----:B------:R-:W-:Y:S01]  /*84aa0*/  STL [R1+0x304], R6 ;  /* 0x0003040601007387 */ /* 0x000fe20000100800 */
[----:B--2---:R-:W-:Y:S02]  /*84ab0*/  F2FP.SATFINITE.E4M3.F32.PACK_AB_MERGE_C R4, R4, R5, RZ ;  /* 0x000000050404723e */ /* 0x004fe400048070ff */
[----:B------:R-:W-:-:S05]  /*84ac0*/  F2FP.SATFINITE.E4M3.F32.PACK_AB_MERGE_C R236, R3, R232, RZ ;  /* 0x000000e803ec723e */ /* 0x000fca00048070ff */
[----:B------:R0:W-:Y:S01]  /*84ad0*/  STL [R1+0x3cf0], R236 ;  /* 0x003cf0ec01007387 */ /* 0x0001e20000100800 */
[----:B------:R-:W-:-:S03]  /*84ae0*/  F2FP.SATFINITE.E4M3.F32.PACK_AB_MERGE_C R0, R0, R11, RZ ;  /* 0x0000000b0000723e */ /* 0x000fc600048070ff */
[----:B------:R-:W-:Y:S01]  /*84af0*/  STL [R1+0x300], R4 ;  /* 0x0003000401007387 */ /* 0x000fe20000100800 */
[----:B0-----:R-:W-:-:S05]  /*84b00*/  F2FP.SATFINITE.E4M3.F32.PACK_AB_MERGE_C R236, R251, R252, RZ ;  /* 0x000000fcfbec723e */ /* 0x001fca00048070ff */
[----:B------:R0:W-:Y:S04]  /*84b10*/  STL [R1+0x3cf4], R236 ;  /* 0x003cf4ec01007387 */ /* 0x0001e80000100800 */
[----:B------:R1:W-:Y:S01]  /*84b20*/  STL [R1+0x250], R0 ;  /* 0x0002500001007387 */ /* 0x0003e20000100800 */
[----:B0-----:R-:W-:Y:S02]  /*84b30*/  F2FP.SATFINITE.E4M3.F32.PACK_AB_MERGE_C R236, R247, R248, RZ ;  /* 0x000000f8f7ec723e */ /* 0x001fe400048070ff */
[----:B-1----:R-:W-:-:S03]  /*84b40*/  F2FP.SATFINITE.E4M3.F32.PACK_AB_MERGE_C R0, R249, R250, RZ ;  /* 0x000000faf900723e */ /* 0x002fc600048070ff */
[----:B------:R0:W-:Y:S04]  /*84b50*/  STL [R1+0x3cf8], R236 ;  /* 0x003cf8ec01007387 */ /* 0x0001e80000100800 */
[----:B------:R1:W-:Y:S01]  /*84b60*/  STL [R1+0x248], R0 ;  /* 0x0002480001007387 */ /* 0x0003e20000100800 */
[----:B0-----:R-:W-:Y:S02]  /*84b70*/  F2FP.SATFINITE.E4M3.F32.PACK_AB_MERGE_C R236, R243, R244, RZ ;  /* 0x000000f4f3ec723e */ /* 0x001fe400048070ff */
[----:B-1----:R-:W-:-:S03]  /*84b80*/  F2FP.SATFINITE.E4M3.F32.PACK_AB_MERGE_C R0, R245, R246, RZ ;  /* 0x000000f6f500723e */ /* 0x002fc600048070ff */
[----:B------:R-:W-:Y:S01]  /*84b90*/  STL [R1+0x3cfc], R236 ;  /* 0x003cfcec01007387 */ /* 0x000fe20000100800 */
[----:B------:R-:W-:-:S03]  /*84ba0*/  F2FP.SATFINITE.E4M3.F32.PACK_AB_MERGE_C R4, R241, R242, RZ ;  /* 0x000000f2f104723e */ /* 0x000fc600048070ff */
[----:B------:R0:W-:Y:S04]  /*84bb0*/  STL [R1+0x240], R0 ;  /* 0x0002400001007387 */ /* 0x0001e80000100800 */
        /* <DEDUP_REMOVED lines=25> */
[----:B--2---:R-:W-:-:S03]  /*84d50*/  F2FP.SATFINITE.E4M3.F32.PACK_AB_MERGE_C R3, R13, R14, RZ ;  /* 0x0000000e0d03723e */ /* 0x004fc600048070ff */
[----:B------:R-:W2:Y:S04]  /*84d60*/  LDL.LU R57, [R1+0x108] ;  /* 0x0001080001397983 */ /* 0x000ea80000300800 */
[----:B------:R3:W-:Y:S01]  /*84d70*/  STL [R1+0x204], R3 ;  /* 0x0002040301007387 */ /* 0x0007e20000100800 */
[----:B0-----:R-:W-:-:S03]  /*84d80*/  F2FP.SATFINITE.E4M3.F32.PACK_AB_MERGE_C R0, R2, R12, RZ ;  /* 0x0000000c0200723e */ /* 0x001fc600048070ff */
[----:B------:R-:W2:Y:S04]  /*84d90*/  LDL.LU R54, [R1+0x10c] ;  /* 0x00010c0001367983 */ /* 0x000ea80000300800 */
        /* <DEDUP_REMOVED lines=25> */
[----:B-1----:R-:W4:Y:S04]  /*84f30*/  LDL.LU R4, [R1+0x170] ;  /* 0x0001700001047983 */ /* 0x002f280000300800 */
[----:B------:R-:W4:Y:S04]  /*84f40*/  LDL.LU R241, [R1+0x174] ;  /* 0x0001740001f17983 */ /* 0x000f280000300800 */
[----:B------:R-:W4:Y:S04]  /*84f50*/  LDL.LU R232, [R1+0x178] ;  /* 0x0001780001e87983 */ /* 0x000f280000300800 */
[----:B------:R-:W4:Y:S04]  /*84f60*/  LDL.LU R239, [R1+0x17c] ;  /* 0x00017c0001ef7983 */ /* 0x000f280000300800 */
[----:B---3--:R-:W3:Y:S04]  /*84f70*/  LDL.LU R3, [R1+0x180] ;  /* 0x0001800001037983 */ /* 0x008ee80000300800 */
[----:B------:R-:W3:Y:S04]  /*84f80*/  LDL.LU R237, [R1+0x184] ;  /* 0x0001840001ed7983 */ /* 0x000ee80000300800 */
        /* <DEDUP_REMOVED lines=30> */
[----:B--2---:R-:W-:-:S05]  /*85170*/  F2FP.SATFINITE.E4M3.F32.PACK_AB_MERGE_C R54, R54, R57, RZ ;  /* 0x000000393636723e */ /* 0x004fca00048070ff */
[----:B------:R0:W-:Y:S01]  /*85180*/  STL [R1+0x104], R54 ;  /* 0x0001043601007387 */ /* 0x0001e20000100800 */
[----:B----4-:R-:W-:Y:S02]  /*85190*/  F2FP.SATFINITE.E4M3.F32.PACK_AB_MERGE_C R236, R225, R55, RZ ;  /* 0x00000037e1ec723e */ /* 0x010fe400048070ff */
[----:B------:R-:W-:Y:S02]  /*851a0*/  F2FP.SATFINITE.E4M3.F32.PACK_AB_MERGE_C R249, R249, R224, RZ ;  /* 0x000000e0f9f9723e */ /* 0x000fe400048070ff */
[----:B0-----:R-:W-:Y:S02]  /*851b0*/  F2FP.SATFINITE.E4M3.F32.PACK_AB_MERGE_C R54, R230, R228, RZ ;  /* 0x000000e4e636723e */ /* 0x001fe400048070ff */
[----:B------:R-:W-:-:S03]  /*851c0*/  F2FP.SATFINITE.E4M3.F32.PACK_AB_MERGE_C R9, R9, R10, RZ ;  /* 0x0000000a0909723e */ /* 0x000fc600048070ff */
[----:B------:R0:W-:Y:S04]  /*851d0*/  STL [R1+0xf20], R54 ;  /* 0x000f203601007387 */ /* 0x0001e80000100800 */
[----:B------:R1:W-:Y:S04]  /*851e0*/  STL [R1+0xf1c], R9 ;  /* 0x000f1c0901007387 */ /* 0x0003e80000100800 */
[----:B------:R-:W2:Y:S01]  /*851f0*/  LDL.LU R55, [R1] ;  /* 0x0000000001377983 */ /* 0x000ea20000300800 */
[----:B------:R-:W-:Y:S02]  /*85200*/  F2FP.SATFINITE.E4M3.F32.PACK_AB_MERGE_C R247, R247, R8, RZ ;  /* 0x00000008f7f7723e */ /* 0x000fe400048070ff */
[----:B------:R-:W-:-:S02]  /*85210*/  F2FP.SATFINITE.E4M3.F32.PACK_AB_MERGE_C R244, R244, R6, RZ ;  /* 0x00000006f4f4723e */ /* 0x000fc400048070ff */
[----:B------:R-:W-:Y:S02]  /*85220*/  F2FP.SATFINITE.E4M3.F32.PACK_AB_MERGE_C R245, R245, R7, RZ ;  /* 0x00000007f5f5723e */ /* 0x000fe400048070ff */
[----:B------:R-:W-:Y:S02]  /*85230*/  F2FP.SATFINITE.E4M3.F32.PACK_AB_MERGE_C R243, R243, R5, RZ ;  /* 0x00000005f3f3723e */ /* 0x000fe400048070ff */
[----:B------:R-:W-:Y:S02]  /*85240*/  F2FP.SATFINITE.E4M3.F32.PACK_AB_MERGE_C R241, R241, R4, RZ ;  /* 0x00000004f1f1723e */ /* 0x000fe400048070ff */
[----:B------:R-:W-:Y:S02]  /*85250*/  F2FP.SATFINITE.E4M3.F32.PACK_AB_MERGE_C R239, R239, R232, RZ ;  /* 0x000000e8efef723e */ /* 0x000fe400048070ff */
[----:B---3--:R-:W-:Y:S02]  /*85260*/  F2FP.SATFINITE.E4M3.F32.PACK_AB_MERGE_C R237, R237, R3, RZ ;  /* 0x00000003eded723e */ /* 0x008fe400048070ff */
[----:B------:R-:W-:-:S02]  /*85270*/  F2FP.SATFINITE.E4M3.F32.PACK_AB_MERGE_C R232, R246, R0, RZ ;  /* 0x00000000f6e8723e */ /* 0x000fc400048070ff */
[----:B------:R-:W-:Y:S02]  /*85280*/  F2FP.SATFINITE.E4M3.F32.PACK_AB_MERGE_C R234, R234, R11, RZ ;  /* 0x0000000beaea723e */ /* 0x000fe400048070ff */
[----:B------:R-:W-:Y:S02]  /*85290*/  F2FP.SATFINITE.E4M3.F32.PACK_AB_MERGE_C R224, R221, R222, RZ ;  /* 0x000000dedde0723e */ /* 0x000fe400048070ff */
[----:B------:R-:W-:Y:S02]  /*852a0*/  F2FP.SATFINITE.E4M3.F32.PACK_AB_MERGE_C R222, R219, R220, RZ ;  /* 0x000000dcdbde723e */ /* 0x000fe400048070ff */
[----:B------:R-:W-:Y:S02]  /*852b0*/  F2FP.SATFINITE.E4M3.F32.PACK_AB_MERGE_C R220, R217, R218, RZ ;  /* 0x000000dad9dc723e */ /* 0x000fe400048070ff */
[----:B------:R-:W-:Y:S02]  /*852c0*/  F2FP.SATFINITE.E4M3.F32.PACK_AB_MERGE_C R218, R23, R216, RZ ;  /* 0x000000d817da723e */ /* 0x000fe400048070ff */
[----:B------:R-:W-:-:S02]  /*852d0*/  F2FP.SATFINITE.E4M3.F32.PACK_AB_MERGE_C R216, R21, R22, RZ ;  /* 0x0000001615d8723e */ /* 0x000fc400048070ff */
[----:B------:R-:W-:Y:S02]  /*852e0*/  F2FP.SATFINITE.E4M3.F32.PACK_AB_MERGE_C R22, R19, R20, RZ ;  /* 0x000000141316723e */ /* 0x000fe400048070ff */
[----:B------:R-:W-:Y:S02]  /*852f0*/  F2FP.SATFINITE.E4M3.F32.PACK_AB_MERGE_C R20, R17, R18, RZ ;  /* 0x000000121114723e */ /* 0x000fe400048070ff */
[----:B------:R-:W-:Y:S02]  /*85300*/  F2FP.SATFINITE.E4M3.F32.PACK_AB_MERGE_C R18, R15, R16, RZ ;  /* 0x000000100f12723e */ /* 0x000fe400048070ff */
[----:B------:R-:W-:Y:S02]  /*85310*/  F2FP.SATFINITE.E4M3.F32.PACK_AB_MERGE_C R16, R13, R14, RZ ;  /* 0x0000000e0d10723e */ /* 0x000fe400048070ff */
[----:B------:R-:W-:Y:S02]  /*85320*/  F2FP.SATFINITE.E4M3.F32.PACK_AB_MERGE_C R14, R2, R12, RZ ;  /* 0x0000000c020e723e */ /* 0x000fe400048070ff */
[----:B------:R-:W2:Y:S04]  /*85330*/  LDL.LU R12, [R1+0x4] ;  /* 0x00000400010c7983 */ /* 0x000ea80000300800 */
[----:B0-----:R-:W3:Y:S04]  /*85340*/  LDL.LU R54, [R1+0x8] ;  /* 0x0000080001367983 */ /* 0x001ee80000300800 */
        /* <DEDUP_REMOVED lines=37> */
[----:B------:R-:W-:-:S02]  /*855a0*/  F2FP.SATFINITE.E4M3.F32.PACK_AB_MERGE_C R248, R248, R226, RZ ;  /* 0x000000e2f8f8723e */ /* 0x000fc400048070ff */
[----:B------:R-:W-:Y:S01]  /*855b0*/  F2FP.SATFINITE.E4M3.F32.PACK_AB_MERGE_C R226, R223, R233, RZ ;  /* 0x000000e9dfe2723e */ /* 0x000fe200048070ff */
[----:B------:R-:W4:Y:S01]  /*855c0*/  LDL.LU R75, [R1+0xa0] ;  /* 0x0000a000014b7983 */ /* 0x000f220000300800 */
[----:B------:R-:W-:-:S03]  /*855d0*/  F2FP.SATFINITE.E4M3.F32.PACK_AB_MERGE_C R252, R252, R227, RZ ;  /* 0x000000e3fcfc723e */ /* 0x000fc600048070ff */
[----:B------:R-:W4:Y:S04]  /*855e0*/  LDL.LU R223, [R1+0xa4] ;  /* 0x0000a40001df7983 */ /* 0x000f280000300800 */
[----:B------:R-:W4:Y:S01]  /*855f0*/  LDL.LU R74, [R1+0xa8] ;  /* 0x0000a800014a7983 */ /* 0x000f220000300800 */
[----:B------:R-:W-:-:S03]  /*85600*/  F2FP.SATFINITE.E4M3.F32.PACK_AB_MERGE_C R251, R251, R229, RZ ;  /* 0x000000e5fbfb723e */ /* 0x000fc600048070ff */
[----:B------:R-:W4:Y:S04]  /*85610*/  LDL.LU R225, [R1+0xac] ;  /* 0x0000ac0001e17983 */ /* 0x000f280000300800 */
[----:B------:R-:W4:Y:S01]  /*85620*/  LDL.LU R77, [R1+0xb0] ;  /* 0x0000b000014d7983 */ /* 0x000f220000300800 */
[----:B------:R-:W-:-:S03]  /*85630*/  F2FP.SATFINITE.E4M3.F32.PACK_AB_MERGE_C R250, R250, R231, RZ ;  /* 0x000000e7fafa723e */ /* 0x000fc600048070ff */
[----:B------:R-:W4:Y:S04]  /*85640*/  LDL.LU R227, [R1+0xb4] ;  /* 0x0000b40001e37983 */ /* 0x000f280000300800 */
[----:B------:R-:W4:Y:S04]  /*85650*/  LDL.LU R76, [R1+0xb8] ;  /* 0x0000b800014c7983 */ /* 0x000f280000300800 */
        /* <DEDUP_REMOVED lines=19> */
[----:B--2---:R-:W-:-:S03]  /*85790*/  F2FP.SATFINITE.E4M3.F32.PACK_AB_MERGE_C R12, R12, R55, RZ ;  /* 0x000000370c0c723e */ /* 0x004fc600048070ff */
[----:B------:R-:W2:Y:S01]  /*857a0*/  LDL.LU R55, [R1+0x3d84] ;  /* 0x003d840001377983 */ /* 0x000ea20000300800 */
[----:B---3--:R-:W-:-:S03]  /*857b0*/  F2FP.SATFINITE.E4M3.F32.PACK_AB_MERGE_C R10, R10, R54, RZ ;  /* 0x000000360a0a723e */ /* 0x008fc600048070ff */
[----:B------:R-:W2:Y:S01]  /*857c0*/  LDL.LU R54, [R1+0x3d80] ;  /* 0x003d800001367983 */ /* 0x000ea20000300800 */
[----:B----4-:R-:W-:-:S03]  /*857d0*/  F2FP.SATFINITE.E4M3.F32.PACK_AB_MERGE_C R8, R8, R57, RZ ;  /* 0x000000390808723e */ /* 0x010fc600048070ff */
[----:B------:R-:W3:Y:S01]  /*857e0*/  LDL.LU R57, [R1+0x3d7c] ;  /* 0x003d7c0001397983 */ /* 0x000ee20000300800 */
[----:B------:R-:W-:-:S03]  /*857f0*/  F2FP.SATFINITE.E4M3.F32.PACK_AB_MERGE_C R6, R6, R56, RZ ;  /* 0x000000380606723e */ /* 0x000fc600048070ff */
[----:B------:R-:W3:Y:S01]  /*85800*/  LDL.LU R56, [R1+0x3d78] ;  /* 0x003d780001387983 */ /* 0x000ee20000300800 */
[----:B------:R-:W-:-:S03]  /*85810*/  F2FP.SATFINITE.E4M3.F32.PACK_AB_MERGE_C R4, R4, R59, RZ ;  /* 0x0000003b0404723e */ /* 0x000fc600048070ff */
[----:B------:R-:W4:Y:S01]  /*85820*/  LDL.LU R59, [R1+0x3d74] ;  /* 0x003d7400013b7983 */ /* 0x000f220000300800 */
        /* <DEDUP_REMOVED lines=38> */
[----:B------:R-:W-:Y:S02]  /*85a90*/  F2FP.SATFINITE.E4M3.F32.PACK_AB_MERGE_C R158, R159, R158, RZ ;  /* 0x0000009e9f9e723e */ /* 0x000fe400048070ff */
[----:B------:R-:W-:Y:S02]  /*85aa0*/  F2FP.SATFINITE.E4M3.F32.PACK_AB_MERGE_C R231, R231, R79, RZ ;  /* 0x0000004fe7e7723e */ /* 0x000fe400048070ff */
[----:B------:R-:W4:Y:S01]  /*85ab0*/  LDL.LU R79, [R1+0x3d24] ;  /* 0x003d2400014f7983 */ /* 0x000f220000300800 */
[----:B------:R-:W-:Y:S02]  /*85ac0*/  F2FP.SATFINITE.E4M3.F32.PACK_AB_MERGE_C R156, R157, R156, RZ ;  /* 0x0000009c9d9c723e */ /* 0x000fe400048070ff */
[----:B------:R-:W-:Y:S02]  /*85ad0*/  F2FP.SATFINITE.E4M3.F32.PACK_AB_MERGE_C R233, R233, R78, RZ ;  /* 0x0000004ee9e9723e */ /* 0x000fe400048070ff */
[----:B------:R-:W4:Y:S01]  /*85ae0*/  LDL.LU R78, [R1+0x3d20] ;  /* 0x003d2000014e7983 */ /* 0x000f220000300800 */
[----:B------:R-:W-:-:S02]  /*85af0*/  F2FP.SATFINITE.E4M3.F32.PACK_AB_MERGE_C R159, R169, R168, RZ ;  /* 0x000000a8a99f723e */ /* 0x000fc400048070ff */
[----:B------:R-:W-:Y:S02]  /*85b00*/  F2FP.SATFINITE.E4M3.F32.PACK_AB_MERGE_C R235, R235, R81, RZ ;  /* 0x00000051ebeb723e */ /* 0x000fe400048070ff */
[----:B------:R-:W4:Y:S01]  /*85b10*/  LDL.LU R81, [R1+0x3d1c] ;  /* 0x003d1c0001517983 */ /* 0x000f220000300800 */
[----:B------:R-:W-:Y:S02]  /*85b20*/  F2FP.SATFINITE.E4M3.F32.PACK_AB_MERGE_C R152, R153, R152, RZ ;  /* 0x000000989998723e */ /* 0x000fe400048070ff */
[----:B------:R-:W-:Y:S02]  /*85b30*/  F2FP.SATFINITE.E4M3.F32.PACK_AB_MERGE_C R238, R238, R80, RZ ;  /* 0x00000050eeee723e */ /* 0x000fe400048070ff */
[----:B------:R-:W4:Y:S01]  /*85b40*/  LDL.LU R80, [R1+0x3d18] ;  /* 0x003d180001507983 */ /* 0x000f220000300800 */
[----:B------:R-:W-:Y:S01]  /*85b50*/  F2FP.SATFINITE.E4M3.F32.PACK_AB_MERGE_C R157, R171, R170, RZ ;  /* 0x000000aaab9d723e */ /* 0x000fe200048070ff */
[----:B------:R-:W-:Y:S01]  /*85b60*/  IMAD.MOV.U32 R153, RZ, RZ, R87 ;  /* 0x000000ffff997224 */ /* 0x000fe200078e0057 */
[----:B------:R-:W-:-:S02]  /*85b70*/  F2FP.SATFINITE.E4M3.F32.PACK_AB_MERGE_C R90, R91, R90, RZ ;  /* 0x0000005a5b5a723e */ /* 0x000fc400048070ff */
[----:B------:R-:W-:Y:S02]  /*85b80*/  F2FP.SATFINITE.E4M3.F32.PACK_AB_MERGE_C R240, R240, R83, RZ ;  /* 0x00000053f0f0723e */ /* 0x000fe400048070ff */
[----:B------:R-:W4:Y:S01]  /*85b90*/  LDL.LU R83, [R1+0x3d14] ;  /* 0x003d140001537983 */ /* 0x000f220000300800 */
[----:B------:R-:W-:Y:S01]  /*85ba0*/  F2FP.SATFINITE.E4M3.F32.PACK_AB_MERGE_C R154, R155, R154, RZ ;  /* 0x0000009a9b9a723e */ /* 0x000fe200048070ff */
[----:B------:R-:W-:Y:S01]  /*85bb0*/  IMAD.MOV.U32 R155, RZ, RZ, R86 ;  /* 0x000000ffff9b7224 */ /* 0x000fe200078e0056 */
[----:B------:R-:W-:Y:S02]  /*85bc0*/  F2FP.SATFINITE.E4M3.F32.PACK_AB_MERGE_C R88, R89, R88, RZ ;  /* 0x000000585958723e */ /* 0x000fe400048070ff */
[----:B------:R-:W-:Y:S02]  /*85bd0*/  F2FP.SATFINITE.E4M3.F32.PACK_AB_MERGE_C R242, R242, R82, RZ ;  /* 0x00000052f2f2723e */ /* 0x000fe400048070ff */
[----:B------:R-:W4:Y:S01]  /*85be0*/  LDL.LU R82, [R1+0x3d10] ;  /* 0x003d100001527983 */ /* 0x000f220000300800 */
[----:B------:R-:W-:-:S02]  /*85bf0*/  F2FP.SATFINITE.E4M3.F32.PACK_AB_MERGE_C R91, R105, R104, RZ ;  /* 0x00000068695b723e */ /* 0x000fc400048070ff */
[----:B------:R-:W-:Y:S02]  /*85c00*/  F2FP.SATFINITE.E4M3.F32.PACK_AB_MERGE_C R89, R107, R106, RZ ;  /* 0x0000006a6b59723e */ /* 0x000fe400048070ff */
[----:B------:R-:W-:Y:S02]  /*85c10*/  F2FP.SATFINITE.E4M3.F32.PACK_AB_MERGE_C R2, R2, R85, RZ ;  /* 0x000000550202723e */ /* 0x000fe400048070ff */
[----:B------:R-:W4:Y:S01]  /*85c20*/  LDL.LU R85, [R1+0x3d0c] ;  /* 0x003d0c0001557983 */ /* 0x000f220000300800 */
[----:B------:R-:W-:Y:S02]  /*85c30*/  F2FP.SATFINITE.E4M3.F32.PACK_AB_MERGE_C R92, R93, R92, RZ ;  /* 0x0000005c5d5c723e */ /* 0x000fe400048070ff */
[----:B------:R-:W-:Y:S02]  /*85c40*/  F2FP.SATFINITE.E4M3.F32.PACK_AB_MERGE_C R246, R246, R84, RZ ;  /* 0x00000054f6f6723e */ /* 0x000fe400048070ff */
[----:B------:R-:W4:Y:S04]  /*85c50*/  LDL.LU R84, [R1+0x3d08] ;  /* 0x003d080001547983 */ /* 0x000f280000300800 */
[----:B------:R-:W4:Y:S01]  /*85c60*/  LDL.LU R87, [R1+0x3d04] ;  /* 0x003d040001577983 */ /* 0x000f220000300800 */
[----:B------:R-:W-:-:S03]  /*85c70*/  F2FP.SATFINITE.E4M3.F32.PACK_AB_MERGE_C R93, R109, R108, RZ ;  /* 0x0000006c6d5d723e */ /* 0x000fc600048070ff */
[----:B------:R-:W4:Y:S04]  /*85c80*/  LDL.LU R86, [R1+0x3d00] ;  /* 0x003d000001567983 */ /* 0x000f280000300800 */
[----:B------:R-:W-:Y:S04]  /*85c90*/  STL [R1+0xeb0], R159 ;  /* 0x000eb09f01007387 */ /* 0x000fe80000100800 */
[----:B------:R-:W-:Y:S04]  /*85ca0*/  STL [R1+0xea4], R157 ;  /* 0x000ea49d01007387 */ /* 0x000fe80000100800 */
[----:B------:R0:W-:Y:S04]  /*85cb0*/  STL [R1+0xee8], R91 ;  /* 0x000ee85b01007387 */ /* 0x0001e80000100800 */
[----:B------:R1:W-:Y:S01]  /*85cc0*/  STL [R1+0xee4], R89 ;  /* 0x000ee45901007387 */ /* 0x0003e20000100800 */
[----:B0-----:R-:W-:-:S03]  /*85cd0*/  F2FP.SATFINITE.E4M3.F32.PACK_AB_MERGE_C R91, R111, R110, RZ ;  /* 0x0000006e6f5b723e */ /* 0x001fc600048070ff */
[----:B------:R0:W-:Y:S01]  /*85ce0*/  STL [R1+0xef8], R93 ;  /* 0x000ef85d01007387 */ /* 0x0001e20000100800 */
[----:B-1----:R-:W-:-:S03]  /*85cf0*/  F2FP.SATFINITE.E4M3.F32.PACK_AB_MERGE_C R89, R113, R112, RZ ;  /* 0x000000707159723e */ /* 0x002fc600048070ff */
[----:B------:R1:W-:Y:S04]  /*85d00*/  STL [R1+0xef4], R91 ;  /* 0x000ef45b01007387 */ /* 0x0003e80000100800 */
[----:B------:R1:W-:Y:S01]  /*85d10*/  STL [R1+0xf08], R89 ;  /* 0x000f085901007387 */ /* 0x0003e20000100800 */
[----:B0-----:R-:W-:Y:S02]  /*85d20*/  F2FP.SATFINITE.E4M3.F32.PACK_AB_MERGE_C R93, R115, R114, RZ ;  /* 0x00000072735d723e */ /* 0x001fe400048070ff */
[----:B-1----:R-:W-:-:S03]  /*85d30*/  F2FP.SATFINITE.E4M3.F32.PACK_AB_MERGE_C R91, R117, R116, RZ ;  /* 0x00000074755b723e */ /* 0x002fc600048070ff */
[----:B------:R-:W-:Y:S01]  /*85d40*/  STL [R1+0xf04], R93 ;  /* 0x000f045d01007387 */ /* 0x000fe20000100800 */
[----:B------:R-:W-:-:S03]  /*85d50*/  F2FP.SATFINITE.E4M3.F32.PACK_AB_MERGE_C R89, R119, R118, RZ ;  /* 0x000000767759723e */ /* 0x000fc600048070ff */
[----:B------:R0:W-:Y:S01]  /*85d60*/  STL [R1+0xec0], R91 ;  /* 0x000ec05b01007387 */ /* 0x0001e20000100800 */
[----:B------:R-:W-:-:S03]  /*85d70*/  F2FP.SATFINITE.E4M3.F32.PACK_AB_MERGE_C R190, R191, R190, RZ ;  /* 0x000000bebfbe723e */ /* 0x000fc600048070ff */
[----:B------:R1:W-:Y:S01]  /*85d80*/  STL [R1+0xec4], R89 ;  /* 0x000ec45901007387 */ /* 0x0003e20000100800 */
[----:B------:R-:W-:Y:S02]  /*85d90*/  F2FP.SATFINITE.E4M3.F32.PACK_AB_MERGE_C R191, R133, R132, RZ ;  /* 0x0000008485bf723e */ /* 0x000fe400048070ff */
[----:B0-----:R-:W-:Y:S02]  /*85da0*/  F2FP.SATFINITE.E4M3.F32.PACK_AB_MERGE_C R91, R129, R128, RZ ;  /* 0x00000080815b723e */ /* 0x001fe400048070ff */
[----:B-1----:R-:W-:-:S03]  /*85db0*/  F2FP.SATFINITE.E4M3.F32.PACK_AB_MERGE_C R89, R131, R130, RZ ;  /* 0x000000828359723e */ /* 0x002fc600048070ff */
[----:B------:R0:W-:Y:S01]  /*85dc0*/  STL [R1+0xe84], R91 ;  /* 0x000e845b01007387 */ /* 0x0001e20000100800 */
[----:B------:R-:W-:-:S03]  /*85dd0*/  F2FP.SATFINITE.E4M3.F32.PACK_AB_MERGE_C R93, R135, R134, RZ ;  /* 0x00000086875d723e */ /* 0x000fc600048070ff */
[----:B------:R1:W-:Y:S01]  /*85de0*/  STL [R1+0xe80], R89 ;  /* 0x000e805901007387 */ /* 0x0003e20000100800 */
[----:B0-----:R-:W-:-:S03]  /*85df0*/  F2FP.SATFINITE.E4M3.F32.PACK_AB_MERGE_C R91, R137, R136, RZ ;  /* 0x00000088895b723e */ /* 0x001fc600048070ff */
[----:B------:R-:W-:Y:S01]  /*85e00*/  STL [R1+0x3cb4], R191 ;  /* 0x003cb4bf01007387 */ /* 0x000fe20000100800 */
[----:B-1----:R-:W-:-:S03]  /*85e10*/  F2FP.SATFINITE.E4M3.F32.PACK_AB_MERGE_C R89, R139, R138, RZ ;  /* 0x0000008a8b59723e */ /* 0x002fc600048070ff */
[----:B------:R0:W-:Y:S04]  /*85e20*/  STL [R1+0xf24], R93 ;  /* 0x000f245d01007387 */ /* 0x0001e80000100800 */
[----:B------:R1:W-:Y:S04]  /*85e30*/  STL [R1+0xf34], R91 ;  /* 0x000f345b01007387 */ /* 0x0003e80000100800 */
[----:B------:R2:W-:Y:S01]  /*85e40*/  STL [R1+0xf30], R89 ;  /* 0x000f305901007387 */ /* 0x0005e20000100800 */
[----:B0-----:R-:W-:Y:S02]  /*85e50*/  F2FP.SATFINITE.E4M3.F32.PACK_AB_MERGE_C R93, R141, R140, RZ ;  /* 0x0000008c8d5d723e */ /* 0x001fe400048070ff */
[----:B-1----:R-:W-:-:S03]  /*85e60*/  F2FP.SATFINITE.E4M3.F32.PACK_AB_MERGE_C R91, R143, R142, RZ ;  /* 0x0000008e8f5b723e */ /* 0x002fc600048070ff */
[----:B------:R0:W-:Y:S01]  /*85e70*/  STL [R1+0xf3c], R93 ;  /* 0x000f3c5d01007387 */ /* 0x0001e20000100800 */
[----:B--2---:R-:W-:-:S03]  /*85e80*/  F2FP.SATFINITE.E4M3.F32.PACK_AB_MERGE_C R89, R145, R144, RZ ;  /* 0x000000909159723e */ /* 0x004fc600048070ff */
[----:B------:R1:W-:Y:S01]  /*85e90*/  STL [R1+0xf38], R91 ;  /* 0x000f385b01007387 */ /* 0x0003e20000100800 */
[----:B------:R-:W-:-:S03]  /*85ea0*/  F2FP.SATFINITE.E4M3.F32.PACK_AB_MERGE_C R24, R25, R24, RZ ;  /* 0x000000181918723e */ /* 0x000fc600048070ff */
[----:B------:R2:W-:Y:S01]  /*85eb0*/  STL [R1+0xf44], R89 ;  /* 0x000f445901007387 */ /* 0x0005e20000100800 */
[----:B0-----:R-:W-:Y:S02]  /*85ec0*/  F2FP.SATFINITE.E4M3.F32.PACK_AB_MERGE_C R93, R147, R146, RZ ;  /* 0x00000092935d723e */ /* 0x001fe400048070ff */
[----:B------:R-:W-:Y:S02]  /*85ed0*/  F2FP.SATFINITE.E4M3.F32.PACK_AB_MERGE_C R25, R37, R36, RZ ;  /* 0x000000242519723e */ /* 0x000fe400048070ff */
[----:B-1----:R-:W-:Y:S01]  /*85ee0*/  F2FP.SATFINITE.E4M3.F32.PACK_AB_MERGE_C R91, R149, R148, RZ ;  /* 0x00000094955b723e */ /* 0x002fe200048070ff */
[----:B------:R-:W-:Y:S01]  /*85ef0*/  STL [R1+0xf40], R93 ;  /* 0x000f405d01007387 */ /* 0x000fe20000100800 */
[----:B------:R-:W-:Y:S02]  /*85f00*/  F2FP.SATFINITE.E4M3.F32.PACK_AB_MERGE_C R28, R29, R28, RZ ;  /* 0x0000001c1d1c723e */ /* 0x000fe400048070ff */
[----:B--2---:R-:W-:Y:S01]  /*85f10*/  F2FP.SATFINITE.E4M3.F32.PACK_AB_MERGE_C R89, R151, R150, RZ ;  /* 0x000000969759723e */ /* 0x004fe200048070ff */
[----:B------:R-:W-:Y:S01]  /*85f20*/  STL [R1+0xf48], R91 ;  /* 0x000f485b01007387 */ /* 0x000fe20000100800 */
[----:B------:R-:W-:-:S02]  /*85f30*/  F2FP.SATFINITE.E4M3.F32.PACK_AB_MERGE_C R26, R27, R26, RZ ;  /* 0x0000001a1b1a723e */ /* 0x000fc400048070ff */
[----:B------:R-:W-:Y:S01]  /*85f40*/  F2FP.SATFINITE.E4M3.F32.PACK_AB_MERGE_C R29, R41, R40, RZ ;  /* 0x00000028291d723e */ /* 0x000fe200048070ff */
[----:B------:R-:W-:Y:S01]  /*85f50*/  STL [R1+0xf4c], R89 ;  /* 0x000f4c5901007387 */ /* 0x000fe20000100800 */
[----:B------:R-:W-:-:S03]  /*85f60*/  F2FP.SATFINITE.E4M3.F32.PACK_AB_MERGE_C R27, R43, R42, RZ ;  /* 0x0000002a2b1b723e */ /* 0x000fc600048070ff */
[----:B------:R0:W-:Y:S04]  /*85f70*/  STL [R1+0xea0], R25 ;  /* 0x000ea01901007387 */ /* 0x0001e80000100800 */
[----:B------:R1:W-:Y:S04]  /*85f80*/  STL [R1+0xeac], R29 ;  /* 0x000eac1d01007387 */ /* 0x0003e80000100800 */
[----:B------:R2:W-:Y:S01]  /*85f90*/  STL [R1+0xea8], R27 ;  /* 0x000ea81b01007387 */ /* 0x0005e20000100800 */
[----:B0-----:R-:W-:Y:S02]  /*85fa0*/  F2FP.SATFINITE.E4M3.F32.PACK_AB_MERGE_C R25, R45, R44, RZ ;  /* 0x0000002c2d19723e */ /* 0x001fe400048070ff */
[----:B-1----:R-:W-:-:S03]  /*85fb0*/  F2FP.SATFINITE.E4M3.F32.PACK_AB_MERGE_C R29, R47, R46, RZ ;  /* 0x0000002e2f1d723e */ /* 0x002fc600048070ff */
[----:B------:R0:W-:Y:S01]  /*85fc0*/  STL [R1+0xebc], R25 ;  /* 0x000ebc1901007387 */ /* 0x0001e20000100800 */
[----:B--2---:R-:W-:-:S03]  /*85fd0*/  F2FP.SATFINITE.E4M3.F32.PACK_AB_MERGE_C R27, R49, R48, RZ ;  /* 0x00000030311b723e */ /* 0x004fc600048070ff */
[----:B------:R1:W-:Y:S04]  /*85fe0*/  STL [R1+0xeb8], R29 ;  /* 0x000eb81d01007387 */ /* 0x0003e80000100800 */
[----:B------:R3:W-:Y:S01]  /*85ff0*/  STL [R1+0xecc], R27 ;  /* 0x000ecc1b01007387 */ /* 0x0007e20000100800 */
[----:B0-----:R-:W-:Y:S02]  /*86000*/  F2FP.SATFINITE.E4M3.F32.PACK_AB_MERGE_C R25, R51, R50, RZ ;  /* 0x000000323319723e */ /* 0x001fe400048070ff */
[----:B-1----:R-:W-:-:S03]  /*86010*/  F2FP.SATFINITE.E4M3.F32.PACK_AB_MERGE_C R29, R55, R54, RZ ;  /* 0x00000036371d723e */ /* 0x002fc600048070ff */
[----:B------:R0:W-:Y:S01]  /*86020*/  STL [R1+0xec8], R25 ;  /* 0x000ec81901007387 */ /* 0x0001e20000100800 */
[----:B---3--:R-:W-:Y:S02]  /*86030*/  F2FP.SATFINITE.E4M3.F32.PACK_AB_MERGE_C R27, R57, R56, RZ ;  /* 0x00000038391b723e */ /* 0x008fe400048070ff */
[----:B------:R-:W-:Y:S01]  /*86040*/  F2FP.SATFINITE.E4M3.F32.PACK_AB_MERGE_C R180, R181, R180, RZ ;  /* 0x000000b4b5b4723e */ /* 0x000fe200048070ff */
[----:B0-----:R-:W2:Y:S01]  /*86050*/  LDL.LU R25, [R1+0x3ca0] ;  /* 0x003ca00001197983 */ /* 0x001ea20000300800 */
[----:B------:R-:W-:-:S03]  /*86060*/  F2FP.SATFINITE.E4M3.F32.PACK_AB_MERGE_C R176, R177, R176, RZ ;  /* 0x000000b0b1b0723e */ /* 0x000fc600048070ff */
[----:B------:R-:W-:Y:S04]  /*86070*/  STL [R1+0xed0], R29 ;  /* 0x000ed01d01007387 */ /* 0x000fe80000100800 */
[----:B------:R4:W-:Y:S01]  /*86080*/  STL [R1+0xe88], R27 ;  /* 0x000e881b01007387 */ /* 0x0009e20000100800 */
[----:B------:R-:W-:-:S03]  /*86090*/  F2FP.SATFINITE.E4M3.F32.PACK_AB_MERGE_C R192, R193, R192, RZ ;  /* 0x000000c0c1c0723e */ /* 0x000fc600048070ff */
[----:B------:R-:W3:Y:S01]  /*860a0*/  LDL.LU R181, [R1+0x41c] ;  /* 0x00041c0001b57983 */ /* 0x000ee20000300800 */
[----:B------:R-:W-:-:S03]  /*860b0*/  F2FP.SATFINITE.E4M3.F32.PACK_AB_MERGE_C R188, R189, R188, RZ ;  /* 0x000000bcbdbc723e */ /* 0x000fc600048070ff */
[----:B------:R-:W3:Y:S01]  /*860c0*/  LDL.LU R177, [R1+0x418] ;  /* 0x0004180001b17983 */ /* 0x000ee20000300800 */
[----:B----4-:R-:W-:-:S03]  /*860d0*/  F2FP.SATFINITE.E4M3.F32.PACK_AB_MERGE_C R27, R59, R58, RZ ;  /* 0x0000003a3b1b723e */ /* 0x010fc600048070ff */
[----:B------:R-:W4:Y:S01]  /*860e0*/  LDL.LU R170, [R1+0x208] ;  /* 0x0002080001aa7983 */ /* 0x000f220000300800 */
[----:B------:R-:W-:Y:S02]  /*860f0*/  F2FP.SATFINITE.E4M3.F32.PACK_AB_MERGE_C R193, R61, R60, RZ ;  /* 0x0000003c3dc1723e */ /* 0x000fe400048070ff */
[----:B------:R-:W-:Y:S01]  /*86100*/  F2FP.SATFINITE.E4M3.F32.PACK_AB_MERGE_C R189, R65, R64, RZ ;  /* 0x0000004041bd723e */ /* 0x000fe200048070ff */
[----:B------:R-:W4:Y:S04]  /*86110*/  LDL.LU R168, [R1+0x204] ;  /* 0x0002040001a87983 */ /* 0x000f280000300800 */
[----:B------:R0:W-:Y:S01]  /*86120*/  STL [R1+0xedc], R27 ;  /* 0x000edc1b01007387 */ /* 0x0001e20000100800 */
[----:B------:R-:W-:-:S03]  /*86130*/  F2FP.SATFINITE.E4M3.F32.PACK_AB_MERGE_C R186, R187, R186, RZ ;  /* 0x000000babbba723e */ /* 0x000fc600048070ff */
[----:B------:R-:W-:Y:S01]  /*86140*/  STL [R1+0x3ca4], R193 ;  /* 0x003ca4c101007387 */ /* 0x000fe20000100800 */
[----:B------:R-:W-:Y:S02]  /*86150*/  F2FP.SATFINITE.E4M3.F32.PACK_AB_MERGE_C R187, R69, R68, RZ ;  /* 0x0000004445bb723e */ /* 0x000fe400048070ff */
[----:B0-----:R-:W-:Y:S01]  /*86160*/  F2FP.SATFINITE.E4M3.F32.PACK_AB_MERGE_C R27, R63, R62, RZ ;  /* 0x0000003e3f1b723e */ /* 0x001fe200048070ff */
[----:B------:R-:W-:Y:S01]  /*86170*/  STL [R1+0x3ca8], R189 ;  /* 0x003ca8bd01007387 */ /* 0x000fe20000100800 */
[----:B------:R-:W-:-:S03]  /*86180*/  F2FP.SATFINITE.E4M3.F32.PACK_AB_MERGE_C R30, R31, R30, RZ ;  /* 0x0000001e1f1e723e */ /* 0x000fc600048070ff */
[----:B------:R0:W-:Y:S01]  /*86190*/  STL [R1+0xee0], R27 ;  /* 0x000ee01b01007387 */ /* 0x0001e20000100800 */
[----:B------:R-:W-:Y:S02]  /*861a0*/  F2FP.SATFINITE.E4M3.F32.PACK_AB_MERGE_C R31, R71, R70, RZ ;  /* 0x00000046471f723e */ /* 0x000fe400048070ff */
[----:B------:R-:W-:Y:S01]  /*861b0*/  F2FP.SATFINITE.E4M3.F32.PACK_AB_MERGE_C R29, R73, R72, RZ ;  /* 0x00000048491d723e */ /* 0x000fe200048070ff */
[----:B------:R-:W-:Y:S01]  /*861c0*/  STL [R1+0x3cb0], R187 ;  /* 0x003cb0bb01007387 */ /* 0x000fe20000100800 */
[----:B0-----:R-:W-:Y:S02]  /*861d0*/  F2FP.SATFINITE.E4M3.F32.PACK_AB_MERGE_C R27, R67, R66, RZ ;  /* 0x00000042431b723e */ /* 0x001fe400048070ff */
[----:B------:R-:W-:-:S03]  /*861e0*/  F2FP.SATFINITE.E4M3.F32.PACK_AB_MERGE_C R166, R167, R166, RZ ;  /* 0x000000a6a7a6723e */ /* 0x000fc600048070ff */
[----:B------:R0:W-:Y:S04]  /*861f0*/  STL [R1+0xeec], R27 ;  /* 0x000eec1b01007387 */ /* 0x0001e80000100800 */
[----:B------:R-:W-:Y:S04]  /*86200*/  STL [R1+0xef0], R31 ;  /* 0x000ef01f01007387 */ /* 0x000fe80000100800 */
[----:B------:R-:W4:Y:S04]  /*86210*/  LDL.LU R167, [R1+0x424] ;  /* 0x0004240001a77983 */ /* 0x000f280000300800 */
[----:B------:R1:W-:Y:S04]  /*86220*/  STL [R1+0xf00], R29 ;  /* 0x000f001d01007387 */ /* 0x0003e80000100800 */
[----:B------:R-:W4:Y:S01]  /*86230*/  LDL.LU R157, [R1+0x420] ;  /* 0x00042000019d7983 */ /* 0x000f220000300800 */
[----:B------:R-:W1:Y:S01]  /*86240*/  S2R R159, SR_TID.X ;  /* 0x00000000009f7919 */ /* 0x000e620000002100 */
[----:B------:R-:W1:Y:S01]  /*86250*/  S2R R46, SR_CgaCtaId ;  /* 0x00000000002e7919 */ /* 0x000e620000008800 */
[----:B0-----:R-:W-:-:S02]  /*86260*/  F2FP.SATFINITE.E4M3.F32.PACK_AB_MERGE_C R27, R75, R74, RZ ;  /* 0x0000004a4b1b723e */ /* 0x001fc400048070ff */
[----:B-1----:R-:W-:-:S03]  /*86270*/  F2FP.SATFINITE.E4M3.F32.PACK_AB_MERGE_C R29, R77, R76, RZ ;  /* 0x0000004c4d1d723e */ /* 0x002fc600048070ff */
[----:B------:R0:W-:Y:S01]  /*86280*/  STL [R1+0xefc], R27 ;  /* 0x000efc1b01007387 */ /* 0x0001e20000100800 */
[----:B------:R-:W-:-:S03]  /*86290*/  F2FP.SATFINITE.E4M3.F32.PACK_AB_MERGE_C R160, R161, R160, RZ ;  /* 0x000000a0a1a0723e */ /* 0x000fc600048070ff */
[----:B------:R-:W4:Y:S01]  /*862a0*/  LDL.LU R161, [R1+0x330] ;  /* 0x0003300001a17983 */ /* 0x000f220000300800 */
[----:B0-----:R-:W-:-:S03]  /*862b0*/  F2FP.SATFINITE.E4M3.F32.PACK_AB_MERGE_C R27, R79, R78, RZ ;  /* 0x0000004e4f1b723e */ /* 0x001fc600048070ff */
[----:B------:R0:W-:Y:S04]  /*862c0*/  STL [R1+0xf10], R29 ;  /* 0x000f101d01007387 */ /* 0x0001e80000100800 */
[----:B------:R1:W-:Y:S01]  /*862d0*/  STL [R1+0xf0c], R27 ;  /* 0x000f0c1b01007387 */ /* 0x0003e20000100800 */
[----:B------:R-:W-:Y:S02]  /*862e0*/  F2FP.SATFINITE.E4M3.F32.PACK_AB_MERGE_C R31, R81, R80, RZ ;  /* 0x00000050511f723e */ /* 0x000fe400048070ff */
[----:B------:R-:W-:-:S03]  /*862f0*/  F2FP.SATFINITE.E4M3.F32.PACK_AB_MERGE_C R162, R163, R162, RZ ;  /* 0x000000a2a3a2723e */ /* 0x000fc600048070ff */
[----:B------:R-:W-:Y:S04]  /*86300*/  STL [R1+0xf18], R31 ;  /* 0x000f181f01007387 */ /* 0x000fe80000100800 */
[----:B------:R-:W4:Y:S01]  /*86310*/  LDL.LU R171, [R1+0x32c] ;  /* 0x00032c0001ab7983 */ /* 0x000f220000300800 */
[----:B0-----:R-:W-:-:S05]  /*86320*/  F2FP.SATFINITE.E4M3.F32.PACK_AB_MERGE_C R29, R83, R82, RZ ;  /* 0x00000052531d723e */ /* 0x001fca00048070ff */
[----:B------:R-:W-:Y:S04]  /*86330*/  STL [R1+0xf14], R29 ;  /* 0x000f141d01007387 */ /* 0x000fe80000100800 */
[----:B------:R-:W4:Y:S01]  /*86340*/  LDL.LU R163, [R1+0x210] ;  /* 0x0002100001a37983 */ /* 0x000f220000300800 */
[----:B-1----:R-:W-:Y:S01]  /*86350*/  F2FP.SATFINITE.E4M3.F32.PACK_AB_MERGE_C R27, R85, R84, RZ ;  /* 0x00000054551b723e */ /* 0x002fe200048070ff */
[----:B------:R-:W-:-:S04]  /*86360*/  IMAD.SHL.U32 R40, R159, 0x40, RZ ;  /* 0x000000409f287824 */ /* 0x000fc800078e00ff */
[----:B------:R0:W-:Y:S01]  /*86370*/  STL [R1+0xf28], R27 ;  /* 0x000f281b01007387 */ /* 0x0001e20000100800 */
[----:B------:R-:W-:Y:S02]  /*86380*/  F2FP.SATFINITE.E4M3.F32.PACK_AB_MERGE_C R164, R165, R164, RZ ;  /* 0x000000a4a5a4723e */ /* 0x000fe400048070ff */
[----:B------:R-:W-:Y:S01]  /*86390*/  F2FP.SATFINITE.E4M3.F32.PACK_AB_MERGE_C R34, R35, R34, RZ ;  /* 0x000000222322723e */ /* 0x000fe200048070ff */
[----:B------:R-:W4:Y:S01]  /*863a0*/  LDL.LU R165, [R1+0x20c] ;  /* 0x00020c0001a57983 */ /* 0x000f220000300800 */
[----:B------:R-:W-:Y:S02]  /*863b0*/  MOV R41, 0x400 ;  /* 0x0000040000297802 */ /* 0x000fe40000000f00 */
[----:B0-----:R-:W-:Y:S02]  /*863c0*/  F2FP.SATFINITE.E4M3.F32.PACK_AB_MERGE_C R27, R87, R86, RZ ;  /* 0x00000056571b723e */ /* 0x001fe400048070ff */
[----:B------:R-:W-:Y:S02]  /*863d0*/  F2FP.SATFINITE.E4M3.F32.PACK_AB_MERGE_C R32, R33, R32, RZ ;  /* 0x000000202120723e */ /* 0x000fe400048070ff */
[----:B------:R-:W-:Y:S01]  /*863e0*/  LOP3.LUT R31, R2, 0xffff, RZ, 0xc0, !PT ;  /* 0x0000ffff021f7812 */ /* 0x000fe200078ec0ff */
[----:B------:R0:W-:Y:S01]  /*863f0*/  STL [R1+0xf2c], R27 ;  /* 0x000f2c1b01007387 */ /* 0x0001e20000100800 */
[----:B------:R-:W-:-:S02]  /*86400*/  LOP3.LUT R246, R246, 0xffff, RZ, 0xc0, !PT ;  /* 0x0000fffff6f67812 */ /* 0x000fc400078ec0ff */
[----:B------:R-:W-:Y:S02]  /*86410*/  F2FP.SATFINITE.E4M3.F32.PACK_AB_MERGE_C R169, R39, R38, RZ ;  /* 0x0000002627a9723e */ /* 0x000fe400048070ff */
[----:B------:R-:W-:Y:S02]  /*86420*/  LEA R41, R46, R41, 0x18 ;  /* 0x000000292e297211 */ /* 0x000fe400078ec0ff */
[----:B------:R-:W-:Y:S02]  /*86430*/  LOP3.LUT R40, R40, 0x400, RZ, 0xc0, !PT ;  /* 0x0000040028287812 */ /* 0x000fe400078ec0ff */
[----:B------:R-:W-:Y:S02]  /*86440*/  PRMT R36, R31, 0x3340, R36 ;  /* 0x000033401f247816 */ /* 0x000fe40000000024 */
[----:B------:R-:W-:Y:S02]  /*86450*/  PRMT R37, R246, 0x3340, R37 ;  /* 0x00003340f6257816 */ /* 0x000fe40000000025 */
[----:B--2---:R-:W-:-:S04]  /*86460*/  LOP3.LUT R35, R25, 0xf0, RZ, 0xc0, !PT ;  /* 0x000000f019237812 */ /* 0x004fc800078ec0ff */
[----:B------:R-:W-:Y:S02]  /*86470*/  IADD3 R35, R40, R41, R35 ;  /* 0x0000002928237210 */ /* 0x000fe40007ffe023 */
[----:B---3--:R-:W-:Y:S02]  /*86480*/  LOP3.LUT R25, R181, 0xffff, RZ, 0xc0, !PT ;  /* 0x0000ffffb5197812 */ /* 0x008fe400078ec0ff */
[----:B0-----:R-:W-:Y:S02]  /*86490*/  LOP3.LUT R27, R177, 0xffff, RZ, 0xc0, !PT ;  /* 0x0000ffffb11b7812 */ /* 0x001fe400078ec0ff */
[----:B----4-:R-:W-:Y:S02]  /*864a0*/  LOP3.LUT R29, R170, 0xffff, RZ, 0xc0, !PT ;  /* 0x0000ffffaa1d7812 */ /* 0x010fe400078ec0ff */
[----:B------:R-:W-:Y:S02]  /*864b0*/  LOP3.LUT R33, R168, 0xffff, RZ, 0xc0, !PT ;  /* 0x0000ffffa8217812 */ /* 0x000fe400078ec0ff */
[----:B------:R-:W-:-:S02]  /*864c0*/  PRMT R38, R25, 0x3340, R29 ;  /* 0x0000334019267816 */ /* 0x000fc4000000001d */
[----:B------:R-:W-:Y:S02]  /*864d0*/  PRMT R39, R27, 0x3340, R33 ;  /* 0x000033401b277816 */ /* 0x000fe40000000021 */
[----:B------:R-:W-:Y:S02]  /*864e0*/  PRMT R40, R38, 0x5410, R36 ;  /* 0x0000541026287816 */ /* 0x000fe40000000024 */
[----:B------:R-:W-:-:S03]  /*864f0*/  PRMT R38, R39, 0x5410, R37 ;  /* 0x0000541027267816 */ /* 0x000fc60000000025 */
[----:B------:R-:W-:Y:S04]  /*86500*/  STL [R1+0x1018], R40 ;  /* 0x0010182801007387 */ /* 0x000fe80000100800 */
[----:B------:R0:W-:Y:S04]  /*86510*/  STL [R1+0x101c], R38 ;  /* 0x00101c2601007387 */ /* 0x0001e80000100800 */
[----:B------:R-:W2:Y:S01]  /*86520*/  LDL.LU R170, [R1+0x434] ;  /* 0x0004340001aa7983 */ /* 0x000ea20000300800 */
[----:B------:R-:W-:-:S03]  /*86530*/  LOP3.LUT R37, R157, 0xffff, RZ, 0xc0, !PT ;  /* 0x0000ffff9d257812 */ /* 0x000fc600078ec0ff */
[----:B------:R-:W3:Y:S01]  /*86540*/  LDL.LU R157, [R1+0x42c] ;  /* 0x00042c00019d7983 */ /* 0x000ee20000300800 */
[----:B------:R-:W1:Y:S01]  /*86550*/  S2R R168, SR_TID.X ;  /* 0x0000000000a87919 */ /* 0x000e620000002100 */
[----:B------:R-:W-:Y:S02]  /*86560*/  LOP3.LUT R36, R167, 0xffff, RZ, 0xc0, !PT ;  /* 0x0000ffffa7247812 */ /* 0x000fe400078ec0ff */
[----:B------:R-:W-:Y:S02]  /*86570*/  F2FP.SATFINITE.E4M3.F32.PACK_AB_MERGE_C R212, R213, R212, RZ ;  /* 0x000000d4d5d4723e */ /* 0x000fe400048070ff */
[----:B------:R-:W-:Y:S02]  /*86580*/  F2FP.SATFINITE.E4M3.F32.PACK_AB_MERGE_C R208, R209, R208, RZ ;  /* 0x000000d0d1d0723e */ /* 0x000fe400048070ff */
[----:B------:R-:W-:Y:S02]  /*86590*/  LOP3.LUT R16, R16, 0xffff, RZ, 0xc0, !PT ;  /* 0x0000ffff10107812 */ /* 0x000fe400078ec0ff */
[----:B0-----:R-:W-:-:S02]  /*865a0*/  LOP3.LUT R38, R161, 0xffff, RZ, 0xc0, !PT ;  /* 0x0000ffffa1267812 */ /* 0x001fc400078ec0ff */
[----:B------:R-:W-:Y:S02]  /*865b0*/  LOP3.LUT R212, R212, 0xffff, RZ, 0xc0, !PT ;  /* 0x0000ffffd4d47812 */ /* 0x000fe400078ec0ff */
[----:B------:R-:W-:Y:S02]  /*865c0*/  LOP3.LUT R240, R240, 0xffff, RZ, 0xc0, !PT ;  /* 0x0000fffff0f07812 */ /* 0x000fe400078ec0ff */
[----:B------:R-:W-:Y:S02]  /*865d0*/  LOP3.LUT R242, R242, 0xffff, RZ, 0xc0, !PT ;  /* 0x0000fffff2f27812 */ /* 0x000fe400078ec0ff */
[----:B-1----:R-:W-:-:S05]  /*865e0*/  LOP3.LUT R168, R168, 0x7f, RZ, 0xc0, !PT ;  /* 0x0000007fa8a87812 */ /* 0x002fca00078ec0ff */
[----:B------:R-:W-:Y:S02]  /*865f0*/  IMAD R2, R168, 0x10, R41 ;  /* 0x00000010a8027824 */ /* 0x000fe400078e0229 */
[----:B------:R-:W4:Y:S04]  /*86600*/  LDL.LU R168, [R1+0x428] ;  /* 0x0004280001a87983 */ /* 0x000f280000300800 */
[----:B------:R-:W4:Y:S01]  /*86610*/  LDL.LU R167, [R1+0x334] ;  /* 0x0003340001a77983 */ /* 0x000f220000300800 */
[----:B------:R-:W-:-:S03]  /*86620*/  LOP3.LUT R39, R171, 0xffff, RZ, 0xc0, !PT ;  /* 0x0000ffffab277812 */ /* 0x000fc600078ec0ff */
[----:B------:R-:W4:Y:S01]  /*86630*/  LDL.LU R161, [R1+0x220] ;  /* 0x0002200001a17983 */ /* 0x000f220000300800 */
[----:B------:R-:W-:-:S03]  /*86640*/  LOP3.LUT R40, R163, 0xffff, RZ, 0xc0, !PT ;  /* 0x0000ffffa3287812 */ /* 0x000fc600078ec0ff */
[----:B------:R-:W4:Y:S01]  /*86650*/  LDL.LU R163, [R1+0x218] ;  /* 0x0002180001a37983 */ /* 0x000f220000300800 */
[----:B------:R-:W-:Y:S02]  /*86660*/  LOP3.LUT R20, R20, 0xffff, RZ, 0xc0, !PT ;  /* 0x0000ffff14147812 */ /* 0x000fe400078ec0ff */
[----:B------:R-:W-:Y:S02]  /*86670*/  LOP3.LUT R208, R208, 0xffff, RZ, 0xc0, !PT ;  /* 0x0000ffffd0d07812 */ /* 0x000fe400078ec0ff */
[----:B------:R-:W-:Y:S02]  /*86680*/  PRMT R42, R212, 0x3340, R42 ;  /* 0x00003340d42a7816 */ /* 0x000fe4000000002a */
[----:B------:R-:W-:Y:S02]  /*86690*/  PRMT R46, R39, 0x3340, R16 ;  /* 0x00003340272e7816 */ /* 0x000fe40000000010 */
[----:B------:R-:W-:Y:S02]  /*866a0*/  LOP3.LUT R41, R165, 0xffff, RZ, 0xc0, !PT ;  /* 0x0000ffffa5297812 */ /* 0x000fe400078ec0ff */
[----:B------:R-:W4:Y:S01]  /*866b0*/  LDL.LU R165, [R1+0x214] ;  /* 0x0002140001a57983 */ /* 0x000f220000300800 */
        /* <DEDUP_REMOVED lines=9> */
[----:B------:R-:W-:Y:S01]  /*86750*/  PRMT R44, R49, 0x5410, R45 ;  /* 0x00005410312c7816 */ /* 0x000fe2000000002d */
[----:B------:R-:W-:Y:S04]  /*86760*/  STL [R1+0x1014], R46 ;  /* 0x0010142e01007387 */ /* 0x000fe80000100800 */
[----:B------:R-:W-:Y:S04]  /*86770*/  STL [R1+0x1010], R42 ;  /* 0x0010102a01007387 */ /* 0x000fe80000100800 */
[----:B------:R3:W-:Y:S04]  /*86780*/  STL [R1+0x100c], R43 ;  /* 0x00100c2b01007387 */ /* 0x0007e80000100800 */
[----:B------:R4:W-:Y:S01]  /*86790*/  STL [R1+0x1008], R44 ;  /* 0x0010082c01007387 */ /* 0x0009e20000100800 */
[----:B---3--:R-:W-:-:S03]  /*867a0*/  LOP3.LUT R43, R157, 0xffff, RZ, 0xc0, !PT ;  /* 0x0000ffff9d2b7812 */ /* 0x008fc600078ec0ff */
[----:B------:R-:W3:Y:S01]  /*867b0*/  LDL.LU R157, [R1+0x43c] ;  /* 0x00043c00019d7983 */ /* 0x000ee20000300800 */
[----:B------:R-:W-:-:S03]  /*867c0*/  F2FP.SATFINITE.E4M3.F32.PACK_AB_MERGE_C R204, R205, R204, RZ ;  /* 0x000000cccdcc723e */ /* 0x000fc600048070ff */
[----:B------:R-:W3:Y:S01]  /*867d0*/  LDL.LU R177, [R1+0x438] ;  /* 0x0004380001b17983 */ /* 0x000ee20000300800 */
[----:B------:R-:W-:Y:S02]  /*867e0*/  LOP3.LUT R235, R235, 0xffff, RZ, 0xc0, !PT ;  /* 0x0000ffffebeb7812 */ /* 0x000fe400078ec0ff */
[----:B--2---:R-:W-:Y:S02]  /*867f0*/  LOP3.LUT R42, R170, 0xffff, RZ, 0xc0, !PT ;  /* 0x0000ffffaa2a7812 */ /* 0x004fe400078ec0ff */
[----:B------:R-:W-:Y:S02]  /*86800*/  LOP3.LUT R238, R238, 0xffff, RZ, 0xc0, !PT ;  /* 0x0000ffffeeee7812 */ /* 0x000fe400078ec0ff */
[----:B------:R-:W-:Y:S02]  /*86810*/  F2FP.SATFINITE.E4M3.F32.PACK_AB_MERGE_C R174, R175, R174, RZ ;  /* 0x000000aeafae723e */ /* 0x000fe400048070ff */
[----:B------:R-:W-:Y:S02]  /*86820*/  LOP3.LUT R216, R216, 0xffff, RZ, 0xc0, !PT ;  /* 0x0000ffffd8d87812 */ /* 0x000fe400078ec0ff */
[----:B------:R-:W-:-:S02]  /*86830*/  LOP3.LUT R204, R204, 0xffff, RZ, 0xc0, !PT ;  /* 0x0000ffffcccc7812 */ /* 0x000fc400078ec0ff */
[----:B------:R-:W-:Y:S02]  /*86840*/  F2FP.SATFINITE.E4M3.F32.PACK_AB_MERGE_C R175, R53, R52, RZ ;  /* 0x0000003435af723e */ /* 0x000fe400048070ff */
[----:B------:R-:W-:Y:S02]  /*86850*/  LOP3.LUT R231, R231, 0xffff, RZ, 0xc0, !PT ;  /* 0x0000ffffe7e77812 */ /* 0x000fe400078ec0ff */
[----:B------:R-:W-:Y:S02]  /*86860*/  PRMT R49, R235, 0x3340, R1 ;  /* 0x00003340eb317816 */ /* 0x000fe40000000001 */
[----:B------:R-:W-:Y:S02]  /*86870*/  PRMT R50, R238, 0x3340, R50 ;  /* 0x00003340ee327816 */ /* 0x000fe40000000032 */
[----:B------:R-:W-:Y:S02]  /*86880*/  PRMT R51, R204, 0x3340, R51 ;  /* 0x00003340cc337816 */ /* 0x000fe40000000033 */
[----:B------:R-:W-:-:S02]  /*86890*/  PRMT R52, R231, 0x3340, R52 ;  /* 0x00003340e7347816 */ /* 0x000fc40000000034 */
[----:B----4-:R-:W-:Y:S02]  /*868a0*/  LOP3.LUT R44, R168, 0xffff, RZ, 0xc0, !PT ;  /* 0x0000ffffa82c7812 */ /* 0x010fe400078ec0ff */
[----:B------:R-:W-:Y:S02]  /*868b0*/  LOP3.LUT R45, R167, 0xffff, RZ, 0xc0, !PT ;  /* 0x0000ffffa72d7812 */ /* 0x000fe400078ec0ff */
[----:B------:R-:W-:Y:S02]  /*868c0*/  LOP3.LUT R46, R161, 0xffff, RZ, 0xc0, !PT ;  /* 0x0000ffffa12e7812 */ /* 0x000fe400078ec0ff */
[----:B------:R-:W2:Y:S01]  /*868d0*/  LDL.LU R161, [R1+0x430] ;  /* 0x0004300001a17983 */ /* 0x000ea20000300800 */
[----:B------:R-:W-:-:S03]  /*868e0*/  LOP3.LUT R47, R163, 0xffff, RZ, 0xc0, !PT ;  /* 0x0000ffffa32f7812 */ /* 0x000fc600078ec0ff */
[----:B------:R-:W4:Y:S04]  /*868f0*/  LDL.LU R163, [R1+0x338] ;  /* 0x0003380001a37983 */ /* 0x000f280000300800 */
[----:B------:R-:W4:Y:S01]  /*86900*/  LDL.LU R171, [R1+0x228] ;  /* 0x0002280001ab7983 */ /* 0x000f220000300800 */
[----:B------:R-:W-:-:S03]  /*86910*/  PRMT R53, R43, 0x3340, R47 ;  /* 0x000033402b357816 */ /* 0x000fc6000000002f */
[----:B------:R-:W4:Y:S01]  /*86920*/  LDL.LU R170, [R1+0x224] ;  /* 0x0002240001aa7983 */ /* 0x000f220000300800 */
[----:B------:R-:W-:-:S03]  /*86930*/  PRMT R55, R45, 0x3340, R216 ;  /* 0x000033402d377816 */ /* 0x000fc600000000d8 */
[----:B------:R-:W4:Y:S01]  /*86940*/  LDL.LU R168, [R1+0x21c] ;  /* 0x00021c0001a87983 */ /* 0x000f220000300800 */
[----:B------:R-:W-:-:S04]  /*86950*/  LOP3.LUT R48, R165, 0xffff, RZ, 0xc0, !PT ;  /* 0x0000ffffa5307812 */ /* 0x000fc800078ec0ff */
[----:B------:R-:W-:Y:S02]  /*86960*/  PRMT R54, R44, 0x3340, R48 ;  /* 0x000033402c367816 */ /* 0x000fe40000000030 */
[----:B------:R-:W-:Y:S02]  /*86970*/  PRMT R56, R42, 0x3340, R46 ;  /* 0x000033402a387816 */ /* 0x000fe4000000002e */
[----:B------:R-:W-:Y:S02]  /*86980*/  PRMT R53, R53, 0x5410, R49 ;  /* 0x0000541035357816 */ /* 0x000fe40000000031 */
[----:B------:R-:W-:Y:S02]  /*86990*/  PRMT R49, R54, 0x5410, R50 ;  /* 0x0000541036317816 */ /* 0x000fe40000000032 */
[----:B------:R-:W-:Y:S01]  /*869a0*/  PRMT R51, R55, 0x5410, R51 ;  /* 0x0000541037337816 */ /* 0x000fe20000000033 */
[----:B------:R-:W-:Y:S01]  /*869b0*/  STL [R1+0x1004], R53 ;  /* 0x0010043501007387 */ /* 0x000fe20000100800 */
[----:B------:R-:W-:-:S03]  /*869c0*/  PRMT R50, R56, 0x5410, R52 ;  /* 0x0000541038327816 */ /* 0x000fc60000000034 */
[----:B------:R3:W-:Y:S04]  /*869d0*/  STL [R1+0x1000], R49 ;  /* 0x0010003101007387 */ /* 0x0007e80000100800 */
[----:B------:R-:W-:Y:S04]  /*869e0*/  STL [R1+0xffc], R51 ;  /* 0x000ffc3301007387 */ /* 0x000fe80000100800 */
[----:B------:R-:W4:Y:S04]  /*869f0*/  LDL.LU R167, [R1+0x444] ;  /* 0x0004440001a77983 */ /* 0x000f280000300800 */
[----:B------:R0:W-:Y:S04]  /*86a00*/  STL [R1+0xff8], R50 ;  /* 0x000ff83201007387 */ /* 0x0001e80000100800 */
[----:B------:R-:W4:Y:S01]  /*86a10*/  LDL.LU R165, [R1+0x440] ;  /* 0x0004400001a57983 */ /* 0x000f220000300800 */
[----:B---3--:R-:W-:-:S03]  /*86a20*/  LOP3.LUT R49, R157, 0xffff, RZ, 0xc0, !PT ;  /* 0x0000ffff9d317812 */ /* 0x008fc600078ec0ff */
[----:B------:R-:W3:Y:S01]  /*86a30*/  LDL.LU R157, [R1+0x340] ;  /* 0x00034000019d7983 */ /* 0x000ee20000300800 */
[----:B------:R-:W-:Y:S02]  /*86a40*/  F2FP.SATFINITE.E4M3.F32.PACK_AB_MERGE_C R200, R201, R200, RZ ;  /* 0x000000c8c9c8723e */ /* 0x000fe400048070ff */
[----:B------:R-:W-:Y:S02]  /*86a50*/  LOP3.LUT R233, R233, 0xffff, RZ, 0xc0, !PT ;  /* 0x0000ffffe9e97812 */ /* 0x000fe400078ec0ff */
[----:B------:R-:W-:Y:S02]  /*86a60*/  LOP3.LUT R220, R220, 0xffff, RZ, 0xc0, !PT ;  /* 0x0000ffffdcdc7812 */ /* 0x000fe400078ec0ff */
[----:B------:R-:W-:Y:S02]  /*86a70*/  LOP3.LUT R200, R200, 0xffff, RZ, 0xc0, !PT ;  /* 0x0000ffffc8c87812 */ /* 0x000fe400078ec0ff */
[----:B------:R-:W-:Y:S02]  /*86a80*/  LOP3.LUT R227, R227, 0xffff, RZ, 0xc0, !PT ;  /* 0x0000ffffe3e37812 */ /* 0x000fe400078ec0ff */
[----:B0-----:R-:W-:-:S02]  /*86a90*/  LOP3.LUT R50, R177, 0xffff, RZ, 0xc0, !PT ;  /* 0x0000ffffb1327812 */ /* 0x001fc400078ec0ff */
[----:B------:R-:W-:Y:S02]  /*86aa0*/  LOP3.LUT R229, R229, 0xffff, RZ, 0xc0, !PT ;  /* 0x0000ffffe5e57812 */ /* 0x000fe400078ec0ff */
[----:B------:R-:W-:Y:S02]  /*86ab0*/  PRMT R56, R233, 0x3340, R1 ;  /* 0x00003340e9387816 */ /* 0x000fe40000000001 */
[----:B------:R-:W-:Y:S02]  /*86ac0*/  PRMT R57, R200, 0x3340, R57 ;  /* 0x00003340c8397816 */ /* 0x000fe40000000039 */
[----:B------:R-:W-:Y:S02]  /*86ad0*/  PRMT R58, R227, 0x3340, R58 ;  /* 0x00003340e33a7816 */ /* 0x000fe4000000003a */
[----:B------:R-:W-:Y:S02]  /*86ae0*/  PRMT R59, R229, 0x3340, R59 ;  /* 0x00003340e53b7816 */ /* 0x000fe4000000003b */
[----:B--2---:R-:W-:-:S02]  /*86af0*/  LOP3.LUT R51, R161, 0xffff, RZ, 0xc0, !PT ;  /* 0x0000ffffa1337812 */ /* 0x004fc400078ec0ff */
[----:B------:R-:W2:Y:S01]  /*86b00*/  LDL.LU R161, [R1+0x33c] ;  /* 0x00033c0001a17983 */ /* 0x000ea20000300800 */
[----:B----4-:R-:W-:-:S03]  /*86b10*/  LOP3.LUT R52, R163, 0xffff, RZ, 0xc0, !PT ;  /* 0x0000ffffa3347812 */ /* 0x010fc600078ec0ff */
[----:B------:R-:W4:Y:S01]  /*86b20*/  LDL.LU R163, [R1+0x230] ;  /* 0x0002300001a37983 */ /* 0x000f220000300800 */
[----:B------:R-:W-:Y:S02]  /*86b30*/  LOP3.LUT R53, R171, 0xffff, RZ, 0xc0, !PT ;  /* 0x0000ffffab357812 */ /* 0x000fe400078ec0ff */
[----:B------:R-:W-:Y:S01]  /*86b40*/  LOP3.LUT R54, R170, 0xffff, RZ, 0xc0, !PT ;  /* 0x0000ffffaa367812 */ /* 0x000fe200078ec0ff */
[----:B------:R-:W4:Y:S01]  /*86b50*/  LDL.LU R177, [R1+0x22c] ;  /* 0x00022c0001b17983 */ /* 0x000f220000300800 */
[----:B------:R-:W-:Y:S02]  /*86b60*/  LOP3.LUT R55, R168, 0xffff, RZ, 0xc0, !PT ;  /* 0x0000ffffa8377812 */ /* 0x000fe400078ec0ff */
[----:B------:R-:W-:Y:S02]  /*86b70*/  PRMT R61, R52, 0x3340, R220 ;  /* 0x00003340343d7816 */ /* 0x000fe400000000dc */
[----:B------:R-:W-:Y:S02]  /*86b80*/  PRMT R60, R51, 0x3340, R55 ;  /* 0x00003340333c7816 */ /* 0x000fe40000000037 */
[----:B------:R-:W-:-:S02]  /*86b90*/  PRMT R62, R49, 0x3340, R53 ;  /* 0x00003340313e7816 */ /* 0x000fc40000000035 */
[----:B------:R-:W-:Y:S02]  /*86ba0*/  PRMT R63, R50, 0x3340, R54 ;  /* 0x00003340323f7816 */ /* 0x000fe40000000036 */
[----:B------:R-:W-:Y:S02]  /*86bb0*/  PRMT R60, R60, 0x5410, R56 ;  /* 0x000054103c3c7816 */ /* 0x000fe40000000038 */
[----:B------:R-:W-:Y:S02]  /*86bc0*/  PRMT R56, R61, 0x5410, R57 ;  /* 0x000054103d387816 */ /* 0x000fe40000000039 */
[----:B------:R-:W-:Y:S02]  /*86bd0*/  PRMT R187, R62, 0x5410, R58 ;  /* 0x000054103ebb7816 */ /* 0x000fe4000000003a */
[----:B------:R-:W-:Y:S01]  /*86be0*/  PRMT R58, R63, 0x5410, R59 ;  /* 0x000054103f3a7816 */ /* 0x000fe2000000003b */
[----:B------:R-:W-:Y:S04]  /*86bf0*/  STL [R1+0xff4], R60 ;  /* 0x000ff43c01007387 */ /* 0x000fe80000100800 */
[----:B------:R-:W-:Y:S04]  /*86c00*/  STL [R1+0xff0], R56 ;  /* 0x000ff03801007387 */ /* 0x000fe80000100800 */
        /* <DEDUP_REMOVED lines=9> */
[----:B------:R-:W-:-:S02]  /*86ca0*/  LOP3.LUT R223, R223, 0xffff, RZ, 0xc0, !PT ;  /* 0x0000ffffdfdf7812 */ /* 0x000fc400078ec0ff */
[--C-:B------:R-:W-:Y:S02]  /*86cb0*/  PRMT R62, R196, 0x3340, R1.reuse ;  /* 0x00003340c43e7816 */ /* 0x100fe40000000001 */
[----:B------:R-:W-:Y:S02]  /*86cc0*/  PRMT R63, R223, 0x3340, R1 ;  /* 0x00003340df3f7816 */ /* 0x000fe40000000001 */
[----:B------:R-:W-:Y:S02]  /*86cd0*/  F2FP.SATFINITE.E4M3.F32.PACK_AB_MERGE_C R214, R215, R214, RZ ;  /* 0x000000d6d7d6723e */ /* 0x000fe400048070ff */
[----:B--2---:R-:W-:Y:S02]  /*86ce0*/  LOP3.LUT R59, R161, 0xffff, RZ, 0xc0, !PT ;  /* 0x0000ffffa13b7812 */ /* 0x004fe400078ec0ff */
[----:B------:R-:W2:Y:S02]  /*86cf0*/  LDL.LU R161, [R1+0x414] ;  /* 0x0004140001a17983 */ /* 0x000ea40000300800 */
[----:B------:R-:W-:-:S02]  /*86d00*/  PRMT R66, R59, 0x3340, R224 ;  /* 0x000033403b427816 */ /* 0x000fc400000000e0 */
[----:B------:R-:W2:Y:S01]  /*86d10*/  LDL.LU R170, [R1+0x410] ;  /* 0x0004100001aa7983 */ /* 0x000ea20000300800 */
[----:B----4-:R-:W-:-:S03]  /*86d20*/  LOP3.LUT R60, R163, 0xffff, RZ, 0xc0, !PT ;  /* 0x0000ffffa33c7812 */ /* 0x010fc600078ec0ff */
[----:B------:R-:W4:Y:S04]  /*86d30*/  LDL.LU R168, [R1+0x328] ;  /* 0x0003280001a87983 */ /* 0x000f280000300800 */
[----:B------:R-:W4:Y:S01]  /*86d40*/  LDL.LU R167, [R1+0x324] ;  /* 0x0003240001a77983 */ /* 0x000f220000300800 */
[----:B------:R-:W-:-:S03]  /*86d50*/  PRMT R67, R56, 0x3340, R60 ;  /* 0x0000334038437816 */ /* 0x000fc6000000003c */
[----:B------:R-:W4:Y:S01]  /*86d60*/  LDL.LU R165, [R1+0x200] ;  /* 0x0002000001a57983 */ /* 0x000f220000300800 */
[----:B------:R-:W-:Y:S02]  /*86d70*/  PRMT R62, R66, 0x5410, R62 ;  /* 0x00005410423e7816 */ /* 0x000fe4000000003e */
[----:B------:R-:W-:Y:S01]  /*86d80*/  PRMT R215, R67, 0x5410, R63 ;  /* 0x0000541043d77816 */ /* 0x000fe2000000003f */
[----:B------:R-:W4:Y:S04]  /*86d90*/  LDL.LU R163, [R1+0x104] ;  /* 0x0001040001a37983 */ /* 0x000f280000300800 */
[----:B------:R0:W-:Y:S01]  /*86da0*/  STL [R1+0xfd8], R62 ;  /* 0x000fd83e01007387 */ /* 0x0001e20000100800 */
[----:B------:R-:W-:Y:S02]  /*86db0*/  F2FP.SATFINITE.E4M3.F32.PACK_AB_MERGE_C R206, R207, R206, RZ ;  /* 0x000000cecfce723e */ /* 0x000fe400048070ff */
        /* <DEDUP_REMOVED lines=10> */
[----:B------:R-:W-:Y:S01]  /*86e60*/  F2FP.SATFINITE.E4M3.F32.PACK_AB_MERGE_C R172, R173, R172, RZ ;  /* 0x000000acadac723e */ /* 0x000fe200048070ff */
[----:B------:R-:W-:Y:S01]  /*86e70*/  BAR.SYNC.DEFER_BLOCKING 0x0 ;  /* 0x0000000000007b1d */ /* 0x000fe20000010000 */
[----:B---3--:R-:W-:-:S05]  /*86e80*/  LOP3.LUT R63, R157, 0xffff, RZ, 0xc0, !PT ;  /* 0x0000ffff9d3f7812 */ /* 0x008fca00078ec0ff */
[----:B------:R-:W3:Y:S01]  /*86e90*/  LDL.LU R157, [R1+0x508] ;  /* 0x00050800019d7983 */ /* 0x000ee20000300800 */
[----:B------:R-:W-:Y:S02]  /*86ea0*/  LOP3.LUT R61, R177, 0xffff, RZ, 0xc0, !PT ;  /* 0x0000ffffb13d7812 */ /* 0x000fe400078ec0ff */
[----:B------:R-:W-:Y:S02]  /*86eb0*/  LOP3.LUT R225, R225, 0xffff, RZ, 0xc0, !PT ;  /* 0x0000ffffe1e17812 */ /* 0x000fe400078ec0ff */
[----:B------:R-:W-:Y:S02]  /*86ec0*/  PRMT R68, R57, 0x3340, R61 ;  /* 0x0000334039447816 */ /* 0x000fe4000000003d */
[----:B------:R-:W-:-:S04]  /*86ed0*/  PRMT R64, R225, 0x3340, R1 ;  /* 0x00003340e1407816 */ /* 0x000fc80000000001 */
[----:B------:R-:W-:Y:S02]  /*86ee0*/  PRMT R207, R68, 0x5410, R64 ;  /* 0x0000541044cf7816 */ /* 0x000fe40000000040 */
[----:B0-----:R-:W-:Y:S02]  /*86ef0*/  LOP3.LUT R62, R171, 0xffff, RZ, 0xc0, !PT ;  /* 0x0000ffffab3e7812 */ /* 0x001fe400078ec0ff */
[----:B------:R-:W-:Y:S02]  /*86f00*/  LOP3.LUT R152, R152, 0xffff, RZ, 0xc0, !PT ;  /* 0x0000ffff98987812 */ /* 0x000fe400078ec0ff */
[----:B------:R-:W-:Y:S02]  /*86f10*/  LOP3.LUT R228, R228, 0xffff, RZ, 0xc0, !PT ;  /* 0x0000ffffe4e47812 */ /* 0x000fe400078ec0ff */
[----:B------:R-:W-:Y:S02]  /*86f20*/  PRMT R71, R152, 0x3340, R1 ;  /* 0x0000334098477816 */ /* 0x000fe40000000001 */
[----:B------:R-:W-:-:S02]  /*86f30*/  LOP3.LUT R192, R192, 0xffff, RZ, 0xc0, !PT ;  /* 0x0000ffffc0c07812 */ /* 0x000fc400078ec0ff */
[----:B------:R-:W-:Y:S02]  /*86f40*/  PRMT R69, R58, 0x3340, R228 ;  /* 0x000033403a457816 */ /* 0x000fe400000000e4 */
[----:B------:R-:W-:-:S04]  /*86f50*/  PRMT R65, R192, 0x3340, R1 ;  /* 0x00003340c0417816 */ /* 0x000fc80000000001 */
[----:B------:R-:W-:Y:S02]  /*86f60*/  PRMT R185, R69, 0x5410, R65 ;  /* 0x0000541045b97816 */ /* 0x000fe40000000041 */
[----:B--2---:R-:W-:Y:S02]  /*86f70*/  LOP3.LUT R64, R161, 0xffff, RZ, 0xc0, !PT ;  /* 0x0000ffffa1407812 */ /* 0x004fe400078ec0ff */
[----:B------:R-:W2:Y:S04]  /*86f80*/  LDL.LU R161, [R1+0x44c] ;  /* 0x00044c0001a17983 */ /* 0x000ea80000300800 */
[----:B------:R-:W2:Y:S04]  /*86f90*/  LDL.LU R183, [R1+0x448] ;  /* 0x0004480001b77983 */ /* 0x000ea80000300800 */
[----:B------:R-:W2:Y:S04]  /*86fa0*/  LDL.LU R181, [R1+0x344] ;  /* 0x0003440001b57983 */ /* 0x000ea80000300800 */
[----:B------:R-:W2:Y:S01]  /*86fb0*/  LDL.LU R177, [R1+0x320] ;  /* 0x0003200001b17983 */ /* 0x000ea20000300800 */
[----:B----4-:R-:W-:-:S03]  /*86fc0*/  LOP3.LUT R68, R165, 0xffff, RZ, 0xc0, !PT ;  /* 0x0000ffffa5447812 */ /* 0x010fc600078ec0ff */
[----:B------:R-:W4:Y:S01]  /*86fd0*/  LDL.LU R171, [R1+0x238] ;  /* 0x0002380001ab7983 */ /* 0x000f220000300800 */
[----:B------:R-:W-:Y:S02]  /*86fe0*/  PRMT R74, R64, 0x3340, R68 ;  /* 0x00003340404a7816 */ /* 0x000fe40000000044 */
[----:B------:R-:W-:Y:S02]  /*86ff0*/  LOP3.LUT R66, R168, 0xffff, RZ, 0xc0, !PT ;  /* 0x0000ffffa8427812 */ /* 0x000fe400078ec0ff */
[----:B------:R-:W-:Y:S01]  /*87000*/  PRMT R71, R74, 0x5410, R71 ;  /* 0x000054104a477816 */ /* 0x000fe20000000047 */
[----:B------:R-:W4:Y:S01]  /*87010*/  LDL.LU R168, [R1+0x234] ;  /* 0x0002340001a87983 */ /* 0x000f220000300800 */
[----:B------:R-:W-:Y:S02]  /*87020*/  LOP3.LUT R65, R170, 0xffff, RZ, 0xc0, !PT ;  /* 0x0000ffffaa417812 */ /* 0x000fe400078ec0ff */
[----:B---3--:R-:W-:Y:S02]  /*87030*/  LOP3.LUT R74, R157, 0xffff, RZ, 0xc0, !PT ;  /* 0x0000ffff9d4a7812 */ /* 0x008fe400078ec0ff */
[----:B------:R-:W3:Y:S04]  /*87040*/  LDL.LU R157, [R1+0x50c] ;  /* 0x00050c00019d7983 */ /* 0x000ee80000300800 */
[----:B------:R-:W3:Y:S01]  /*87050*/  LDL.LU R170, [R1+0x454] ;  /* 0x0004540001aa7983 */ /* 0x000ee20000300800 */
[----:B------:R-:W-:-:S02]  /*87060*/  LOP3.LUT R69, R163, 0xffff, RZ, 0xc0, !PT ;  /* 0x0000ffffa3457812 */ /* 0x000fc400078ec0ff */
[----:B------:R-:W-:Y:S02]  /*87070*/  LOP3.LUT R154, R154, 0xffff, RZ, 0xc0, !PT ;  /* 0x0000ffff9a9a7812 */ /* 0x000fe400078ec0ff */
[----:B------:R-:W-:Y:S02]  /*87080*/  PRMT R75, R65, 0x3340, R69 ;  /* 0x00003340414b7816 */ /* 0x000fe40000000045 */
[----:B------:R-:W-:Y:S02]  /*87090*/  PRMT R72, R154, 0x3340, R1 ;  /* 0x000033409a487816 */ /* 0x000fe40000000001 */
[----:B------:R-:W-:Y:S02]  /*870a0*/  LOP3.LUT R219, R219, 0xffff, RZ, 0xc0, !PT ;  /* 0x0000ffffdbdb7812 */ /* 0x000fe400078ec0ff */
[----:B------:R-:W-:Y:S02]  /*870b0*/  PRMT R72, R75, 0x5410, R72 ;  /* 0x000054104b487816 */ /* 0x000fe40000000048 */
[----:B------:R-:W-:-:S02]  /*870c0*/  LOP3.LUT R67, R167, 0xffff, RZ, 0xc0, !PT ;  /* 0x0000ffffa7437812 */ /* 0x000fc400078ec0ff */
[----:B------:R-:W-:Y:S01]  /*870d0*/  LOP3.LUT R10, R10, 0xffff, RZ, 0xc0, !PT ;  /* 0x0000ffff0a0a7812 */ /* 0x000fe200078ec0ff */
[----:B------:R-:W3:Y:S01]  /*870e0*/  LDL.LU R167, [R1+0x40c] ;  /* 0x00040c0001a77983 */ /* 0x000ee20000300800 */
[----:B------:R-:W-:Y:S02]  /*870f0*/  LOP3.LUT R82, R8, 0xffff, RZ, 0xc0, !PT ;  /* 0x0000ffff08527812 */ /* 0x000fe400078ec0ff */
[--C-:B------:R-:W-:Y:S01]  /*87100*/  PRMT R8, R219, 0x3340, R1.reuse ;  /* 0x00003340db087816 */ /* 0x100fe20000000001 */
[----:B------:R-:W3:Y:S01]  /*87110*/  LDL.LU R165, [R1+0x408] ;  /* 0x0004080001a57983 */ /* 0x000ee20000300800 */
[----:B------:R-:W-:Y:S02]  /*87120*/  PRMT R70, R10, 0x3340, R1 ;  /* 0x000033400a467816 */ /* 0x000fe40000000001 */
[----:B------:R-:W-:Y:S01]  /*87130*/  PRMT R77, R63, 0x3340, R67 ;  /* 0x000033403f4d7816 */ /* 0x000fe20000000043 */
[----:B------:R-:W3:Y:S01]  /*87140*/  LDL.LU R163, [R1+0x31c] ;  /* 0x00031c0001a37983 */ /* 0x000ee20000300800 */
[----:B------:R-:W-:-:S02]  /*87150*/  LOP3.LUT R232, R232, 0xffff, RZ, 0xc0, !PT ;  /* 0x0000ffffe8e87812 */ /* 0x000fc400078ec0ff */
[----:B------:R-:W-:Y:S02]  /*87160*/  LOP3.LUT R188, R188, 0xffff, RZ, 0xc0, !PT ;  /* 0x0000ffffbcbc7812 */ /* 0x000fe400078ec0ff */
[----:B------:R-:W-:Y:S02]  /*87170*/  PRMT R70, R77, 0x5410, R70 ;  /* 0x000054104d467816 */ /* 0x000fe40000000046 */
[----:B------:R-:W-:Y:S02]  /*87180*/  PRMT R83, R188, 0x3340, R1 ;  /* 0x00003340bc537816 */ /* 0x000fe40000000001 */
[----:B--2---:R-:W-:Y:S02]  /*87190*/  LOP3.LUT R75, R161, 0xffff, RZ, 0xc0, !PT ;  /* 0x0000ffffa14b7812 */ /* 0x004fe400078ec0ff */
[----:B------:R-:W2:Y:S01]  /*871a0*/  LDL.LU R161, [R1+0x240] ;  /* 0x0002400001a17983 */ /* 0x000ea20000300800 */
[----:B------:R-:W-:Y:S02]  /*871b0*/  LOP3.LUT R78, R181, 0xffff, RZ, 0xc0, !PT ;  /* 0x0000ffffb54e7812 */ /* 0x000fe400078ec0ff */
[----:B----4-:R-:W-:-:S04]  /*871c0*/  LOP3.LUT R80, R171, 0xffff, RZ, 0xc0, !PT ;  /* 0x0000ffffab507812 */ /* 0x010fc800078ec0ff */
[----:B------:R-:W-:Y:S02]  /*871d0*/  PRMT R85, R75, 0x3340, R80 ;  /* 0x000033404b557816 */ /* 0x000fe40000000050 */
[----:B------:R-:W-:Y:S02]  /*871e0*/  PRMT R87, R78, 0x3340, R232 ;  /* 0x000033404e577816 */ /* 0x000fe400000000e8 */
[----:B------:R-:W-:Y:S02]  /*871f0*/  PRMT R199, R85, 0x5410, R8 ;  /* 0x0000541055c77816 */ /* 0x000fe40000000008 */
[----:B------:R-:W-:Y:S02]  /*87200*/  LOP3.LUT R77, R183, 0xffff, RZ, 0xc0, !PT ;  /* 0x0000ffffb74d7812 */ /* 0x000fe400078ec0ff */
[----:B------:R-:W-:Y:S02]  /*87210*/  LOP3.LUT R79, R177, 0xffff, RZ, 0xc0, !PT ;  /* 0x0000ffffb14f7812 */ /* 0x000fe400078ec0ff */
[----:B------:R-:W-:-:S02]  /*87220*/  PRMT R209, R87, 0x5410, R83 ;  /* 0x0000541057d17816 */ /* 0x000fc40000000053 */
[----:B------:R-:W-:Y:S02]  /*87230*/  LOP3.LUT R93, R236, 0xffff, RZ, 0xc0, !PT ;  /* 0x0000ffffec5d7812 */ /* 0x000fe400078ec0ff */
[----:B---3--:R-:W-:Y:S02]  /*87240*/  LOP3.LUT R8, R157, 0xffff, RZ, 0xc0, !PT ;  /* 0x0000ffff9d087812 */ /* 0x008fe400078ec0ff */
[----:B------:R-:W3:Y:S04]  /*87250*/  LDL.LU R157, [R1+0x514] ;  /* 0x00051400019d7983 */ /* 0x000ee80000300800 */
[----:B------:R-:W4:Y:S01]  /*87260*/  LDL.LU R183, [R1+0x510] ;  /* 0x0005100001b77983 */ /* 0x000f220000300800 */
[----:B------:R-:W-:-:S03]  /*87270*/  LOP3.LUT R83, R170, 0xffff, RZ, 0xc0, !PT ;  /* 0x0000ffffaa537812 */ /* 0x000fc600078ec0ff */
[----:B------:R-:W4:Y:S04]  /*87280*/  LDL.LU R181, [R1+0x458] ;  /* 0x0004580001b57983 */ /* 0x000f280000300800 */
[----:B------:R-:W4:Y:S04]  /*87290*/  LDL.LU R177, [R1+0x348] ;  /* 0x0003480001b17983 */ /* 0x000f280000300800 */
[----:B------:R-:W4:Y:S04]  /*872a0*/  LDL.LU R171, [R1+0x318] ;  /* 0x0003180001ab7983 */ /* 0x000f280000300800 */
[----:B------:R-:W4:Y:S04]  /*872b0*/  LDL.LU R170, [R1+0x314] ;  /* 0x0003140001aa7983 */ /* 0x000f280000300800 */
[----:B------:R-:W4:Y:S01]  /*872c0*/  LDL.LU R236, [R1+0x3cfc] ;  /* 0x003cfc0001ec7983 */ /* 0x000f220000300800 */
[----:B------:R-:W-:-:S02]  /*872d0*/  LOP3.LUT R12, R12, 0xffff, RZ, 0xc0, !PT ;  /* 0x0000ffff0c0c7812 */ /* 0x000fc400078ec0ff */
[----:B------:R-:W-:Y:S02]  /*872e0*/  PRMT R76, R62, 0x3340, R66 ;  /* 0x000033403e4c7816 */ /* 0x000fe40000000042 */
[----:B------:R-:W-:Y:S02]  /*872f0*/  PRMT R73, R12, 0x3340, R1 ;  /* 0x000033400c497816 */ /* 0x000fe40000000001 */
[----:B------:R-:W-:Y:S02]  /*87300*/  LOP3.LUT R81, R168, 0xffff, RZ, 0xc0, !PT ;  /* 0x0000ffffa8517812 */ /* 0x000fe400078ec0ff */
[----:B------:R-:W-:Y:S02]  /*87310*/  LOP3.LUT R221, R221, 0xffff, RZ, 0xc0, !PT ;  /* 0x0000ffffdddd7812 */ /* 0x000fe400078ec0ff */
[----:B------:R-:W-:Y:S02]  /*87320*/  PRMT R73, R76, 0x5410, R73 ;  /* 0x000054104c497816 */ /* 0x000fe40000000049 */
[----:B------:R-:W-:-:S02]  /*87330*/  PRMT R76, R221, 0x3340, R1 ;  /* 0x00003340dd4c7816 */ /* 0x000fc40000000001 */
[----:B------:R-:W-:Y:S02]  /*87340*/  PRMT R86, R77, 0x3340, R81 ;  /* 0x000033404d567816 */ /* 0x000fe40000000051 */
[----:B------:R-:W-:Y:S02]  /*87350*/  PRMT R84, R82, 0x3340, R1 ;  /* 0x0000334052547816 */ /* 0x000fe40000000001 */
[----:B------:R-:W-:Y:S02]  /*87360*/  PRMT R89, R74, 0x3340, R79 ;  /* 0x000033404a597816 */ /* 0x000fe4000000004f */
[----:B------:R-:W-:Y:S02]  /*87370*/  LOP3.LUT R85, R165, 0xffff, RZ, 0xc0, !PT ;  /* 0x0000ffffa5557812 */ /* 0x000fe400078ec0ff */
[----:B------:R-:W-:Y:S02]  /*87380*/  LOP3.LUT R252, R252, 0xffff, RZ, 0xc0, !PT ;  /* 0x0000fffffcfc7812 */ /* 0x000fe400078ec0ff */
[----:B------:R-:W-:-:S02]  /*87390*/  LOP3.LUT R158, R158, 0xffff, RZ, 0xc0, !PT ;  /* 0x0000ffff9e9e7812 */ /* 0x000fc400078ec0ff */
[----:B------:R-:W-:Y:S02]  /*873a0*/  F2FP.SATFINITE.E4M3.F32.PACK_AB_MERGE_C R211, R101, R100, RZ ;  /* 0x0000006465d3723e */ /* 0x000fe400048070ff */
[----:B------:R-:W-:Y:S02]  /*873b0*/  PRMT R168, R86, 0x5410, R76 ;  /* 0x0000541056a87816 */ /* 0x000fe4000000004c */
[----:B------:R-:W-:Y:S02]  /*873c0*/  LOP3.LUT R99, R23, 0xffff, RZ, 0xc0, !PT ;  /* 0x0000ffff17637812 */ /* 0x000fe400078ec0ff */
[----:B------:R-:W-:Y:S02]  /*873d0*/  PRMT R76, R89, 0x5410, R84 ;  /* 0x00005410594c7816 */ /* 0x000fe40000000054 */
[----:B------:R-:W-:Y:S02]  /*873e0*/  PRMT R23, R158, 0x3340, R1 ;  /* 0x000033409e177816 */ /* 0x000fe40000000001 */
[----:B------:R-:W-:-:S02]  /*873f0*/  PRMT R100, R85, 0x3340, R252 ;  /* 0x0000334055647816 */ /* 0x000fc400000000fc */
[----:B------:R-:W-:Y:S02]  /*87400*/  LOP3.LUT R84, R167, 0xffff, RZ, 0xc0, !PT ;  /* 0x0000ffffa7547812 */ /* 0x000fe400078ec0ff */
[----:B------:R-:W4:Y:S01]  /*87410*/  LDL.LU R167, [R1+0x464] ;  /* 0x0004640001a77983 */ /* 0x000f220000300800 */
[----:B------:R-:W-:Y:S02]  /*87420*/  LOP3.LUT R86, R163, 0xffff, RZ, 0xc0, !PT ;  /* 0x0000ffffa3567812 */ /* 0x000fe400078ec0ff */
[----:B--2---:R-:W-:Y:S01]  /*87430*/  LOP3.LUT R91, R161, 0xffff, RZ, 0xc0, !PT ;  /* 0x0000ffffa15b7812 */ /* 0x004fe200078ec0ff */
[----:B------:R-:W2:Y:S01]  /*87440*/  LDL.LU R165, [R1+0x460] ;  /* 0x0004600001a57983 */ /* 0x000ea20000300800 */
[----:B------:R-:W-:-:S03]  /*87450*/  PRMT R23, R100, 0x5410, R23 ;  /* 0x0000541064177816 */ /* 0x000fc60000000017 */
[----:B------:R-:W2:Y:S04]  /*87460*/  LDL.LU R163, [R1+0x450] ;  /* 0x0004500001a37983 */ /* 0x000ea80000300800 */
[----:B------:R-:W2:Y:S01]  /*87470*/  LDL.LU R161, [R1+0x404] ;  /* 0x0004040001a17983 */ /* 0x000ea20000300800 */
[----:B---3--:R-:W-:-:S03]  /*87480*/  LOP3.LUT R100, R157, 0xffff, RZ, 0xc0, !PT ;  /* 0x0000ffff9d647812 */ /* 0x008fc600078ec0ff */
[----:B------:R-:W3:Y:S01]  /*87490*/  LDL.LU R157, [R1+0x248] ;  /* 0x00024800019d7983 */ /* 0x000ee20000300800 */
[----:B----4-:R-:W-:-:S03]  /*874a0*/  LOP3.LUT R106, R236, 0xffff, RZ, 0xc0, !PT ;  /* 0x0000ffffec6a7812 */ /* 0x010fc600078ec0ff */
[----:B------:R-:W4:Y:S01]  /*874b0*/  LDL.LU R236, [R1+0x3cf8] ;  /* 0x003cf80001ec7983 */ /* 0x000f220000300800 */
[----:B------:R-:W-:Y:S02]  /*874c0*/  LOP3.LUT R6, R6, 0xffff, RZ, 0xc0, !PT ;  /* 0x0000ffff06067812 */ /* 0x000fe400078ec0ff */
[----:B------:R-:W-:Y:S02]  /*874d0*/  F2FP.SATFINITE.E4M3.F32.PACK_AB_MERGE_C R205, R103, R102, RZ ;  /* 0x0000006667cd723e */ /* 0x000fe400048070ff */
[----:B------:R-:W-:Y:S02]  /*874e0*/  PRMT R89, R6, 0x3340, R1 ;  /* 0x0000334006597816 */ /* 0x000fe40000000001 */
[----:B------:R-:W-:Y:S02]  /*874f0*/  PRMT R102, R8, 0x3340, R86 ;  /* 0x0000334008667816 */ /* 0x000fe40000000056 */
[----:B------:R-:W-:Y:S02]  /*87500*/  LOP3.LUT R217, R217, 0xffff, RZ, 0xc0, !PT ;  /* 0x0000ffffd9d97812 */ /* 0x000fe400078ec0ff */
[----:B------:R-:W-:-:S02]  /*87510*/  PRMT R89, R102, 0x5410, R89 ;  /* 0x0000541066597816 */ /* 0x000fc40000000059 */
[----:B------:R-:W-:Y:S02]  /*87520*/  LOP3.LUT R102, R181, 0xffff, RZ, 0xc0, !PT ;  /* 0x0000ffffb5667812 */ /* 0x000fe400078ec0ff */
[----:B------:R-:W-:Y:S02]  /*87530*/  LOP3.LUT R107, R0, 0xffff, RZ, 0xc0, !PT ;  /* 0x0000ffff006b7812 */ /* 0x000fe400078ec0ff */
[----:B------:R-:W-:Y:S02]  /*87540*/  PRMT R0, R217, 0x3340, R1 ;  /* 0x00003340d9007816 */ /* 0x000fe40000000001 */
[----:B------:R-:W-:Y:S02]  /*87550*/  PRMT R110, R102, 0x3340, R106 ;  /* 0x00003340666e7816 */ /* 0x000fe4000000006a */
[----:B------:R-:W-:Y:S02]  /*87560*/  LOP3.LUT R156, R156, 0xffff, RZ, 0xc0, !PT ;  /* 0x0000ffff9c9c7812 */ /* 0x000fe400078ec0ff */
[----:B------:R-:W-:-:S02]  /*87570*/  PRMT R189, R110, 0x5410, R0 ;  /* 0x000054106ebd7816 */ /* 0x000fc40000000000 */
[----:B------:R-:W-:Y:S02]  /*87580*/  PRMT R87, R156, 0x3340, R1 ;  /* 0x000033409c577816 */ /* 0x000fe40000000001 */
[----:B------:R-:W-:Y:S01]  /*87590*/  PRMT R101, R84, 0x3340, R93 ;  /* 0x0000334054657816 */ /* 0x000fe2000000005d */
[----:B------:R-:W-:Y:S01]  /*875a0*/  STL [R1+0x3cac], R189 ;  /* 0x003cacbd01007387 */ /* 0x000fe20000100800 */
[----:B------:R-:W-:Y:S02]  /*875b0*/  F2FP.SATFINITE.E4M3.F32.PACK_AB_MERGE_C R179, R121, R120, RZ ;  /* 0x0000007879b3723e */ /* 0x000fe400048070ff */
[----:B------:R-:W-:Y:S01]  /*875c0*/  PRMT R87, R101, 0x5410, R87 ;  /* 0x0000541065577816 */ /* 0x000fe20000000057 */
[----:B------:R-:W4:Y:S01]  /*875d0*/  LDL.LU R121, [R1+0x51c] ;  /* 0x00051c0001797983 */ /* 0x000f220000300800 */
[----:B------:R-:W-:Y:S02]  /*875e0*/  LOP3.LUT R101, R183, 0xffff, RZ, 0xc0, !PT ;  /* 0x0000ffffb7657812 */ /* 0x000fe400078ec0ff */
[----:B------:R-:W-:Y:S01]  /*875f0*/  LOP3.LUT R103, R177, 0xffff, RZ, 0xc0, !PT ;  /* 0x0000ffffb1677812 */ /* 0x000fe200078ec0ff */
[----:B------:R-:W4:Y:S04]  /*87600*/  LDL.LU R183, [R1+0x518] ;  /* 0x0005180001b77983 */ /* 0x000f280000300800 */
[----:B------:R-:W4:Y:S01]  /*87610*/  LDL.LU R177, [R1+0x400] ;  /* 0x0004000001b17983 */ /* 0x000f220000300800 */
[----:B------:R-:W-:-:S02]  /*87620*/  LOP3.LUT R104, R171, 0xffff, RZ, 0xc0, !PT ;  /* 0x0000ffffab687812 */ /* 0x000fc400078ec0ff */
[----:B------:R-:W-:Y:S02]  /*87630*/  PRMT R95, R99, 0x3340, R1 ;  /* 0x00003340635f7816 */ /* 0x000fe40000000001 */
[----:B------:R-:W-:Y:S02]  /*87640*/  PRMT R97, R83, 0x3340, R91 ;  /* 0x0000334053617816 */ /* 0x000fe4000000005b */
[----:B------:R-:W-:Y:S02]  /*87650*/  LOP3.LUT R105, R170, 0xffff, RZ, 0xc0, !PT ;  /* 0x0000ffffaa697812 */ /* 0x000fe400078ec0ff */
[----:B------:R-:W-:Y:S02]  /*87660*/  LOP3.LUT R237, R237, 0xffff, RZ, 0xc0, !PT ;  /* 0x0000ffffeded7812 */ /* 0x000fe400078ec0ff */
[----:B------:R-:W-:Y:S02]  /*87670*/  LOP3.LUT R184, R184, 0xffff, RZ, 0xc0, !PT ;  /* 0x0000ffffb8b87812 */ /* 0x000fe400078ec0ff */
[----:B--2---:R-:W-:-:S02]  /*87680*/  LOP3.LUT R110, R163, 0xffff, RZ, 0xc0, !PT ;  /* 0x0000ffffa36e7812 */ /* 0x004fc400078ec0ff */
[----:B------:R-:W-:Y:S02]  /*87690*/  LOP3.LUT R4, R4, 0xffff, RZ, 0xc0, !PT ;  /* 0x0000ffff04047812 */ /* 0x000fe400078ec0ff */
[----:B------:R-:W-:Y:S02]  /*876a0*/  PRMT R203, R97, 0x5410, R95 ;  /* 0x0000541061cb7816 */ /* 0x000fe4000000005f */
[----:B------:R-:W-:Y:S02]  /*876b0*/  PRMT R95, R184, 0x3340, R1 ;  /* 0x00003340b85f7816 */ /* 0x000fe40000000001 */
[----:B------:R-:W-:Y:S02]  /*876c0*/  PRMT R111, R103, 0x3340, R237 ;  /* 0x00003340676f7816 */ /* 0x000fe400000000ed */
[----:B------:R-:W-:Y:S02]  /*876d0*/  PRMT R108, R4, 0x3340, R1 ;  /* 0x00003340046c7816 */ /* 0x000fe40000000001 */
[----:B------:R-:W-:-:S02]  /*876e0*/  PRMT R112, R100, 0x3340, R104 ;  /* 0x0000334064707816 */ /* 0x000fc40000000068 */
[----:B------:R-:W-:Y:S02]  /*876f0*/  PRMT R195, R111, 0x5410, R95 ;  /* 0x000054106fc37816 */ /* 0x000fe4000000005f */
[----:B------:R-:W-:Y:S02]  /*87700*/  LOP3.LUT R111, R161, 0xffff, RZ, 0xc0, !PT ;  /* 0x0000ffffa16f7812 */ /* 0x000fe400078ec0ff */
[----:B------:R-:W-:Y:S02]  /*87710*/  PRMT R95, R112, 0x5410, R108 ;  /* 0x00005410705f7816 */ /* 0x000fe4000000006c */
[----:B---3--:R-:W-:Y:S02]  /*87720*/  LOP3.LUT R112, R157, 0xffff, RZ, 0xc0, !PT ;  /* 0x0000ffff9d707812 */ /* 0x008fe400078ec0ff */
[----:B----4-:R-:W-:Y:S02]  /*87730*/  LOP3.LUT R113, R236, 0xffff, RZ, 0xc0, !PT ;  /* 0x0000ffffec717812 */ /* 0x010fe400078ec0ff */
[----:B------:R-:W2:Y:S04]  /*87740*/  LDL.LU R236, [R1+0x3cf4] ;  /* 0x003cf40001ec7983 */ /* 0x000ea80000300800 */
[----:B------:R-:W3:Y:S04]  /*87750*/  LDL.LU R171, [R1+0x34c] ;  /* 0x00034c0001ab7983 */ /* 0x000ee80000300800 */
[----:B------:R-:W4:Y:S04]  /*87760*/  LDL.LU R170, [R1+0x310] ;  /* 0x0003100001aa7983 */ /* 0x000f280000300800 */
[----:B------:R-:W2:Y:S04]  /*87770*/  LDL.LU R163, [R1+0x30c] ;  /* 0x00030c0001a37983 */ /* 0x000ea80000300800 */
[----:B------:R-:W4:Y:S04]  /*87780*/  LDL.LU R213, [R1+0x524] ;  /* 0x0005240001d57983 */ /* 0x000f280000300800 */
[----:B------:R-:W4:Y:S04]  /*87790*/  LDL.LU R181, [R1+0x520] ;  /* 0x0005200001b57983 */ /* 0x000f280000300800 */
[----:B------:R-:W4:Y:S04]  /*877a0*/  LDL.LU R161, [R1+0x45c] ;  /* 0x00045c0001a17983 */ /* 0x000f280000300800 */
[----:B------:R-:W4:Y:S01]  /*877b0*/  LDL.LU R157, [R1+0x354] ;  /* 0x00035400019d7983 */ /* 0x000f220000300800 */
[----:B------:R-:W-:-:S02]  /*877c0*/  PRMT R97, R107, 0x3340, R1 ;  /* 0x000033406b617816 */ /* 0x000fc40000000001 */
[----:B------:R-:W-:Y:S02]  /*877d0*/  PRMT R109, R101, 0x3340, R105 ;  /* 0x00003340656d7816 */ /* 0x000fe40000000069 */
[----:B------:R-:W-:Y:S02]  /*877e0*/  LOP3.LUT R115, R21, 0xffff, RZ, 0xc0, !PT ;  /* 0x0000ffff15737812 */ /* 0x000fe400078ec0ff */
[----:B------:R-:W-:Y:S02]  /*877f0*/  PRMT R97, R109, 0x5410, R97 ;  /* 0x000054106d617816 */ /* 0x000fe40000000061 */
[----:B------:R-:W-:Y:S02]  /*87800*/  LOP3.LUT R109, R165, 0xffff, RZ, 0xc0, !PT ;  /* 0x0000ffffa56d7812 */ /* 0x000fe400078ec0ff */
[----:B------:R-:W-:Y:S02]  /*87810*/  PRMT R116, R115, 0x3340, R1 ;  /* 0x0000334073747816 */ /* 0x000fe40000000001 */
[----:B------:R-:W-:-:S04]  /*87820*/  PRMT R118, R109, 0x3340, R113 ;  /* 0x000033406d767816 */ /* 0x000fc80000000071 */
[----:B------:R-:W-:Y:S02]  /*87830*/  PRMT R165, R118, 0x5410, R116 ;  /* 0x0000541076a57816 */ /* 0x000fe40000000074 */
[----:B------:R-:W-:Y:S02]  /*87840*/  LOP3.LUT R118, R177, 0xffff, RZ, 0xc0, !PT ;  /* 0x0000ffffb1767812 */ /* 0x000fe400078ec0ff */
[----:B------:R-:W4:Y:S01]  /*87850*/  LDL.LU R177, [R1+0x250] ;  /* 0x0002500001b17983 */ /* 0x000f220000300800 */
[----:B------:R-:W-:Y:S02]  /*87860*/  LOP3.LUT R108, R167, 0xffff, RZ, 0xc0, !PT ;  /* 0x0000ffffa76c7812 */ /* 0x000fe400078ec0ff */
[----:B------:R-:W-:Y:S01]  /*87870*/  LOP3.LUT R114, R19, 0xffff, RZ, 0xc0, !PT ;  /* 0x0000ffff13727812 */ /* 0x000fe200078ec0ff */
[----:B------:R-:W4:Y:S01]  /*87880*/  LDL.LU R138, [R1+0x534] ;  /* 0x00053400018a7983 */ /* 0x000f220000300800 */
[----:B------:R-:W-:Y:S02]  /*87890*/  PRMT R117, R108, 0x3340, R112 ;  /* 0x000033406c757816 */ /* 0x000fe40000000070 */
[----:B------:R-:W-:-:S02]  /*878a0*/  PRMT R0, R114, 0x3340, R1 ;  /* 0x0000334072007816 */ /* 0x000fc40000000001 */
[----:B------:R-:W-:Y:S02]  /*878b0*/  LOP3.LUT R250, R250, 0xffff, RZ, 0xc0, !PT ;  /* 0x0000fffffafa7812 */ /* 0x000fe400078ec0ff */
[----:B------:R-:W-:Y:S02]  /*878c0*/  LOP3.LUT R162, R162, 0xffff, RZ, 0xc0, !PT ;  /* 0x0000ffffa2a27812 */ /* 0x000fe400078ec0ff */
[----:B------:R-:W-:Y:S02]  /*878d0*/  PRMT R167, R117, 0x5410, R0 ;  /* 0x0000541075a77816 */ /* 0x000fe40000000000 */
[----:B------:R-:W-:Y:S02]  /*878e0*/  LOP3.LUT R117, R121, 0xffff, RZ, 0xc0, !PT ;  /* 0x0000ffff79757812 */ /* 0x000fe400078ec0ff */
[----:B------:R-:W-:Y:S02]  /*878f0*/  LOP3.LUT R116, R183, 0xffff, RZ, 0xc0, !PT ;  /* 0x0000ffffb7747812 */ /* 0x000fe400078ec0ff */
[----:B------:R-:W-:-:S02]  /*87900*/  LOP3.LUT R5, R5, 0xffff, RZ, 0xc0, !PT ;  /* 0x0000ffff05057812 */ /* 0x000fc400078ec0ff */
[----:B------:R-:W-:Y:S02]  /*87910*/  PRMT R21, R162, 0x3340, R1 ;  /* 0x00003340a2157816 */ /* 0x000fe40000000001 */
[----:B------:R-:W-:Y:S02]  /*87920*/  PRMT R119, R111, 0x3340, R250 ;  /* 0x000033406f777816 */ /* 0x000fe400000000fa */
[----:B------:R-:W-:Y:S02]  /*87930*/  LOP3.LUT R248, R248, 0xffff, RZ, 0xc0, !PT ;  /* 0x0000fffff8f87812 */ /* 0x000fe400078ec0ff */
[----:B------:R-:W-:Y:S02]  /*87940*/  LOP3.LUT R166, R166, 0xffff, RZ, 0xc0, !PT ;  /* 0x0000ffffa6a67812 */ /* 0x000fe400078ec0ff */
[----:B------:R-:W-:Y:S02]  /*87950*/  F2FP.SATFINITE.E4M3.F32.PACK_AB_MERGE_C R173, R123, R122, RZ ;  /* 0x0000007a7bad723e */ /* 0x000fe400048070ff */
[----:B------:R-:W-:-:S02]  /*87960*/  F2FP.SATFINITE.E4M3.F32.PACK_AB_MERGE_C R197, R127, R126, RZ ;  /* 0x0000007e7fc5723e */ /* 0x000fc400048070ff */
[----:B------:R-:W-:Y:S02]  /*87970*/  PRMT R122, R5, 0x3340, R1 ;  /* 0x00003340057a7816 */ /* 0x000fe40000000001 */
[----:B------:R-:W-:Y:S02]  /*87980*/  F2FP.SATFINITE.E4M3.F32.PACK_AB_MERGE_C R201, R125, R124, RZ ;  /* 0x0000007c7dc9723e */ /* 0x000fe400048070ff */
[----:B------:R-:W-:Y:S02]  /*87990*/  PRMT R21, R119, 0x5410, R21 ;  /* 0x0000541077157816 */ /* 0x000fe40000000015 */
[----:B------:R-:W-:Y:S02]  /*879a0*/  PRMT R124, R166, 0x3340, R1 ;  /* 0x00003340a67c7816 */ /* 0x000fe40000000001 */
[----:B------:R-:W-:-:S04]  /*879b0*/  PRMT R128, R118, 0x3340, R248 ;  /* 0x0000334076807816 */ /* 0x000fc800000000f8 */
[----:B------:R-:W-:Y:S02]  /*879c0*/  PRMT R183, R128, 0x5410, R124 ;  /* 0x0000541080b77816 */ /* 0x000fe4000000007c */
[----:B---3--:R-:W-:Y:S02]  /*879d0*/  LOP3.LUT R119, R171, 0xffff, RZ, 0xc0, !PT ;  /* 0x0000ffffab777812 */ /* 0x008fe400078ec0ff */
[----:B--2---:R-:W-:-:S04]  /*879e0*/  LOP3.LUT R121, R163, 0xffff, RZ, 0xc0, !PT ;  /* 0x0000ffffa3797812 */ /* 0x004fc800078ec0ff */
[----:B------:R-:W-:-:S04]  /*879f0*/  PRMT R126, R116, 0x3340, R121 ;  /* 0x00003340747e7816 */ /* 0x000fc80000000079 */
[----:B------:R-:W-:Y:S02]  /*87a00*/  PRMT R171, R126, 0x5410, R122 ;  /* 0x000054107eab7816 */ /* 0x000fe4000000007a */
[----:B----4-:R-:W-:Y:S02]  /*87a10*/  LOP3.LUT R122, R161, 0xffff, RZ, 0xc0, !PT ;  /* 0x0000ffffa17a7812 */ /* 0x010fe400078ec0ff */
[----:B------:R-:W2:Y:S01]  /*87a20*/  LDL.LU R161, [R1+0x530] ;  /* 0x0005300001a17983 */ /* 0x000ea20000300800 */
[----:B------:R-:W-:-:S03]  /*87a30*/  LOP3.LUT R124, R157, 0xffff, RZ, 0xc0, !PT ;  /* 0x0000ffff9d7c7812 */ /* 0x000fc600078ec0ff */
[----:B------:R-:W3:Y:S01]  /*87a40*/  LDL.LU R157, [R1+0x52c] ;  /* 0x00052c00019d7983 */ /* 0x000ee20000300800 */
[----:B------:R-:W-:Y:S02]  /*87a50*/  LOP3.LUT R251, R251, 0xffff, RZ, 0xc0, !PT ;  /* 0x0000fffffbfb7812 */ /* 0x000fe400078ec0ff */
[----:B------:R-:W-:Y:S02]  /*87a60*/  LOP3.LUT R160, R160, 0xffff, RZ, 0xc0, !PT ;  /* 0x0000ffffa0a07812 */ /* 0x000fe400078ec0ff */
[----:B------:R-:W-:Y:S02]  /*87a70*/  PRMT R120, R110, 0x3340, R251 ;  /* 0x000033406e787816 */ /* 0x000fe400000000fb */
[----:B------:R-:W-:Y:S02]  /*87a80*/  PRMT R19, R160, 0x3340, R1 ;  /* 0x00003340a0137816 */ /* 0x000fe40000000001 */
[----:B------:R-:W-:Y:S02]  /*87a90*/  LOP3.LUT R3, R3, 0xffff, RZ, 0xc0, !PT ;  /* 0x0000ffff03037812 */ /* 0x000fe400078ec0ff */
[----:B------:R-:W-:-:S02]  /*87aa0*/  PRMT R19, R120, 0x5410, R19 ;  /* 0x0000541078137816 */ /* 0x000fc40000000013 */
[----:B------:R-:W-:Y:S02]  /*87ab0*/  LOP3.LUT R120, R170, 0xffff, RZ, 0xc0, !PT ;  /* 0x0000ffffaa787812 */ /* 0x000fe400078ec0ff */
[----:B------:R-:W-:Y:S02]  /*87ac0*/  PRMT R123, R3, 0x3340, R1 ;  /* 0x00003340037b7816 */ /* 0x000fe40000000001 */
[----:B------:R-:W-:-:S04]  /*87ad0*/  PRMT R127, R117, 0x3340, R120 ;  /* 0x00003340757f7816 */ /* 0x000fc80000000078 */
[----:B------:R-:W-:Y:S02]  /*87ae0*/  PRMT R170, R127, 0x5410, R123 ;  /* 0x000054107faa7816 */ /* 0x000fe4000000007b */
[----:B------:R-:W-:Y:S02]  /*87af0*/  LOP3.LUT R127, R236, 0xffff, RZ, 0xc0, !PT ;  /* 0x0000ffffec7f7812 */ /* 0x000fe400078ec0ff */
[----:B------:R-:W4:Y:S01]  /*87b00*/  LDL.LU R236, [R1+0x3cf0] ;  /* 0x003cf00001ec7983 */ /* 0x000f220000300800 */
[----:B------:R-:W-:-:S03]  /*87b10*/  LOP3.LUT R123, R213, 0xffff, RZ, 0xc0, !PT ;  /* 0x0000ffffd57b7812 */ /* 0x000fc600078ec0ff */
[----:B------:R-:W4:Y:S01]  /*87b20*/  LDL.LU R137, [R1+0x528] ;  /* 0x0005280001897983 */ /* 0x000f220000300800 */
[----:B------:R-:W-:-:S03]  /*87b30*/  LOP3.LUT R241, R241, 0xffff, RZ, 0xc0, !PT ;  /* 0x0000fffff1f17812 */ /* 0x000fc600078ec0ff */
[----:B------:R-:W4:Y:S01]  /*87b40*/  LDL.LU R136, [R1+0x308] ;  /* 0x0003080001887983 */ /* 0x000f220000300800 */
[----:B------:R-:W-:-:S03]  /*87b50*/  LOP3.LUT R180, R180, 0xffff, RZ, 0xc0, !PT ;  /* 0x0000ffffb4b47812 */ /* 0x000fc600078ec0ff */
[----:B------:R-:W4:Y:S04]  /*87b60*/  LDL.LU R135, [R1+0x304] ;  /* 0x0003040001877983 */ /* 0x000f280000300800 */
[----:B------:R-:W4:Y:S01]  /*87b70*/  LDL.LU R213, [R1+0x300] ;  /* 0x0003000001d57983 */ /* 0x000f220000300800 */
[----:B------:R-:W-:Y:S02]  /*87b80*/  PRMT R0, R180, 0x3340, R1 ;  /* 0x00003340b4007816 */ /* 0x000fe40000000001 */
[----:B------:R-:W-:Y:S02]  /*87b90*/  PRMT R125, R119, 0x3340, R241 ;  /* 0x00003340777d7816 */ /* 0x000fe400000000f1 */
[----:B------:R-:W-:Y:S02]  /*87ba0*/  LOP3.LUT R126, R177, 0xffff, RZ, 0xc0, !PT ;  /* 0x0000ffffb17e7812 */ /* 0x000fe400078ec0ff */
[----:B------:R-:W-:-:S02]  /*87bb0*/  LOP3.LUT R15, R15, 0xffff, RZ, 0xc0, !PT ;  /* 0x0000ffff0f0f7812 */ /* 0x000fc400078ec0ff */
[----:B------:R-:W-:Y:S02]  /*87bc0*/  PRMT R163, R125, 0x5410, R0 ;  /* 0x000054107da37816 */ /* 0x000fe40000000000 */
[----:B------:R-:W-:Y:S02]  /*87bd0*/  LOP3.LUT R249, R249, 0xffff, RZ, 0xc0, !PT ;  /* 0x0000fffff9f97812 */ /* 0x000fe400078ec0ff */
[----:B------:R-:W-:Y:S02]  /*87be0*/  LOP3.LUT R164, R164, 0xffff, RZ, 0xc0, !PT ;  /* 0x0000ffffa4a47812 */ /* 0x000fe400078ec0ff */
[----:B------:R-:W-:Y:S02]  /*87bf0*/  PRMT R128, R15, 0x3340, R1 ;  /* 0x000033400f807816 */ /* 0x000fe40000000001 */
[----:B------:R-:W-:Y:S02]  /*87c00*/  PRMT R132, R123, 0x3340, R126 ;  /* 0x000033407b847816 */ /* 0x000fe4000000007e */
[----:B------:R-:W-:-:S02]  /*87c10*/  LOP3.LUT R125, R181, 0xffff, RZ, 0xc0, !PT ;  /* 0x0000ffffb57d7812 */ /* 0x000fc400078ec0ff */
[----:B------:R-:W-:Y:S01]  /*87c20*/  LOP3.LUT R17, R17, 0xffff, RZ, 0xc0, !PT ;  /* 0x0000ffff11117812 */ /* 0x000fe200078ec0ff */
[----:B------:R-:W4:Y:S01]  /*87c30*/  LDL.LU R181, [R1+0x470] ;  /* 0x0004700001b57983 */ /* 0x000f220000300800 */
[----:B------:R-:W-:Y:S02]  /*87c40*/  PRMT R0, R164, 0x3340, R1 ;  /* 0x00003340a4007816 */ /* 0x000fe40000000001 */
[----:B------:R-:W-:Y:S02]  /*87c50*/  PRMT R131, R122, 0x3340, R249 ;  /* 0x000033407a837816 */ /* 0x000fe400000000f9 */
[----:B------:R-:W-:Y:S02]  /*87c60*/  PRMT R128, R132, 0x5410, R128 ;  /* 0x0000541084807816 */ /* 0x000fe40000000080 */
[----:B------:R-:W-:Y:S02]  /*87c70*/  PRMT R129, R17, 0x3340, R1 ;  /* 0x0000334011817816 */ /* 0x000fe40000000001 */
[----:B------:R-:W-:-:S02]  /*87c80*/  PRMT R133, R125, 0x3340, R127 ;  /* 0x000033407d857816 */ /* 0x000fc4000000007f */
[----:B------:R-:W-:Y:S02]  /*87c90*/  LOP3.LUT R244, R244, 0xffff, RZ, 0xc0, !PT ;  /* 0x0000fffff4f47812 */ /* 0x000fe400078ec0ff */
[----:B------:R-:W-:Y:S01]  /*87ca0*/  LOP3.LUT R176, R176, 0xffff, RZ, 0xc0, !PT ;  /* 0x0000ffffb0b07812 */ /* 0x000fe200078ec0ff */
[----:B------:R-:W-:Y:S01]  /*87cb0*/  STL [R1+0xfbc], R128 ;  /* 0x000fbc8001007387 */ /* 0x000fe20000100800 */
[----:B------:R-:W-:Y:S02]  /*87cc0*/  PRMT R191, R131, 0x5410, R0 ;  /* 0x0000541083bf7816 */ /* 0x000fe40000000000 */
[----:B------:R-:W-:Y:S01]  /*87cd0*/  PRMT R0, R133, 0x5410, R129 ;  /* 0x0000541085007816 */ /* 0x000fe20000000081 */
[----:B------:R-:W4:Y:S01]  /*87ce0*/  LDL.LU R177, [R1+0x46c] ;  /* 0x00046c0001b17983 */ /* 0x000f220000300800 */
[----:B------:R-:W-:Y:S02]  /*87cf0*/  PRMT R130, R176, 0x3340, R1 ;  /* 0x00003340b0827816 */ /* 0x000fe40000000001 */
[----:B------:R-:W-:Y:S01]  /*87d00*/  PRMT R134, R124, 0x3340, R244 ;  /* 0x000033407c867816 */ /* 0x000fe200000000f4 */
[----:B------:R0:W-:Y:S03]  /*87d10*/  STL [R1+0xfb8], R0 ;  /* 0x000fb80001007387 */ /* 0x0001e60000100800 */
[----:B0-----:R-:W-:-:S05]  /*87d20*/  PRMT R0, R134, 0x5410, R130 ;  /* 0x0000541086007816 */ /* 0x001fca0000000082 */
[----:B------:R0:W-:Y:S01]  /*87d30*/  STL [R1+0xfb4], R0 ;  /* 0x000fb40001007387 */ /* 0x0001e20000100800 */
[----:B--2---:R-:W-:Y:S01]  /*87d40*/  LOP3.LUT R129, R161, 0xffff, RZ, 0xc0, !PT ;  /* 0x0000ffffa1817812 */ /* 0x004fe200078ec0ff */
[----:B------:R-:W-:Y:S02]  /*87d50*/  IMAD.MOV.U32 R161, RZ, RZ, R155 ;  /* 0x000000ffffa17224 */ /* 0x000fe400078e009b */
[----:B------:R-:W2:Y:S01]  /*87d60*/  LDL.LU R155, [R1+0x468] ;  /* 0x00046800019b7983 */ /* 0x000ea20000300800 */
[----:B---3--:R-:W-:Y:S01]  /*87d70*/  LOP3.LUT R130, R157, 0xffff, RZ, 0xc0, !PT ;  /* 0x0000ffff9d827812 */ /* 0x008fe200078ec0ff */
[----:B------:R-:W-:Y:S02]  /*87d80*/  IMAD.MOV.U32 R157, RZ, RZ, R153 ;  /* 0x000000ffff9d7224 */ /* 0x000fe400078e0099 */
[----:B------:R-:W3:Y:S01]  /*87d90*/  LDL.LU R153, [R1+0x368] ;  /* 0x0003680001997983 */ /* 0x000ee20000300800 */
[----:B------:R-:W-:Y:S02]  /*87da0*/  LOP3.LUT R11, R11, 0xffff, RZ, 0xc0, !PT ;  /* 0x0000ffff0b0b7812 */ /* 0x000fe400078ec0ff */
[----:B------:R-:W-:-:S02]  /*87db0*/  LOP3.LUT R13, R13, 0xffff, RZ, 0xc0, !PT ;  /* 0x0000ffff0d0d7812 */ /* 0x000fc400078ec0ff */
[----:B0-----:R-:W-:Y:S02]  /*87dc0*/  PRMT R0, R11, 0x3340, R1 ;  /* 0x000033400b007816 */ /* 0x001fe40000000001 */
[----:B------:R-:W-:Y:S02]  /*87dd0*/  LOP3.LUT R9, R9, 0xffff, RZ, 0xc0, !PT ;  /* 0x0000ffff09097812 */ /* 0x000fe400078ec0ff */
[----:B------:R-:W-:Y:S02]  /*87de0*/  LOP3.LUT R128, R138, 0xffff, RZ, 0xc0, !PT ;  /* 0x0000ffff8a807812 */ /* 0x000fe400078ec0ff */
[----:B------:R-:W-:-:S04]  /*87df0*/  LOP3.LUT R7, R7, 0xffff, RZ, 0xc0, !PT ;  /* 0x0000ffff07077812 */ /* 0x000fc800078ec0ff */
[----:B------:R-:W-:Y:S02]  /*87e00*/  PRMT R138, R7, 0x3340, R1 ;  /* 0x00003340078a7816 */ /* 0x000fe40000000001 */
[----:B----4-:R-:W-:Y:S02]  /*87e10*/  LOP3.LUT R131, R137, 0xffff, RZ, 0xc0, !PT ;  /* 0x0000ffff89837812 */ /* 0x010fe400078ec0ff */
[----:B------:R-:W-:Y:S02]  /*87e20*/  LOP3.LUT R132, R136, 0xffff, RZ, 0xc0, !PT ;  /* 0x0000ffff88847812 */ /* 0x000fe400078ec0ff */
[----:B------:R-:W-:Y:S02]  /*87e30*/  LOP3.LUT R133, R135, 0xffff, RZ, 0xc0, !PT ;  /* 0x0000ffff87857812 */ /* 0x000fe400078ec0ff */
[----:B------:R-:W-:Y:S02]  /*87e40*/  LOP3.LUT R134, R213, 0xffff, RZ, 0xc0, !PT ;  /* 0x0000ffffd5867812 */ /* 0x000fe400078ec0ff */
[----:B------:R-:W-:-:S02]  /*87e50*/  LOP3.LUT R135, R236, 0xffff, RZ, 0xc0, !PT ;  /* 0x0000ffffec877812 */ /* 0x000fc400078ec0ff */
[----:B------:R-:W-:Y:S01]  /*87e60*/  PRMT R139, R130, 0x3340, R134 ;  /* 0x00003340828b7816 */ /* 0x000fe20000000086 */
[----:B------:R-:W4:Y:S01]  /*87e70*/  LDL.LU R236, [R1+0x3cec] ;  /* 0x003cec0001ec7983 */ /* 0x000f220000300800 */
[----:B------:R-:W-:Y:S02]  /*87e80*/  PRMT R136, R13, 0x3340, R1 ;  /* 0x000033400d887816 */ /* 0x000fe40000000001 */
[----:B------:R-:W-:Y:S02]  /*87e90*/  PRMT R140, R131, 0x3340, R135 ;  /* 0x00003340838c7816 */ /* 0x000fe40000000087 */
[----:B------:R-:W-:Y:S02]  /*87ea0*/  PRMT R0, R139, 0x5410, R0 ;  /* 0x000054108b007816 */ /* 0x000fe40000000000 */
[----:B------:R-:W-:Y:S02]  /*87eb0*/  PRMT R137, R9, 0x3340, R1 ;  /* 0x0000334009897816 */ /* 0x000fe40000000001 */
[----:B------:R-:W-:-:S02]  /*87ec0*/  PRMT R141, R129, 0x3340, R133 ;  /* 0x00003340818d7816 */ /* 0x000fc40000000085 */
[----:B------:R-:W-:Y:S01]  /*87ed0*/  PRMT R142, R128, 0x3340, R132 ;  /* 0x00003340808e7816 */ /* 0x000fe20000000084 */
[----:B------:R0:W-:Y:S01]  /*87ee0*/  STL [R1+0xf70], R0 ;  /* 0x000f700001007387 */ /* 0x0001e20000100800 */
[----:B------:R-:W-:Y:S02]  /*87ef0*/  PRMT R139, R140, 0x5410, R136 ;  /* 0x000054108c8b7816 */ /* 0x000fe40000000088 */
[----:B------:R-:W-:Y:S02]  /*87f00*/  PRMT R136, R141, 0x5410, R137 ;  /* 0x000054108d887816 */ /* 0x000fe40000000089 */
[----:B------:R-:W-:Y:S01]  /*87f10*/  LOP3.LUT R137, R181, 0xffff, RZ, 0xc0, !PT ;  /* 0x0000ffffb5897812 */ /* 0x000fe200078ec0ff */
[----:B------:R-:W-:Y:S01]  /*87f20*/  STL [R1+0xf6c], R139 ;  /* 0x000f6c8b01007387 */ /* 0x000fe20000100800 */
[----:B------:R-:W-:Y:S02]  /*87f30*/  LOP3.LUT R247, R247, 0xffff, RZ, 0xc0, !PT ;  /* 0x0000fffff7f77812 */ /* 0x000fe400078ec0ff */
[----:B0-----:R-:W-:Y:S01]  /*87f40*/  PRMT R0, R142, 0x5410, R138 ;  /* 0x000054108e007816 */ /* 0x001fe2000000008a */
[----:B------:R0:W-:Y:S01]  /*87f50*/  STL [R1+0xf58], R136 ;  /* 0x000f588801007387 */ /* 0x0001e20000100800 */
[----:B------:R-:W-:-:S02]  /*87f60*/  LOP3.LUT R172, R172, 0xffff, RZ, 0xc0, !PT ;  /* 0x0000ffffacac7812 */ /* 0x000fc400078ec0ff */
[----:B------:R-:W-:Y:S01]  /*87f70*/  LOP3.LUT R245, R245, 0xffff, RZ, 0xc0, !PT ;  /* 0x0000fffff5f57812 */ /* 0x000fe200078ec0ff */
[----:B------:R1:W-:Y:S01]  /*87f80*/  STL [R1+0xf50], R0 ;  /* 0x000f500001007387 */ /* 0x0003e20000100800 */
[----:B------:R-:W-:Y:S02]  /*87f90*/  LOP3.LUT R213, R174, 0xffff, RZ, 0xc0, !PT ;  /* 0x0000ffffaed57812 */ /* 0x000fe400078ec0ff */
[----:B------:R-:W-:Y:S01]  /*87fa0*/  PRMT R143, R137, 0x3340, R247 ;  /* 0x00003340898f7816 */ /* 0x000fe200000000f7 */
[----:B------:R-:W4:Y:S01]  /*87fb0*/  LDL.LU R149, [R1+0x374] ;  /* 0x0003740001957983 */ /* 0x000f220000300800 */
[----:B0-----:R-:W-:-:S03]  /*87fc0*/  LOP3.LUT R136, R177, 0xffff, RZ, 0xc0, !PT ;  /* 0x0000ffffb1887812 */ /* 0x001fc600078ec0ff */
[----:B------:R-:W4:Y:S01]  /*87fd0*/  LDL.LU R148, [R1+0x370] ;  /* 0x0003700001947983 */ /* 0x000f220000300800 */
[--C-:B-1----:R-:W-:Y:S02]  /*87fe0*/  PRMT R0, R172, 0x3340, R1.reuse ;  /* 0x00003340ac007816 */ /* 0x102fe40000000001 */
[----:B------:R-:W-:Y:S01]  /*87ff0*/  PRMT R140, R213, 0x3340, R1 ;  /* 0x00003340d58c7816 */ /* 0x000fe20000000001 */
[----:B------:R-:W4:Y:S01]  /*88000*/  LDL.LU R147, [R1+0x36c] ;  /* 0x00036c0001937983 */ /* 0x000f220000300800 */
[----:B------:R-:W-:Y:S02]  /*88010*/  PRMT R144, R136, 0x3340, R245 ;  /* 0x0000334088907816 */ /* 0x000fe400000000f5 */
[----:B------:R-:W-:Y:S01]  /*88020*/  PRMT R143, R143, 0x5410, R0 ;  /* 0x000054108f8f7816 */ /* 0x000fe20000000000 */
[----:B------:R-:W4:Y:S01]  /*88030*/  LDL.LU R181, [R1+0x364] ;  /* 0x0003640001b57983 */ /* 0x000f220000300800 */
[----:B------:R-:W-:Y:S01]  /*88040*/  PRMT R0, R144, 0x5410, R140 ;  /* 0x0000541090007816 */ /* 0x000fe2000000008c */
[----:B------:R-:W-:-:S02]  /*88050*/  IMAD.MOV.U32 R177, RZ, RZ, R157 ;  /* 0x000000ffffb17224 */ /* 0x000fc400078e009d */
[----:B------:R-:W4:Y:S04]  /*88060*/  LDL.LU R157, [R1+0x360] ;  /* 0x00036000019d7983 */ /* 0x000f280000300800 */
[----:B------:R-:W-:Y:S01]  /*88070*/  STL [R1+0xf5c], R143 ;  /* 0x000f5c8f01007387 */ /* 0x000fe20000100800 */
[----:B--2---:R-:W-:-:S03]  /*88080*/  LOP3.LUT R138, R155, 0xffff, RZ, 0xc0, !PT ;  /* 0x0000ffff9b8a7812 */ /* 0x004fc600078ec0ff */
[----:B------:R-:W2:Y:S01]  /*88090*/  LDL.LU R155, [R1+0x35c] ;  /* 0x00035c00019b7983 */ /* 0x000ea20000300800 */
[----:B---3--:R-:W-:-:S03]  /*880a0*/  LOP3.LUT R139, R153, 0xffff, RZ, 0xc0, !PT ;  /* 0x0000ffff998b7812 */ /* 0x008fc600078ec0ff */
[----:B------:R0:W-:Y:S04]  /*880b0*/  STL [R1+0xf54], R0 ;  /* 0x000f540001007387 */ /* 0x0001e80000100800 */
[----:B------:R-:W3:Y:S01]  /*880c0*/  LDL.LU R153, [R1+0x358] ;  /* 0x0003580001997983 */ /* 0x000ee20000300800 */
[----:B------:R-:W-:Y:S02]  /*880d0*/  LOP3.LUT R243, R243, 0xffff, RZ, 0xc0, !PT ;  /* 0x0000fffff3f37812 */ /* 0x000fe400078ec0ff */
[----:B------:R-:W-:Y:S02]  /*880e0*/  LOP3.LUT R178, R178, 0xffff, RZ, 0xc0, !PT ;  /* 0x0000ffffb2b27812 */ /* 0x000fe400078ec0ff */
[----:B------:R-:W-:Y:S02]  /*880f0*/  LOP3.LUT R239, R239, 0xffff, RZ, 0xc0, !PT ;  /* 0x0000ffffefef7812 */ /* 0x000fe400078ec0ff */
[----:B------:R-:W-:-:S02]  /*88100*/  LOP3.LUT R193, R182, 0xffff, RZ, 0xc0, !PT ;  /* 0x0000ffffb6c17812 */ /* 0x000fc400078ec0ff */
[----:B------:R-:W-:Y:S02]  /*88110*/  SHF.R.U32.HI R44, RZ, 0x8, R44 ;  /* 0x00000008ff2c7819 */ /* 0x000fe4000001162c */
[----:B------:R-:W-:Y:S02]  /*88120*/  SHF.R.U32.HI R48, RZ, 0x8, R48 ;  /* 0x00000008ff307819 */ /* 0x000fe40000011630 */
[----:B------:R-:W-:Y:S02]  /*88130*/  PRMT R141, R178, 0x3340, R1 ;  /* 0x00003340b28d7816 */ /* 0x000fe40000000001 */
[----:B------:R-:W-:Y:S02]  /*88140*/  PRMT R145, R138, 0x3340, R243 ;  /* 0x000033408a917816 */ /* 0x000fe400000000f3 */
[----:B------:R-:W-:Y:S02]  /*88150*/  PRMT R142, R193, 0x3340, R1 ;  /* 0x00003340c18e7816 */ /* 0x000fe40000000001 */
[----:B------:R-:W-:-:S02]  /*88160*/  PRMT R146, R139, 0x3340, R239 ;  /* 0x000033408b927816 */ /* 0x000fc400000000ef */
[----:B------:R-:W-:Y:S02]  /*88170*/  SHF.R.U32.HI R37, RZ, 0x8, R37 ;  /* 0x00000008ff257819 */ /* 0x000fe40000011625 */
[----:B------:R-:W-:Y:S02]  /*88180*/  SHF.R.U32.HI R41, RZ, 0x8, R41 ;  /* 0x00000008ff297819 */ /* 0x000fe40000011629 */
[----:B------:R-:W-:Y:S02]  /*88190*/  LOP3.LUT R44, R44, 0xffff, RZ, 0xc0, !PT ;  /* 0x0000ffff2c2c7812 */ /* 0x000fe400078ec0ff */
[----:B------:R-:W-:Y:S02]  /*881a0*/  LOP3.LUT R48, R48, 0xffff, RZ, 0xc0, !PT ;  /* 0x0000ffff30307812 */ /* 0x000fe400078ec0ff */
[----:B------:R-:W-:Y:S02]  /*881b0*/  SHF.R.U32.HI R49, RZ, 0x8, R49 ;  /* 0x00000008ff317819 */ /* 0x000fe40000011631 */
[----:B------:R-:W-:-:S02]  /*881c0*/  SHF.R.U32.HI R53, RZ, 0x8, R53 ;  /* 0x00000008ff357819 */ /* 0x000fc40000011635 */
[----:B------:R-:W-:Y:S02]  /*881d0*/  PRMT R141, R145, 0x5410, R141 ;  /* 0x00005410918d7816 */ /* 0x000fe4000000008d */
[----:B0-----:R-:W-:Y:S02]  /*881e0*/  PRMT R0, R146, 0x5410, R142 ;  /* 0x0000541092007816 */ /* 0x001fe4000000008e */
[----:B------:R-:W-:Y:S02]  /*881f0*/  LOP3.LUT R37, R37, 0xffff, RZ, 0xc0, !PT ;  /* 0x0000ffff25257812 */ /* 0x000fe400078ec0ff */
[----:B------:R-:W-:Y:S02]  /*88200*/  LOP3.LUT R41, R41, 0xffff, RZ, 0xc0, !PT ;  /* 0x0000ffff29297812 */ /* 0x000fe400078ec0ff */
[----:B------:R-:W-:Y:S02]  /*88210*/  PRMT R44, R44, 0x3340, R48 ;  /* 0x000033402c2c7816 */ /* 0x000fe40000000030 */
[----:B------:R-:W-:-:S02]  /*88220*/  SHF.R.U32.HI R52, RZ, 0x8, R52 ;  /* 0x00000008ff347819 */ /* 0x000fc40000011634 */
[----:B------:R-:W-:Y:S02]  /*88230*/  LOP3.LUT R48, R49, 0xffff, RZ, 0xc0, !PT ;  /* 0x0000ffff31307812 */ /* 0x000fe400078ec0ff */
[----:B------:R-:W-:Y:S02]  /*88240*/  LOP3.LUT R53, R53, 0xffff, RZ, 0xc0, !PT ;  /* 0x0000ffff35357812 */ /* 0x000fe400078ec0ff */
[----:B------:R-:W-:Y:S02]  /*88250*/  SHF.R.U32.HI R57, RZ, 0x8, R57 ;  /* 0x00000008ff397819 */ /* 0x000fe40000011639 */
[----:B------:R-:W-:Y:S01]  /*88260*/  SHF.R.U32.HI R61, RZ, 0x8, R61 ;  /* 0x00000008ff3d7819 */ /* 0x000fe2000001163d */
[----:B------:R0:W-:Y:S01]  /*88270*/  STL [R1+0xf64], R141 ;  /* 0x000f648d01007387 */ /* 0x0001e20000100800 */
[----:B------:R-:W-:Y:S02]  /*88280*/  LOP3.LUT R234, R234, 0xffff, RZ, 0xc0, !PT ;  /* 0x0000ffffeaea7812 */ /* 0x000fe400078ec0ff */
[----:B------:R-:W-:Y:S01]  /*88290*/  LOP3.LUT R186, R186, 0xffff, RZ, 0xc0, !PT ;  /* 0x0000ffffbaba7812 */ /* 0x000fe200078ec0ff */
[----:B------:R1:W-:Y:S01]  /*882a0*/  STL [R1+0xf80], R0 ;  /* 0x000f800001007387 */ /* 0x0003e20000100800 */
[----:B------:R-:W-:-:S02]  /*882b0*/  PRMT R37, R37, 0x3340, R41 ;  /* 0x0000334025257816 */ /* 0x000fc40000000029 */
[----:B------:R-:W-:Y:S02]  /*882c0*/  LOP3.LUT R230, R230, 0xffff, RZ, 0xc0, !PT ;  /* 0x0000ffffe6e67812 */ /* 0x000fe400078ec0ff */
[----:B------:R-:W-:Y:S02]  /*882d0*/  LOP3.LUT R182, R190, 0xffff, RZ, 0xc0, !PT ;  /* 0x0000ffffbeb67812 */ /* 0x000fe400078ec0ff */
[----:B------:R-:W-:Y:S02]  /*882e0*/  LOP3.LUT R41, R52, 0xffff, RZ, 0xc0, !PT ;  /* 0x0000ffff34297812 */ /* 0x000fe400078ec0ff */
[----:B------:R-:W-:Y:S02]  /*882f0*/  PRMT R48, R48, 0x3340, R53 ;  /* 0x0000334030307816 */ /* 0x000fe40000000035 */
[----:B----4-:R-:W-:Y:S02]  /*88300*/  LOP3.LUT R140, R149, 0xffff, RZ, 0xc0, !PT ;  /* 0x0000ffff958c7812 */ /* 0x010fe400078ec0ff */
[----:B------:R-:W-:-:S02]  /*88310*/  LOP3.LUT R226, R226, 0xffff, RZ, 0xc0, !PT ;  /* 0x0000ffffe2e27812 */ /* 0x000fc400078ec0ff */
[----:B------:R-:W-:Y:S02]  /*88320*/  LOP3.LUT R194, R194, 0xffff, RZ, 0xc0, !PT ;  /* 0x0000ffffc2c27812 */ /* 0x000fe400078ec0ff */
[----:B0-----:R-:W-:Y:S02]  /*88330*/  LOP3.LUT R141, R148, 0xffff, RZ, 0xc0, !PT ;  /* 0x0000ffff948d7812 */ /* 0x001fe400078ec0ff */
[----:B------:R-:W-:Y:S02]  /*88340*/  LOP3.LUT R52, R57, 0xffff, RZ, 0xc0, !PT ;  /* 0x0000ffff39347812 */ /* 0x000fe400078ec0ff */
[----:B-1----:R-:W-:Y:S02]  /*88350*/  LOP3.LUT R0, R147, 0xffff, RZ, 0xc0, !PT ;  /* 0x0000ffff93007812 */ /* 0x002fe400078ec0ff */
[----:B------:R-:W-:Y:S02]  /*88360*/  LOP3.LUT R53, R61, 0xffff, RZ, 0xc0, !PT ;  /* 0x0000ffff3d357812 */ /* 0x000fe400078ec0ff */
[----:B------:R-:W-:-:S02]  /*88370*/  SHF.R.U32.HI R56, RZ, 0x8, R56 ;  /* 0x00000008ff387819 */ /* 0x000fc40000011638 */
[----:B------:R-:W-:Y:S02]  /*88380*/  LOP3.LUT R142, R181, 0xffff, RZ, 0xc0, !PT ;  /* 0x0000ffffb58e7812 */ /* 0x000fe400078ec0ff */
[----:B------:R-:W-:Y:S02]  /*88390*/  LOP3.LUT R222, R222, 0xffff, RZ, 0xc0, !PT ;  /* 0x0000ffffdede7812 */ /* 0x000fe400078ec0ff */
[----:B------:R-:W-:Y:S02]  /*883a0*/  LOP3.LUT R189, R198, 0xffff, RZ, 0xc0, !PT ;  /* 0x0000ffffc6bd7812 */ /* 0x000fe400078ec0ff */
[--C-:B------:R-:W-:Y:S02]  /*883b0*/  PRMT R143, R186, 0x3340, R1.reuse ;  /* 0x00003340ba8f7816 */ /* 0x100fe40000000001 */
[----:B------:R-:W-:Y:S02]  /*883c0*/  PRMT R147, R140, 0x3340, R234 ;  /* 0x000033408c937816 */ /* 0x000fe400000000ea */
[----:B------:R-:W-:-:S02]  /*883d0*/  PRMT R144, R182, 0x3340, R1 ;  /* 0x00003340b6907816 */ /* 0x000fc40000000001 */
[----:B------:R-:W-:Y:S02]  /*883e0*/  PRMT R148, R141, 0x3340, R230 ;  /* 0x000033408d947816 */ /* 0x000fe400000000e6 */
[----:B------:R-:W-:Y:S02]  /*883f0*/  PRMT R145, R194, 0x3340, R1 ;  /* 0x00003340c2917816 */ /* 0x000fe40000000001 */
[----:B------:R-:W-:Y:S02]  /*88400*/  PRMT R149, R0, 0x3340, R226 ;  /* 0x0000334000957816 */ /* 0x000fe400000000e2 */
[----:B------:R-:W-:Y:S02]  /*88410*/  PRMT R52, R52, 0x3340, R53 ;  /* 0x0000334034347816 */ /* 0x000fe40000000035 */
[----:B------:R-:W-:Y:S01]  /*88420*/  LOP3.LUT R53, R56, 0xffff, RZ, 0xc0, !PT ;  /* 0x0000ffff38357812 */ /* 0x000fe200078ec0ff */
[----:B------:R-:W-:Y:S01]  /*88430*/  IMAD.SHL.U32 R56, R159, 0x8, RZ ;  /* 0x000000089f387824 */ /* 0x000fe200078e00ff */
[----:B------:R-:W-:-:S02]  /*88440*/  PRMT R146, R189, 0x3340, R1 ;  /* 0x00003340bd927816 */ /* 0x000fc40000000001 */
[----:B------:R-:W-:Y:S02]  /*88450*/  PRMT R150, R142, 0x3340, R222 ;  /* 0x000033408e967816 */ /* 0x000fe400000000de */
[----:B------:R-:W-:Y:S02]  /*88460*/  PRMT R147, R147, 0x5410, R143 ;  /* 0x0000541093937816 */ /* 0x000fe4000000008f */
[----:B------:R-:W-:Y:S02]  /*88470*/  SHF.R.U32.HI R27, RZ, 0x8, R27 ;  /* 0x00000008ff1b7819 */ /* 0x000fe4000001161b */
[----:B------:R-:W-:Y:S02]  /*88480*/  SHF.R.U32.HI R33, RZ, 0x8, R33 ;  /* 0x00000008ff217819 */ /* 0x000fe40000011621 */
[----:B------:R-:W-:Y:S02]  /*88490*/  PRMT R143, R148, 0x5410, R144 ;  /* 0x00005410948f7816 */ /* 0x000fe40000000090 */
[----:B------:R-:W-:-:S02]  /*884a0*/  SHF.R.U32.HI R0, RZ, 0x8, R0 ;  /* 0x00000008ff007819 */ /* 0x000fc40000011600 */
[----:B------:R-:W-:Y:S02]  /*884b0*/  SHF.R.U32.HI R226, RZ, 0x8, R226 ;  /* 0x00000008ffe27819 */ /* 0x000fe400000116e2 */
[----:B------:R-:W-:Y:S01]  /*884c0*/  PRMT R144, R149, 0x5410, R145 ;  /* 0x0000541095907816 */ /* 0x000fe20000000091 */
[----:B------:R-:W-:Y:S01]  /*884d0*/  STL [R1+0xf78], R147 ;  /* 0x000f789301007387 */ /* 0x000fe20000100800 */
[----:B------:R-:W-:Y:S02]  /*884e0*/  PRMT R145, R150, 0x5410, R146 ;  /* 0x0000541096917816 */ /* 0x000fe40000000092 */
[----:B------:R-:W-:Y:S02]  /*884f0*/  LOP3.LUT R27, R27, 0xffff, RZ, 0xc0, !PT ;  /* 0x0000ffff1b1b7812 */ /* 0x000fe400078ec0ff */
[----:B------:R-:W-:Y:S01]  /*88500*/  LOP3.LUT R33, R33, 0xffff, RZ, 0xc0, !PT ;  /* 0x0000ffff21217812 */ /* 0x000fe200078ec0ff */
[----:B------:R0:W-:Y:S01]  /*88510*/  STL [R1+0xf88], R143 ;  /* 0x000f888f01007387 */ /* 0x0001e20000100800 */
[----:B------:R-:W-:-:S02]  /*88520*/  LOP3.LUT R18, R18, 0xffff, RZ, 0xc0, !PT ;  /* 0x0000ffff12127812 */ /* 0x000fc400078ec0ff */
[----:B------:R-:W-:Y:S02]  /*88530*/  SHF.R.U32.HI R51, RZ, 0x8, R51 ;  /* 0x00000008ff337819 */ /* 0x000fe40000011633 */
[----:B------:R-:W-:Y:S02]  /*88540*/  LOP3.LUT R0, R0, 0xffff, RZ, 0xc0, !PT ;  /* 0x0000ffff00007812 */ /* 0x000fe400078ec0ff */
[----:B------:R-:W-:Y:S02]  /*88550*/  LOP3.LUT R57, R226, 0xffff, RZ, 0xc0, !PT ;  /* 0x0000ffffe2397812 */ /* 0x000fe400078ec0ff */
[----:B------:R-:W-:Y:S01]  /*88560*/  LOP3.LUT R56, R56, 0x300, RZ, 0xc0, !PT ;  /* 0x0000030038387812 */ /* 0x000fe200078ec0ff */
[----:B------:R-:W-:Y:S01]  /*88570*/  STL [R1+0xf9c], R144 ;  /* 0x000f9c9001007387 */ /* 0x000fe20000100800 */
[----:B------:R-:W-:Y:S02]  /*88580*/  SHF.R.U32.HI R59, RZ, 0x8, R59 ;  /* 0x00000008ff3b7819 */ /* 0x000fe4000001163b */
[----:B------:R-:W-:-:S02]  /*88590*/  SHF.R.U32.HI R75, RZ, 0x8, R75 ;  /* 0x00000008ff4b7819 */ /* 0x000fc4000001164b */
[----:B------:R-:W-:Y:S02]  /*885a0*/  SHF.R.U32.HI R80, RZ, 0x8, R80 ;  /* 0x00000008ff507819 */ /* 0x000fe40000011650 */
[----:B0-----:R-:W-:Y:S02]  /*885b0*/  LOP3.LUT R143, R157, 0xffff, RZ, 0xc0, !PT ;  /* 0x0000ffff9d8f7812 */ /* 0x001fe400078ec0ff */
[----:B------:R-:W-:Y:S02]  /*885c0*/  LOP3.LUT R218, R218, 0xffff, RZ, 0xc0, !PT ;  /* 0x0000ffffdada7812 */ /* 0x000fe400078ec0ff */
[----:B------:R-:W-:Y:S02]  /*885d0*/  LOP3.LUT R202, R202, 0xffff, RZ, 0xc0, !PT ;  /* 0x0000ffffcaca7812 */ /* 0x000fe400078ec0ff */
[----:B------:R-:W-:Y:S02]  /*885e0*/  PRMT R27, R27, 0x3340, R33 ;  /* 0x000033401b1b7816 */ /* 0x000fe40000000021 */
[----:B------:R-:W-:-:S02]  /*885f0*/  SHF.R.U32.HI R55, RZ, 0x8, R55 ;  /* 0x00000008ff377819 */ /* 0x000fc40000011637 */
[----:B------:R-:W-:Y:S02]  /*88600*/  SHF.R.U32.HI R101, RZ, 0x8, R101 ;  /* 0x00000008ff657819 */ /* 0x000fe40000011665 */
[----:B------:R-:W-:Y:S02]  /*88610*/  SHF.R.U32.HI R105, RZ, 0x8, R105 ;  /* 0x00000008ff697819 */ /* 0x000fe40000011669 */
[----:B------:R-:W-:Y:S02]  /*88620*/  LOP3.LUT R33, R51, 0xffff, RZ, 0xc0, !PT ;  /* 0x0000ffff33217812 */ /* 0x000fe400078ec0ff */
[----:B------:R-:W-:Y:S01]  /*88630*/  PRMT R57, R0, 0x3340, R57 ;  /* 0x0000334000397816 */ /* 0x000fe20000000039 */
[----:B------:R-:W-:Y:S01]  /*88640*/  IMAD.IADD R0, R35, 0x1, R56 ;  /* 0x0000000123007824 */ /* 0x000fe200078e0238 */
[----:B------:R-:W-:Y:S02]  /*88650*/  SHF.R.U32.HI R3, RZ, 0x8, R3 ;  /* 0x00000008ff037819 */ /* 0x000fe40000011603 */
[----:B------:R-:W-:-:S02]  /*88660*/  LOP3.LUT R51, R59, 0xffff, RZ, 0xc0, !PT ;  /* 0x0000ffff3b337812 */ /* 0x000fc400078ec0ff */
[----:B------:R-:W-:Y:S02]  /*88670*/  SHF.R.U32.HI R45, RZ, 0x8, R45 ;  /* 0x00000008ff2d7819 */ /* 0x000fe4000001162d */
[----:B------:R-:W-:Y:S02]  /*88680*/  SHF.R.U32.HI R216, RZ, 0x8, R216 ;  /* 0x00000008ffd87819 */ /* 0x000fe400000116d8 */
[----:B------:R-:W-:Y:S02]  /*88690*/  LOP3.LUT R59, R75, 0xffff, RZ, 0xc0, !PT ;  /* 0x0000ffff4b3b7812 */ /* 0x000fe400078ec0ff */
[----:B------:R-:W-:Y:S02]  /*886a0*/  LOP3.LUT R56, R80, 0xffff, RZ, 0xc0, !PT ;  /* 0x0000ffff50387812 */ /* 0x000fe400078ec0ff */
[----:B------:R-:W-:Y:S02]  /*886b0*/  SHF.R.U32.HI R63, RZ, 0x8, R63 ;  /* 0x00000008ff3f7819 */ /* 0x000fe4000001163f */
[----:B------:R-:W-:Y:S01]  /*886c0*/  SHF.R.U32.HI R67, RZ, 0x8, R67 ;  /* 0x00000008ff437819 */ /* 0x000fe20000011643 */
[----:B------:R0:W-:Y:S01]  /*886d0*/  STL [R1+0xfa8], R145 ;  /* 0x000fa89101007387 */ /* 0x0001e20000100800 */
[----:B------:R-:W-:-:S02]  /*886e0*/  PRMT R147, R202, 0x3340, R1 ;  /* 0x00003340ca937816 */ /* 0x000fc40000000001 */
[----:B------:R-:W-:Y:S02]  /*886f0*/  PRMT R151, R143, 0x3340, R218 ;  /* 0x000033408f977816 */ /* 0x000fe400000000da */
[----:B------:R-:W-:Y:S02]  /*88700*/  LOP3.LUT R55, R55, 0xffff, RZ, 0xc0, !PT ;  /* 0x0000ffff37377812 */ /* 0x000fe400078ec0ff */
[----:B------:R-:W-:Y:S02]  /*88710*/  SHF.R.U32.HI R62, RZ, 0x8, R62 ;  /* 0x00000008ff3e7819 */ /* 0x000fe4000001163e */
[----:B------:R-:W-:Y:S02]  /*88720*/  SHF.R.U32.HI R66, RZ, 0x8, R66 ;  /* 0x00000008ff427819 */ /* 0x000fe40000011642 */
[----:B------:R-:W-:Y:S02]  /*88730*/  LOP3.LUT R101, R101, 0xffff, RZ, 0xc0, !PT ;  /* 0x0000ffff65657812 */ /* 0x000fe400078ec0ff */
[----:B------:R-:W-:-:S02]  /*88740*/  LOP3.LUT R105, R105, 0xffff, RZ, 0xc0, !PT ;  /* 0x0000ffff69697812 */ /* 0x000fc400078ec0ff */
[----:B------:R-:W-:Y:S02]  /*88750*/  SHF.R.U32.HI R58, RZ, 0x8, R58 ;  /* 0x00000008ff3a7819 */ /* 0x000fe4000001163a */
[----:B------:R-:W-:Y:S02]  /*88760*/  SHF.R.U32.HI R109, RZ, 0x8, R109 ;  /* 0x00000008ff6d7819 */ /* 0x000fe4000001166d */
[----:B------:R-:W-:Y:S02]  /*88770*/  SHF.R.U32.HI R113, RZ, 0x8, R113 ;  /* 0x00000008ff717819 */ /* 0x000fe40000011671 */
[----:B------:R-:W-:Y:S02]  /*88780*/  LOP3.LUT R3, R3, 0xffff, RZ, 0xc0, !PT ;  /* 0x0000ffff03037812 */ /* 0x000fe400078ec0ff */
[----:B0-----:R-:W-:Y:S02]  /*88790*/  LOP3.LUT R145, R236, 0xffff, RZ, 0xc0, !PT ;  /* 0x0000ffffec917812 */ /* 0x001fe400078ec0ff */
[----:B------:R-:W-:Y:S01]  /*887a0*/  LOP3.LUT R22, R22, 0xffff, RZ, 0xc0, !PT ;  /* 0x0000ffff16167812 */ /* 0x000fe200078ec0ff */
[----:B------:R-:W4:Y:S01]  /*887b0*/  LDL.LU R236, [R1+0x3ce8] ;  /* 0x003ce80001ec7983 */ /* 0x000f220000300800 */
[----:B------:R-:W-:-:S02]  /*887c0*/  LOP3.LUT R14, R14, 0xffff, RZ, 0xc0, !PT ;  /* 0x0000ffff0e0e7812 */ /* 0x000fc400078ec0ff */
[----:B------:R-:W-:Y:S02]  /*887d0*/  LOP3.LUT R190, R206, 0xffff, RZ, 0xc0, !PT ;  /* 0x0000ffffcebe7812 */ /* 0x000fe400078ec0ff */
[----:B------:R-:W-:Y:S02]  /*887e0*/  LOP3.LUT R181, R214, 0xffff, RZ, 0xc0, !PT ;  /* 0x0000ffffd6b57812 */ /* 0x000fe400078ec0ff */
[----:B------:R-:W-:Y:S02]  /*887f0*/  SHF.R.U32.HI R12, RZ, 0x8, R12 ;  /* 0x00000008ff0c7819 */ /* 0x000fe4000001160c */
[----:B------:R-:W-:Y:S02]  /*88800*/  LOP3.LUT R45, R45, 0xffff, RZ, 0xc0, !PT ;  /* 0x0000ffff2d2d7812 */ /* 0x000fe400078ec0ff */
[----:B------:R-:W-:Y:S02]  /*88810*/  LOP3.LUT R216, R216, 0xffff, RZ, 0xc0, !PT ;  /* 0x0000ffffd8d87812 */ /* 0x000fe400078ec0ff */
[----:B------:R-:W-:-:S02]  /*88820*/  PRMT R59, R59, 0x3340, R56 ;  /* 0x000033403b3b7816 */ /* 0x000fc40000000038 */
[----:B------:R-:W-:Y:S02]  /*88830*/  LOP3.LUT R63, R63, 0xffff, RZ, 0xc0, !PT ;  /* 0x0000ffff3f3f7812 */ /* 0x000fe400078ec0ff */
[----:B------:R-:W-:Y:S02]  /*88840*/  LOP3.LUT R67, R67, 0xffff, RZ, 0xc0, !PT ;  /* 0x0000ffff43437812 */ /* 0x000fe400078ec0ff */
[----:B------:R-:W-:Y:S02]  /*88850*/  SHF.R.U32.HI R10, RZ, 0x8, R10 ;  /* 0x00000008ff0a7819 */ /* 0x000fe4000001160a */
[----:B------:R-:W-:Y:S02]  /*88860*/  SHF.R.U32.HI R154, RZ, 0x8, R154 ;  /* 0x00000008ff9a7819 */ /* 0x000fe4000001169a */
[----:B------:R-:W-:Y:S02]  /*88870*/  SHF.R.U32.HI R4, RZ, 0x8, R4 ;  /* 0x00000008ff047819 */ /* 0x000fe40000011604 */
[----:B------:R-:W-:-:S02]  /*88880*/  SHF.R.U32.HI R115, RZ, 0x8, R115 ;  /* 0x00000008ff737819 */ /* 0x000fc40000011673 */
[----:B------:R-:W-:Y:S02]  /*88890*/  PRMT R147, R151, 0x5410, R147 ;  /* 0x0000541097937816 */ /* 0x000fe40000000093 */
[----:B------:R-:W-:Y:S02]  /*888a0*/  PRMT R33, R33, 0x3340, R55 ;  /* 0x0000334021217816 */ /* 0x000fe40000000037 */
[----:B------:R-:W-:Y:S02]  /*888b0*/  LOP3.LUT R62, R62, 0xffff, RZ, 0xc0, !PT ;  /* 0x0000ffff3e3e7812 */ /* 0x000fe400078ec0ff */
[----:B------:R-:W-:Y:S02]  /*888c0*/  LOP3.LUT R56, R66, 0xffff, RZ, 0xc0, !PT ;  /* 0x0000ffff42387812 */ /* 0x000fe400078ec0ff */
[----:B------:R-:W-:Y:S02]  /*888d0*/  SHF.R.U32.HI R65, RZ, 0x8, R65 ;  /* 0x00000008ff417819 */ /* 0x000fe40000011641 */
[----:B------:R-:W-:-:S02]  /*888e0*/  SHF.R.U32.HI R69, RZ, 0x8, R69 ;  /* 0x00000008ff457819 */ /* 0x000fc40000011645 */
[----:B------:R-:W-:Y:S02]  /*888f0*/  SHF.R.U32.HI R140, RZ, 0x8, R140 ;  /* 0x00000008ff8c7819 */ /* 0x000fe4000001168c */
[----:B------:R-:W-:Y:S02]  /*88900*/  SHF.R.U32.HI R234, RZ, 0x8, R234 ;  /* 0x00000008ffea7819 */ /* 0x000fe400000116ea */
[----:B------:R-:W-:Y:S02]  /*88910*/  PRMT R105, R101, 0x3340, R105 ;  /* 0x0000334065697816 */ /* 0x000fe40000000069 */
[----:B------:R-:W-:Y:S02]  /*88920*/  LOP3.LUT R210, R210, 0xffff, RZ, 0xc0, !PT ;  /* 0x0000ffffd2d27812 */ /* 0x000fe400078ec0ff */
[----:B------:R-:W-:Y:S02]  /*88930*/  LOP3.LUT R55, R58, 0xffff, RZ, 0xc0, !PT ;  /* 0x0000ffff3a377812 */ /* 0x000fe400078ec0ff */
[----:B------:R-:W-:-:S02]  /*88940*/  SHF.R.U32.HI R64, RZ, 0x8, R64 ;  /* 0x00000008ff407819 */ /* 0x000fc40000011640 */
[----:B------:R-:W-:Y:S02]  /*88950*/  SHF.R.U32.HI R68, RZ, 0x8, R68 ;  /* 0x00000008ff447819 */ /* 0x000fe40000011644 */
[----:B------:R-:W-:Y:S02]  /*88960*/  SHF.R.U32.HI R100, RZ, 0x8, R100 ;  /* 0x00000008ff647819 */ /* 0x000fe40000011664 */
[----:B------:R-:W-:Y:S02]  /*88970*/  SHF.R.U32.HI R104, RZ, 0x8, R104 ;  /* 0x00000008ff687819 */ /* 0x000fe40000011668 */
[----:B------:R-:W-:Y:S02]  /*88980*/  LOP3.LUT R109, R109, 0xffff, RZ, 0xc0, !PT ;  /* 0x0000ffff6d6d7812 */ /* 0x000fe400078ec0ff */
[----:B------:R-:W-:Y:S02]  /*88990*/  LOP3.LUT R113, R113, 0xffff, RZ, 0xc0, !PT ;  /* 0x0000ffff71717812 */ /* 0x000fe400078ec0ff */
[----:B------:R-:W-:-:S02]  /*889a0*/  PRMT R101, R3, 0x3340, R1 ;  /* 0x0000334003657816 */ /* 0x000fc40000000001 */
[--C-:B------:R-:W-:Y:S02]  /*889b0*/  PRMT R148, R190, 0x3340, R1.reuse ;  /* 0x00003340be947816 */ /* 0x100fe40000000001 */
[----:B------:R-:W-:Y:S02]  /*889c0*/  PRMT R150, R181, 0x3340, R1 ;  /* 0x00003340b5967816 */ /* 0x000fe40000000001 */
[----:B------:R-:W-:Y:S02]  /*889d0*/  PRMT R157, R145, 0x3340, R14 ;  /* 0x00003340919d7816 */ /* 0x000fe4000000000e */
[----:B------:R-:W-:Y:S02]  /*889e0*/  LOP3.LUT R58, R12, 0xffff, RZ, 0xc0, !PT ;  /* 0x0000ffff0c3a7812 */ /* 0x000fe400078ec0ff */
[----:B------:R-:W-:Y:S02]  /*889f0*/  SHF.R.U32.HI R8, RZ, 0x8, R8 ;  /* 0x00000008ff087819 */ /* 0x000fe40000011608 */
[----:B------:R-:W-:-:S02]  /*88a00*/  SHF.R.U32.HI R86, RZ, 0x8, R86 ;  /* 0x00000008ff567819 */ /* 0x000fc40000011656 */
[----:B------:R-:W-:Y:S02]  /*88a10*/  SHF.R.U32.HI R114, RZ, 0x8, R114 ;  /* 0x00000008ff727819 */ /* 0x000fe40000011672 */
[----:B------:R-:W-:Y:S02]  /*88a20*/  SHF.R.U32.HI R136, RZ, 0x8, R136 ;  /* 0x00000008ff887819 */ /* 0x000fe40000011688 */
[----:B--2---:R-:W-:Y:S02]  /*88a30*/  LOP3.LUT R144, R155, 0xffff, RZ, 0xc0, !PT ;  /* 0x0000ffff9b907812 */ /* 0x004fe400078ec0ff */
[----:B---3--:R-:W-:-:S04]  /*88a40*/  LOP3.LUT R146, R153, 0xffff, RZ, 0xc0, !PT ;  /* 0x0000ffff99927812 */ /* 0x008fc800078ec0ff */
[----:B------:R-:W-:Y:S02]  /*88a50*/  PRMT R155, R146, 0x3340, R18 ;  /* 0x00003340929b7816 */ /* 0x000fe40000000012 */
[----:B------:R-:W-:Y:S02]  /*88a60*/  SHF.R.U32.HI R146, RZ, 0x8, R146 ;  /* 0x00000008ff927819 */ /* 0x000fe40000011692 */
[----:B------:R-:W-:Y:S02]  /*88a70*/  SHF.R.U32.HI R18, RZ, 0x8, R18 ;  /* 0x00000008ff127819 */ /* 0x000fe40000011612 */
[----:B------:R-:W-:Y:S02]  /*88a80*/  LOP3.LUT R146, R146, 0xffff, RZ, 0xc0, !PT ;  /* 0x0000ffff92927812 */ /* 0x000fe400078ec0ff */
[----:B------:R-:W-:Y:S02]  /*88a90*/  LOP3.LUT R18, R18, 0xffff, RZ, 0xc0, !PT ;  /* 0x0000ffff12127812 */ /* 0x000fe400078ec0ff */
[----:B------:R-:W-:-:S02]  /*88aa0*/  PRMT R153, R144, 0x3340, R22 ;  /* 0x0000334090997816 */ /* 0x000fc40000000016 */
[----:B------:R-:W-:Y:S02]  /*88ab0*/  PRMT R18, R146, 0x3340, R18 ;  /* 0x0000334092127816 */ /* 0x000fe40000000012 */
[----:B------:R-:W-:Y:S02]  /*88ac0*/  SHF.R.U32.HI R3, RZ, 0x8, R245 ;  /* 0x00000008ff037819 */ /* 0x000fe400000116f5 */
[----:B------:R-:W-:Y:S01]  /*88ad0*/  PRMT R45, R45, 0x3340, R216 ;  /* 0x000033402d2d7816 */ /* 0x000fe200000000d8 */
[----:B------:R-:W-:Y:S01]  /*88ae0*/  IMAD.MOV.U32 R216, RZ, RZ, R167 ;  /* 0x000000ffffd87224 */ /* 0x000fe200078e00a7 */
[----:B------:R-:W-:Y:S02]  /*88af0*/  PRMT R12, R63, 0x3340, R67 ;  /* 0x000033403f0c7816 */ /* 0x000fe40000000043 */
[----:B------:R-:W-:Y:S02]  /*88b00*/  LOP3.LUT R10, R10, 0xffff, RZ, 0xc0, !PT ;  /* 0x0000ffff0a0a7812 */ /* 0x000fe400078ec0ff */
[----:B------:R-:W-:-:S02]  /*88b10*/  LOP3.LUT R146, R154, 0xffff, RZ, 0xc0, !PT ;  /* 0x0000ffff9a927812 */ /* 0x000fc400078ec0ff */
[----:B------:R-:W-:Y:S02]  /*88b20*/  SHF.R.U32.HI R82, RZ, 0x8, R82 ;  /* 0x00000008ff527819 */ /* 0x000fe40000011652 */
[----:B------:R-:W-:Y:S02]  /*88b30*/  SHF.R.U32.HI R84, RZ, 0x8, R84 ;  /* 0x00000008ff547819 */ /* 0x000fe40000011654 */
[----:B------:R-:W-:Y:S02]  /*88b40*/  SHF.R.U32.HI R93, RZ, 0x8, R93 ;  /* 0x00000008ff5d7819 */ /* 0x000fe4000001165d */
[----:B------:R-:W-:Y:S02]  /*88b50*/  SHF.R.U32.HI R156, RZ, 0x8, R156 ;  /* 0x00000008ff9c7819 */ /* 0x000fe4000001169c */
[----:B------:R-:W-:Y:S02]  /*88b60*/  LOP3.LUT R4, R4, 0xffff, RZ, 0xc0, !PT ;  /* 0x0000ffff04047812 */ /* 0x000fe400078ec0ff */
[----:B------:R-:W-:Y:S01]  /*88b70*/  LOP3.LUT R115, R115, 0xffff, RZ, 0xc0, !PT ;  /* 0x0000ffff73737812 */ /* 0x000fe200078ec0ff */
[----:B------:R0:W-:Y:S01]  /*88b80*/  STL [R1+0xfa4], R147 ;  /* 0x000fa49301007387 */ /* 0x0001e20000100800 */
[----:B------:R-:W-:-:S02]  /*88b90*/  PRMT R63, R62, 0x3340, R56 ;  /* 0x000033403e3f7816 */ /* 0x000fc40000000038 */
[----:B------:R-:W-:Y:S02]  /*88ba0*/  LOP3.LUT R65, R65, 0xffff, RZ, 0xc0, !PT ;  /* 0x0000ffff41417812 */ /* 0x000fe400078ec0ff */
[----:B------:R-:W-:Y:S02]  /*88bb0*/  LOP3.LUT R69, R69, 0xffff, RZ, 0xc0, !PT ;  /* 0x0000ffff45457812 */ /* 0x000fe400078ec0ff */
[----:B------:R-:W-:Y:S02]  /*88bc0*/  SHF.R.U32.HI R6, RZ, 0x8, R6 ;  /* 0x00000008ff067819 */ /* 0x000fe40000011606 */
[----:B------:R-:W-:Y:S02]  /*88bd0*/  SHF.R.U32.HI R108, RZ, 0x8, R108 ;  /* 0x00000008ff6c7819 */ /* 0x000fe4000001166c */
[----:B------:R-:W-:Y:S02]  /*88be0*/  SHF.R.U32.HI R112, RZ, 0x8, R112 ;  /* 0x00000008ff707819 */ /* 0x000fe40000011670 */
[----:B------:R-:W-:-:S02]  /*88bf0*/  LOP3.LUT R140, R140, 0xffff, RZ, 0xc0, !PT ;  /* 0x0000ffff8c8c7812 */ /* 0x000fc400078ec0ff */
[----:B------:R-:W-:Y:S02]  /*88c00*/  LOP3.LUT R154, R234, 0xffff, RZ, 0xc0, !PT ;  /* 0x0000ffffea9a7812 */ /* 0x000fe400078ec0ff */
[----:B------:R-:W-:Y:S02]  /*88c10*/  SHF.R.U32.HI R145, RZ, 0x8, R145 ;  /* 0x00000008ff917819 */ /* 0x000fe40000011691 */
[----:B------:R-:W-:Y:S02]  /*88c20*/  SHF.R.U32.HI R14, RZ, 0x8, R14 ;  /* 0x00000008ff0e7819 */ /* 0x000fe4000001160e */
[----:B------:R-:W-:Y:S02]  /*88c30*/  SHF.R.U32.HI R117, RZ, 0x8, R117 ;  /* 0x00000008ff757819 */ /* 0x000fe40000011675 */
[----:B------:R-:W-:Y:S01]  /*88c40*/  SHF.R.U32.HI R5, RZ, 0x8, R5 ;  /* 0x00000008ff057819 */ /* 0x000fe20000011605 */
[----:B------:R-:W-:Y:S01]  /*88c50*/  IMAD.MOV.U32 R198, RZ, RZ, R163 ;  /* 0x000000ffffc67224 */ /* 0x000fe200078e00a3 */
[----:B------:R-:W-:-:S02]  /*88c60*/  PRMT R149, R210, 0x3340, R1 ;  /* 0x00003340d2957816 */ /* 0x000fc40000000001 */
[----:B------:R-:W-:Y:S02]  /*88c70*/  LOP3.LUT R56, R64, 0xffff, RZ, 0xc0, !PT ;  /* 0x0000ffff40387812 */ /* 0x000fe400078ec0ff */
[----:B------:R-:W-:Y:S02]  /*88c80*/  LOP3.LUT R68, R68, 0xffff, RZ, 0xc0, !PT ;  /* 0x0000ffff44447812 */ /* 0x000fe400078ec0ff */
[----:B------:R-:W-:Y:S02]  /*88c90*/  SHF.R.U32.HI R111, RZ, 0x8, R111 ;  /* 0x00000008ff6f7819 */ /* 0x000fe4000001166f */
[----:B------:R-:W-:Y:S02]  /*88ca0*/  SHF.R.U32.HI R250, RZ, 0x8, R250 ;  /* 0x00000008fffa7819 */ /* 0x000fe400000116fa */
[----:B------:R-:W-:Y:S02]  /*88cb0*/  LOP3.LUT R100, R100, 0xffff, RZ, 0xc0, !PT ;  /* 0x0000ffff64647812 */ /* 0x000fe400078ec0ff */
[----:B------:R-:W-:-:S02]  /*88cc0*/  LOP3.LUT R104, R104, 0xffff, RZ, 0xc0, !PT ;  /* 0x0000ffff68687812 */ /* 0x000fc400078ec0ff */
[----:B------:R-:W-:Y:S02]  /*88cd0*/  SHF.R.U32.HI R110, RZ, 0x8, R110 ;  /* 0x00000008ff6e7819 */ /* 0x000fe4000001166e */
[----:B------:R-:W-:Y:S02]  /*88ce0*/  SHF.R.U32.HI R251, RZ, 0x8, R251 ;  /* 0x00000008fffb7819 */ /* 0x000fe400000116fb */
[----:B------:R-:W-:Y:S02]  /*88cf0*/  PRMT R167, R109, 0x3340, R113 ;  /* 0x000033406da77816 */ /* 0x000fe40000000071 */
[----:B------:R-:W-:Y:S02]  /*88d00*/  SHF.R.U32.HI R142, RZ, 0x8, R142 ;  /* 0x00000008ff8e7819 */ /* 0x000fe4000001168e */
[----:B------:R-:W-:Y:S02]  /*88d10*/  SHF.R.U32.HI R222, RZ, 0x8, R222 ;  /* 0x00000008ffde7819 */ /* 0x000fe400000116de */
[----:B------:R-:W-:-:S02]  /*88d20*/  SHF.R.U32.HI R141, RZ, 0x8, R141 ;  /* 0x00000008ff8d7819 */ /* 0x000fc4000001168d */
[----:B------:R-:W-:Y:S02]  /*88d30*/  SHF.R.U32.HI R230, RZ, 0x8, R230 ;  /* 0x00000008ffe67819 */ /* 0x000fe400000116e6 */
[----:B------:R-:W-:Y:S02]  /*88d40*/  PRMT R151, R153, 0x5410, R148 ;  /* 0x0000541099977816 */ /* 0x000fe40000000094 */
[----:B0-----:R-:W-:Y:S02]  /*88d50*/  PRMT R147, R157, 0x5410, R150 ;  /* 0x000054109d937816 */ /* 0x001fe40000000096 */
[----:B------:R-:W-:Y:S02]  /*88d60*/  LOP3.LUT R8, R8, 0xffff, RZ, 0xc0, !PT ;  /* 0x0000ffff08087812 */ /* 0x000fe400078ec0ff */
[----:B------:R-:W-:Y:S02]  /*88d70*/  LOP3.LUT R86, R86, 0xffff, RZ, 0xc0, !PT ;  /* 0x0000ffff56567812 */ /* 0x000fe400078ec0ff */
[----:B------:R-:W-:-:S02]  /*88d80*/  LOP3.LUT R114, R114, 0xffff, RZ, 0xc0, !PT ;  /* 0x0000ffff72727812 */ /* 0x000fc400078ec0ff */
[----:B------:R-:W-:Y:S02]  /*88d90*/  SHF.R.U32.HI R178, RZ, 0x8, R178 ;  /* 0x00000008ffb27819 */ /* 0x000fe400000116b2 */
[----:B------:R-:W-:Y:S02]  /*88da0*/  LOP3.LUT R109, R136, 0xffff, RZ, 0xc0, !PT ;  /* 0x0000ffff886d7812 */ /* 0x000fe400078ec0ff */
[----:B------:R-:W-:Y:S02]  /*88db0*/  LOP3.LUT R3, R3, 0xffff, RZ, 0xc0, !PT ;  /* 0x0000ffff03037812 */ /* 0x000fe400078ec0ff */
[----:B------:R-:W-:Y:S02]  /*88dc0*/  SHF.R.U32.HI R212, RZ, 0x8, R212 ;  /* 0x00000008ffd47819 */ /* 0x000fe400000116d4 */
[----:B------:R-:W-:Y:S02]  /*88dd0*/  SHF.R.U32.HI R39, RZ, 0x8, R39 ;  /* 0x00000008ff277819 */ /* 0x000fe40000011627 */
[----:B------:R-:W-:-:S02]  /*88de0*/  SHF.R.U32.HI R16, RZ, 0x8, R16 ;  /* 0x00000008ff107819 */ /* 0x000fc40000011610 */
[----:B------:R-:W-:Y:S02]  /*88df0*/  PRMT R64, R10, 0x3340, R1 ;  /* 0x000033400a407816 */ /* 0x000fe40000000001 */
[----:B------:R-:W-:Y:S02]  /*88e00*/  SHF.R.U32.HI R83, RZ, 0x8, R83 ;  /* 0x00000008ff537819 */ /* 0x000fe40000011653 */
[----:B------:R-:W-:Y:S02]  /*88e10*/  SHF.R.U32.HI R91, RZ, 0x8, R91 ;  /* 0x00000008ff5b7819 */ /* 0x000fe4000001165b */
[----:B------:R-:W-:Y:S02]  /*88e20*/  LOP3.LUT R82, R82, 0xffff, RZ, 0xc0, !PT ;  /* 0x0000ffff52527812 */ /* 0x000fe400078ec0ff */
[----:B------:R-:W-:Y:S02]  /*88e30*/  LOP3.LUT R84, R84, 0xffff, RZ, 0xc0, !PT ;  /* 0x0000ffff54547812 */ /* 0x000fe400078ec0ff */
[----:B------:R-:W-:-:S02]  /*88e40*/  LOP3.LUT R93, R93, 0xffff, RZ, 0xc0, !PT ;  /* 0x0000ffff5d5d7812 */ /* 0x000fc400078ec0ff */
[----:B------:R-:W-:Y:S02]  /*88e50*/  LOP3.LUT R156, R156, 0xffff, RZ, 0xc0, !PT ;  /* 0x0000ffff9c9c7812 */ /* 0x000fe400078ec0ff */
[----:B------:R-:W-:Y:S02]  /*88e60*/  PRMT R163, R115, 0x3340, R1 ;  /* 0x0000334073a37816 */ /* 0x000fe40000000001 */
[----:B------:R-:W-:Y:S02]  /*88e70*/  SHF.R.U32.HI R120, RZ, 0x8, R120 ;  /* 0x00000008ff787819 */ /* 0x000fe40000011678 */
[----:B------:R-:W-:Y:S02]  /*88e80*/  SHF.R.U32.HI R118, RZ, 0x8, R118 ;  /* 0x00000008ff767819 */ /* 0x000fe40000011676 */
[----:B------:R-:W-:Y:S02]  /*88e90*/  SHF.R.U32.HI R248, RZ, 0x8, R248 ;  /* 0x00000008fff87819 */ /* 0x000fe400000116f8 */
[----:B------:R-:W-:-:S02]  /*88ea0*/  SHF.R.U32.HI R246, RZ, 0x8, R246 ;  /* 0x00000008fff67819 */ /* 0x000fc400000116f6 */
[----:B------:R-:W-:Y:S02]  /*88eb0*/  LOP3.LUT R6, R6, 0xffff, RZ, 0xc0, !PT ;  /* 0x0000ffff06067812 */ /* 0x000fe400078ec0ff */
[----:B------:R-:W-:Y:S02]  /*88ec0*/  LOP3.LUT R108, R108, 0xffff, RZ, 0xc0, !PT ;  /* 0x0000ffff6c6c7812 */ /* 0x000fe400078ec0ff */
[----:B------:R-:W-:Y:S02]  /*88ed0*/  LOP3.LUT R112, R112, 0xffff, RZ, 0xc0, !PT ;  /* 0x0000ffff70707812 */ /* 0x000fe400078ec0ff */
[----:B------:R-:W-:Y:S02]  /*88ee0*/  PRMT R154, R140, 0x3340, R154 ;  /* 0x000033408c9a7816 */ /* 0x000fe4000000009a */
[----:B------:R-:W-:Y:S02]  /*88ef0*/  SHF.R.U32.HI R160, RZ, 0x8, R160 ;  /* 0x00000008ffa07819 */ /* 0x000fe400000116a0 */
[----:B------:R-:W-:-:S02]  /*88f00*/  LOP3.LUT R145, R145, 0xffff, RZ, 0xc0, !PT ;  /* 0x0000ffff91917812 */ /* 0x000fc400078ec0ff */
[----:B------:R-:W-:Y:S02]  /*88f10*/  LOP3.LUT R5, R5, 0xffff, RZ, 0xc0, !PT ;  /* 0x0000ffff05057812 */ /* 0x000fe400078ec0ff */
[----:B------:R-:W-:Y:S02]  /*88f20*/  SHF.R.U32.HI R164, RZ, 0x8, R164 ;  /* 0x00000008ffa47819 */ /* 0x000fe400000116a4 */
[----:B------:R-:W-:Y:S01]  /*88f30*/  SHF.R.U32.HI R11, RZ, 0x8, R11 ;  /* 0x00000008ff0b7819 */ /* 0x000fe2000001160b */
[----:B------:R-:W-:Y:S01]  /*88f40*/  IMAD.MOV.U32 R206, RZ, RZ, R199 ;  /* 0x000000ffffce7224 */ /* 0x000fe200078e00c7 */
[----:B------:R-:W-:Y:S02]  /*88f50*/  PRMT R157, R4, 0x3340, R1 ;  /* 0x00003340049d7816 */ /* 0x000fe40000000001 */
[----:B------:R-:W-:Y:S02]  /*88f60*/  PRMT R148, R155, 0x5410, R149 ;  /* 0x000054109b947816 */ /* 0x000fe40000000095 */
[----:B------:R-:W-:-:S02]  /*88f70*/  LOP3.LUT R111, R111, 0xffff, RZ, 0xc0, !PT ;  /* 0x0000ffff6f6f7812 */ /* 0x000fc400078ec0ff */
[----:B------:R-:W-:Y:S02]  /*88f80*/  LOP3.LUT R159, R250, 0xffff, RZ, 0xc0, !PT ;  /* 0x0000fffffa9f7812 */ /* 0x000fe400078ec0ff */
[----:B------:R-:W-:Y:S02]  /*88f90*/  PRMT R104, R100, 0x3340, R104 ;  /* 0x0000334064687816 */ /* 0x000fe40000000068 */
[----:B------:R-:W-:Y:S02]  /*88fa0*/  LOP3.LUT R110, R110, 0xffff, RZ, 0xc0, !PT ;  /* 0x0000ffff6e6e7812 */ /* 0x000fe400078ec0ff */
[----:B------:R-:W-:Y:S02]  /*88fb0*/  LOP3.LUT R251, R251, 0xffff, RZ, 0xc0, !PT ;  /* 0x0000fffffbfb7812 */ /* 0x000fe400078ec0ff */
[----:B------:R-:W-:Y:S02]  /*88fc0*/  LOP3.LUT R142, R142, 0xffff, RZ, 0xc0, !PT ;  /* 0x0000ffff8e8e7812 */ /* 0x000fe400078ec0ff */
[----:B------:R-:W-:-:S02]  /*88fd0*/  LOP3.LUT R222, R222, 0xffff, RZ, 0xc0, !PT ;  /* 0x0000ffffdede7812 */ /* 0x000fc400078ec0ff */
[----:B------:R-:W-:Y:S02]  /*88fe0*/  LOP3.LUT R230, R230, 0xffff, RZ, 0xc0, !PT ;  /* 0x0000ffffe6e67812 */ /* 0x000fe400078ec0ff */
[----:B------:R-:W-:Y:S02]  /*88ff0*/  SHF.R.U32.HI R122, RZ, 0x8, R122 ;  /* 0x00000008ff7a7819 */ /* 0x000fe4000001167a */
[----:B------:R-:W-:Y:S02]  /*89000*/  SHF.R.U32.HI R249, RZ, 0x8, R249 ;  /* 0x00000008fff97819 */ /* 0x000fe400000116f9 */
[----:B------:R-:W-:Y:S02]  /*89010*/  SHF.R.U32.HI R131, RZ, 0x8, R131 ;  /* 0x00000008ff837819 */ /* 0x000fe40000011683 */
[----:B------:R-:W-:Y:S02]  /*89020*/  SHF.R.U32.HI R135, RZ, 0x8, R135 ;  /* 0x00000008ff877819 */ /* 0x000fe40000011687 */
[----:B------:R-:W-:-:S02]  /*89030*/  LOP3.LUT R88, R88, 0xffff, RZ, 0xc0, !PT ;  /* 0x0000ffff58587812 */ /* 0x000fc400078ec0ff */
[----:B------:R-:W-:Y:S02]  /*89040*/  LOP3.LUT R24, R24, 0xffff, RZ, 0xc0, !PT ;  /* 0x0000ffff18187812 */ /* 0x000fe400078ec0ff */
[----:B------:R-:W-:Y:S01]  /*89050*/  LOP3.LUT R26, R26, 0xffff, RZ, 0xc0, !PT ;  /* 0x0000ffff1a1a7812 */ /* 0x000fe200078ec0ff */
[----:B------:R0:W-:Y:S01]  /*89060*/  STL [R1+0xfcc], R151 ;  /* 0x000fcc9701007387 */ /* 0x0001e20000100800 */
[----:B------:R-:W-:Y:S02]  /*89070*/  PRMT R10, R65, 0x3340, R69 ;  /* 0x00003340410a7816 */ /* 0x000fe40000000045 */
[----:B------:R-:W-:Y:S02]  /*89080*/  SHF.R.U32.HI R130, RZ, 0x8, R130 ;  /* 0x00000008ff827819 */ /* 0x000fe40000011682 */
[----:B------:R-:W-:Y:S02]  /*89090*/  SHF.R.U32.HI R137, RZ, 0x8, R137 ;  /* 0x00000008ff897819 */ /* 0x000fe40000011689 */
[----:B------:R-:W-:-:S02]  /*890a0*/  SHF.R.U32.HI R134, RZ, 0x8, R134 ;  /* 0x00000008ff867819 */ /* 0x000fc40000011686 */
[----:B------:R-:W-:Y:S02]  /*890b0*/  SHF.R.U32.HI R247, RZ, 0x8, R247 ;  /* 0x00000008fff77819 */ /* 0x000fe400000116f7 */
[----:B------:R-:W-:Y:S02]  /*890c0*/  SHF.R.U32.HI R238, RZ, 0x8, R238 ;  /* 0x00000008ffee7819 */ /* 0x000fe400000116ee */
[----:B------:R-:W-:Y:S02]  /*890d0*/  SHF.R.U32.HI R75, RZ, 0x8, R7 ;  /* 0x00000008ff4b7819 */ /* 0x000fe40000011607 */
        /* <DEDUP_REMOVED lines=38> */
[----:B------:R-:W-:Y:S01]  /*89340*/  SHF.R.U32.HI R241, RZ, 0x8, R241 ;  /* 0x00000008fff17819 */ /* 0x000fe200000116f1 */
[----:B------:R-:W-:Y:S01]  /*89350*/  IMAD.MOV.U32 R214, RZ, RZ, R165 ;  /* 0x000000ffffd67224 */ /* 0x000fe200078e00a5 */
[----:B------:R-:W-:Y:S01]  /*89360*/  LOP3.LUT R4, R14, 0xffff, RZ, 0xc0, !PT ;  /* 0x0000ffff0e047812 */ /* 0x000fe200078ec0ff */
[----:B------:R-:W1:Y:S01]  /*89370*/  LDC R136, c[0x0][0x248] ;  /* 0x00009200ff887b82 */ /* 0x000e620000000800 */
[----:B------:R-:W-:-:S02]  /*89380*/  LOP3.LUT R115, R117, 0xffff, RZ, 0xc0, !PT ;  /* 0x0000ffff75737812 */ /* 0x000fc400078ec0ff */
[----:B------:R-:W-:Y:S02]  /*89390*/  PRMT R65, R56, 0x3340, R68 ;  /* 0x0000334038417816 */ /* 0x000fe40000000044 */
[----:B------:R-:W-:Y:S02]  /*893a0*/  LOP3.LUT R140, R141, 0xffff, RZ, 0xc0, !PT ;  /* 0x0000ffff8d8c7812 */ /* 0x000fe400078ec0ff */
[----:B------:R-:W-:Y:S01]  /*893b0*/  LOP3.LUT R117, R90, 0xffff, RZ, 0xc0, !PT ;  /* 0x0000ffff5a757812 */ /* 0x000fe200078ec0ff */
[----:B------:R-:W-:Y:S01]  /*893c0*/  IMAD.MOV.U32 R199, RZ, RZ, R161 ;  /* 0x000000ffffc77224 */ /* 0x000fe200078e00a1 */
[----:B------:R-:W-:Y:S02]  /*893d0*/  SHF.R.U32.HI R56, RZ, 0x8, R106 ;  /* 0x00000008ff387819 */ /* 0x000fe4000001166a */
[----:B------:R-:W-:Y:S02]  /*893e0*/  PRMT R8, R8, 0x3340, R86 ;  /* 0x0000334008087816 */ /* 0x000fe40000000056 */
[----:B------:R-:W-:-:S02]  /*893f0*/  PRMT R155, R114, 0x3340, R1 ;  /* 0x00003340729b7816 */ /* 0x000fc40000000001 */
[----:B------:R-:W-:Y:S02]  /*89400*/  LOP3.LUT R100, R178, 0xffff, RZ, 0xc0, !PT ;  /* 0x0000ffffb2647812 */ /* 0x000fe400078ec0ff */
[----:B------:R-:W-:Y:S02]  /*89410*/  PRMT R109, R109, 0x3340, R3 ;  /* 0x000033406d6d7816 */ /* 0x000fe40000000003 */
[----:B------:R-:W-:Y:S02]  /*89420*/  LOP3.LUT R212, R212, 0xffff, RZ, 0xc0, !PT ;  /* 0x0000ffffd4d47812 */ /* 0x000fe400078ec0ff */
[----:B------:R-:W-:Y:S02]  /*89430*/  LOP3.LUT R39, R39, 0xffff, RZ, 0xc0, !PT ;  /* 0x0000ffff27277812 */ /* 0x000fe400078ec0ff */
[----:B------:R-:W-:Y:S02]  /*89440*/  LOP3.LUT R16, R16, 0xffff, RZ, 0xc0, !PT ;  /* 0x0000ffff10107812 */ /* 0x000fe400078ec0ff */
[----:B------:R-:W-:-:S02]  /*89450*/  LOP3.LUT R83, R83, 0xffff, RZ, 0xc0, !PT ;  /* 0x0000ffff53537812 */ /* 0x000fc400078ec0ff */
[----:B------:R-:W-:Y:S02]  /*89460*/  LOP3.LUT R91, R91, 0xffff, RZ, 0xc0, !PT ;  /* 0x0000ffff5b5b7812 */ /* 0x000fe400078ec0ff */
[----:B------:R-:W-:Y:S02]  /*89470*/  PRMT R106, R82, 0x3340, R1 ;  /* 0x00003340526a7816 */ /* 0x000fe40000000001 */
[----:B------:R-:W-:Y:S02]  /*89480*/  PRMT R84, R84, 0x3340, R93 ;  /* 0x0000334054547816 */ /* 0x000fe4000000005d */
[----:B------:R-:W-:Y:S02]  /*89490*/  PRMT R86, R156, 0x3340, R1 ;  /* 0x000033409c567816 */ /* 0x000fe40000000001 */
[----:B------:R-:W-:Y:S02]  /*894a0*/  LOP3.LUT R120, R120, 0xffff, RZ, 0xc0, !PT ;  /* 0x0000ffff78787812 */ /* 0x000fe400078ec0ff */
[----:B------:R-:W-:-:S02]  /*894b0*/  LOP3.LUT R114, R118, 0xffff, RZ, 0xc0, !PT ;  /* 0x0000ffff76727812 */ /* 0x000fc400078ec0ff */
[----:B------:R-:W-:Y:S02]  /*894c0*/  LOP3.LUT R248, R248, 0xffff, RZ, 0xc0, !PT ;  /* 0x0000fffff8f87812 */ /* 0x000fe400078ec0ff */
[----:B------:R-:W-:Y:S02]  /*894d0*/  LOP3.LUT R246, R246, 0xffff, RZ, 0xc0, !PT ;  /* 0x0000fffff6f67812 */ /* 0x000fe400078ec0ff */
[----:B0-----:R-:W-:Y:S02]  /*894e0*/  PRMT R151, R6, 0x3340, R1 ;  /* 0x0000334006977816 */ /* 0x001fe40000000001 */
[----:B------:R-:W-:Y:S01]  /*894f0*/  LOP3.LUT R11, R11, 0xffff, RZ, 0xc0, !PT ;  /* 0x0000ffff0b0b7812 */ /* 0x000fe200078ec0ff */
[----:B------:R0:W-:Y:S01]  /*89500*/  STL [R1+0xfd0], R148 ;  /* 0x000fd09401007387 */ /* 0x0001e20000100800 */
[----:B------:R-:W-:Y:S01]  /*89510*/  SHF.R.U32.HI R90, RZ, 0x8, R128 ;  /* 0x00000008ff5a7819 */ /* 0x000fe20000011680 */
[----:B------:R-:W2:Y:S01]  /*89520*/  LDC R118, c[0x0][0x248] ;  /* 0x00009200ff767b82 */ /* 0x000ea20000000800 */
[----:B------:R-:W-:-:S02]  /*89530*/  SHF.R.U32.HI R3, RZ, 0x8, R132 ;  /* 0x00000008ff037819 */ /* 0x000fc40000011684 */
[----:B------:R-:W-:Y:S02]  /*89540*/  PRMT R156, R108, 0x3340, R112 ;  /* 0x000033406c9c7816 */ /* 0x000fe40000000070 */
[----:B------:R-:W-:Y:S02]  /*89550*/  LOP3.LUT R161, R160, 0xffff, RZ, 0xc0, !PT ;  /* 0x0000ffffa0a17812 */ /* 0x000fe400078ec0ff */
[----:B------:R-:W-:Y:S02]  /*89560*/  PRMT R145, R145, 0x3340, R4 ;  /* 0x0000334091917816 */ /* 0x000fe40000000004 */
[----:B------:R-:W-:Y:S02]  /*89570*/  PRMT R93, R5, 0x3340, R1 ;  /* 0x00003340055d7816 */ /* 0x000fe40000000001 */
[----:B------:R-:W-:Y:S02]  /*89580*/  LOP3.LUT R82, R164, 0xffff, RZ, 0xc0, !PT ;  /* 0x0000ffffa4527812 */ /* 0x000fe400078ec0ff */
[----:B------:R-:W-:-:S02]  /*89590*/  PRMT R159, R111, 0x3340, R159 ;  /* 0x000033406f9f7816 */ /* 0x000fc4000000009f */
[----:B------:R-:W-:Y:S02]  /*895a0*/  PRMT R141, R142, 0x3340, R222 ;  /* 0x000033408e8d7816 */ /* 0x000fe400000000de */
[----:B------:R-:W-:Y:S02]  /*895b0*/  PRMT R140, R140, 0x3340, R230 ;  /* 0x000033408c8c7816 */ /* 0x000fe400000000e6 */
[----:B------:R-:W-:Y:S02]  /*895c0*/  LOP3.LUT R113, R122, 0xffff, RZ, 0xc0, !PT ;  /* 0x0000ffff7a717812 */ /* 0x000fe400078ec0ff */
[----:B------:R-:W-:Y:S02]  /*895d0*/  LOP3.LUT R249, R249, 0xffff, RZ, 0xc0, !PT ;  /* 0x0000fffff9f97812 */ /* 0x000fe400078ec0ff */
[----:B------:R-:W-:Y:S02]  /*895e0*/  LOP3.LUT R135, R135, 0xffff, RZ, 0xc0, !PT ;  /* 0x0000ffff87877812 */ /* 0x000fe400078ec0ff */
[----:B------:R-:W-:-:S02]  /*895f0*/  PRMT R6, R71, 0x4210, R24 ;  /* 0x0000421047067816 */ /* 0x000fc40000000018 */
[----:B------:R-:W-:Y:S02]  /*89600*/  PRMT R7, R72, 0x4210, R26 ;  /* 0x0000421048077816 */ /* 0x000fe4000000001a */
[--C-:B------:R-:W-:Y:S02]  /*89610*/  PRMT R100, R100, 0x3340, R1.reuse ;  /* 0x0000334064647816 */ /* 0x100fe40000000001 */
[----:B------:R-:W-:Y:S02]  /*89620*/  LOP3.LUT R134, R134, 0xffff, RZ, 0xc0, !PT ;  /* 0x0000ffff86867812 */ /* 0x000fe400078ec0ff */
[----:B------:R-:W-:Y:S02]  /*89630*/  LOP3.LUT R247, R247, 0xffff, RZ, 0xc0, !PT ;  /* 0x0000fffff7f77812 */ /* 0x000fe400078ec0ff */
[----:B------:R-:W-:Y:S02]  /*89640*/  PRMT R212, R212, 0x3340, R1 ;  /* 0x00003340d4d47816 */ /* 0x000fe40000000001 */
[----:B------:R-:W-:-:S02]  /*89650*/  PRMT R16, R39, 0x3340, R16 ;  /* 0x0000334027107816 */ /* 0x000fc40000000010 */
[----:B0-----:R-:W-:Y:S02]  /*89660*/  PRMT R148, R83, 0x3340, R91 ;  /* 0x0000334053947816 */ /* 0x001fe4000000005b */
[----:B------:R-:W-:Y:S02]  /*89670*/  PRMT R115, R115, 0x3340, R120 ;  /* 0x0000334073737816 */ /* 0x000fe40000000078 */
[----:B------:R-:W-:Y:S01]  /*89680*/  PRMT R114, R114, 0x3340, R248 ;  /* 0x0000334072727816 */ /* 0x000fe200000000f8 */
[----:B------:R-:W-:Y:S01]  /*89690*/  STL [R1+0xfe8], R147 ;  /* 0x000fe89301007387 */ /* 0x000fe20000100800 */
[----:B------:R-:W-:Y:S01]  /*896a0*/  PRMT R160, R110, 0x3340, R251 ;  /* 0x000033406ea07816 */ /* 0x000fe200000000fb */
[----:B------:R-:W0:Y:S01]  /*896b0*/  LDC R128, c[0x0][0x248] ;  /* 0x00009200ff807b82 */ /* 0x000e220000000800 */
[----:B------:R-:W-:Y:S02]  /*896c0*/  LOP3.LUT R112, R131, 0xffff, RZ, 0xc0, !PT ;  /* 0x0000ffff83707812 */ /* 0x000fe400078ec0ff */
[----:B------:R-:W-:-:S02]  /*896d0*/  PRMT R4, R73, 0x4210, R88 ;  /* 0x0000421049047816 */ /* 0x000fc40000000058 */
[----:B------:R-:W-:Y:S02]  /*896e0*/  PRMT R5, R70, 0x4210, R117 ;  /* 0x0000421046057816 */ /* 0x000fe40000000075 */
[----:B------:R-:W-:Y:S01]  /*896f0*/  LOP3.LUT R111, R130, 0xffff, RZ, 0xc0, !PT ;  /* 0x0000ffff826f7812 */ /* 0x000fe200078ec0ff */
[----:B------:R-:W3:Y:S01]  /*89700*/  LDC R132, c[0x0][0x248] ;  /* 0x00009200ff847b82 */ /* 0x000ee20000000800 */
[----:B------:R-:W-:Y:S02]  /*89710*/  LOP3.LUT R110, R137, 0xffff, RZ, 0xc0, !PT ;  /* 0x0000ffff896e7812 */ /* 0x000fe400078ec0ff */
[----:B------:R-:W-:Y:S02]  /*89720*/  LOP3.LUT R90, R90, 0xffff, RZ, 0xc0, !PT ;  /* 0x0000ffff5a5a7812 */ /* 0x000fe400078ec0ff */
[----:B------:R-:W-:Y:S02]  /*89730*/  LOP3.LUT R3, R3, 0xffff, RZ, 0xc0, !PT ;  /* 0x0000ffff03037812 */ /* 0x000fe400078ec0ff */
        /* <DEDUP_REMOVED lines=8> */
[----:B------:R-:W-:Y:S02]  /*897c0*/  LOP3.LUT R252, R252, 0xffff, RZ, 0xc0, !PT ;  /* 0x0000fffffcfc7812 */ /* 0x000fe400078ec0ff */
[----:B------:R-:W-:Y:S02]  /*897d0*/  LOP3.LUT R80, R77, 0xffff, RZ, 0xc0, !PT ;  /* 0x0000ffff4d507812 */ /* 0x000fe400078ec0ff */
[----:B------:R-:W-:Y:S02]  /*897e0*/  LOP3.LUT R81, R81, 0xffff, RZ, 0xc0, !PT ;  /* 0x0000ffff51517812 */ /* 0x000fe400078ec0ff */
[----:B------:R-:W-:Y:S02]  /*897f0*/  LOP3.LUT R74, R74, 0xffff, RZ, 0xc0, !PT ;  /* 0x0000ffff4a4a7812 */ /* 0x000fe400078ec0ff */
[----:B------:R-:W-:-:S02]  /*89800*/  LOP3.LUT R79, R79, 0xffff, RZ, 0xc0, !PT ;  /* 0x0000ffff4f4f7812 */ /* 0x000fc400078ec0ff */
[----:B------:R-:W-:Y:S02]  /*89810*/  SHF.R.U32.HI R144, RZ, 0x8, R144 ;  /* 0x00000008ff907819 */ /* 0x000fe40000011690 */
[----:B------:R-:W-:Y:S02]  /*89820*/  SHF.R.U32.HI R22, RZ, 0x8, R22 ;  /* 0x00000008ff167819 */ /* 0x000fe40000011616 */
[----:B------:R-:W-:Y:S02]  /*89830*/  LOP3.LUT R38, R38, 0xffff, RZ, 0xc0, !PT ;  /* 0x0000ffff26267812 */ /* 0x000fe400078ec0ff */
[----:B------:R-:W-:Y:S02]  /*89840*/  LOP3.LUT R20, R20, 0xffff, RZ, 0xc0, !PT ;  /* 0x0000ffff14147812 */ /* 0x000fe400078ec0ff */
[----:B------:R-:W-:Y:S02]  /*89850*/  LOP3.LUT R78, R78, 0xffff, RZ, 0xc0, !PT ;  /* 0x0000ffff4e4e7812 */ /* 0x000fe400078ec0ff */
[----:B------:R-:W-:-:S02]  /*89860*/  LOP3.LUT R232, R232, 0xffff, RZ, 0xc0, !PT ;  /* 0x0000ffffe8e87812 */ /* 0x000fc400078ec0ff */
[----:B------:R-:W-:Y:S02]  /*89870*/  PRMT R64, R12, 0x5410, R64 ;  /* 0x000054100c407816 */ /* 0x000fe40000000040 */
        /* <DEDUP_REMOVED lines=15> */
[----:B------:R-:W-:Y:S02]  /*89970*/  LOP3.LUT R218, R218, 0xffff, RZ, 0xc0, !PT ;  /* 0x0000ffffdada7812 */ /* 0x000fe400078ec0ff */
[----:B------:R-:W-:-:S02]  /*89980*/  LOP3.LUT R192, R192, 0xffff, RZ, 0xc0, !PT ;  /* 0x0000ffffc0c07812 */ /* 0x000fc400078ec0ff */
[----:B------:R-:W-:Y:S02]  /*89990*/  LOP3.LUT R228, R228, 0xffff, RZ, 0xc0, !PT ;  /* 0x0000ffffe4e47812 */ /* 0x000fe400078ec0ff */
[----:B------:R-:W-:Y:S02]  /*899a0*/  LOP3.LUT R180, R180, 0xffff, RZ, 0xc0, !PT ;  /* 0x0000ffffb4b47812 */ /* 0x000fe400078ec0ff */
[----:B------:R-:W-:Y:S02]  /*899b0*/  LOP3.LUT R119, R119, 0xffff, RZ, 0xc0, !PT ;  /* 0x0000ffff77777812 */ /* 0x000fe400078ec0ff */
[----:B------:R-:W-:Y:S02]  /*899c0*/  LOP3.LUT R165, R241, 0xffff, RZ, 0xc0, !PT ;  /* 0x0000fffff1a57812 */ /* 0x000fe400078ec0ff */
[----:B------:R-:W-:Y:S02]  /*899d0*/  SHF.R.U32.HI R15, RZ, 0x8, R15 ;  /* 0x00000008ff0f7819 */ /* 0x000fe4000001160f */
[----:B------:R-:W-:-:S02]  /*899e0*/  SHF.R.U32.HI R123, RZ, 0x8, R123 ;  /* 0x00000008ff7b7819 */ /* 0x000fc4000001167b */
[----:B------:R-:W-:Y:S02]  /*899f0*/  SHF.R.U32.HI R126, RZ, 0x8, R126 ;  /* 0x00000008ff7e7819 */ /* 0x000fe4000001167e */
[----:B------:R-:W-:Y:S02]  /*89a00*/  LOP3.LUT R56, R56, 0xffff, RZ, 0xc0, !PT ;  /* 0x0000ffff38387812 */ /* 0x000fe400078ec0ff */
[--C-:B------:R-:W-:Y:S02]  /*89a10*/  PRMT R67, R58, 0x3340, R1.reuse ;  /* 0x000033403a437816 */ /* 0x100fe40000000001 */
[----:B------:R-:W-:Y:S02]  /*89a20*/  PRMT R146, R146, 0x3340, R1 ;  /* 0x0000334092927816 */ /* 0x000fe40000000001 */
[----:B------:R-:W-:Y:S02]  /*89a30*/  SHF.R.U32.HI R158, RZ, 0x8, R158 ;  /* 0x00000008ff9e7819 */ /* 0x000fe4000001169e */
[----:B------:R-:W-:-:S02]  /*89a40*/  SHF.R.U32.HI R99, RZ, 0x8, R99 ;  /* 0x00000008ff637819 */ /* 0x000fc40000011663 */
[----:B------:R-:W-:Y:S02]  /*89a50*/  SHF.R.U32.HI R166, RZ, 0x8, R166 ;  /* 0x00000008ffa67819 */ /* 0x000fe400000116a6 */
[----:B------:R-:W-:Y:S02]  /*89a60*/  LOP3.LUT R94, R94, 0xffff, RZ, 0xc0, !PT ;  /* 0x0000ffff5e5e7812 */ /* 0x000fe400078ec0ff */
[----:B------:R-:W-:Y:S02]  /*89a70*/  LOP3.LUT R28, R28, 0xffff, RZ, 0xc0, !PT ;  /* 0x0000ffff1c1c7812 */ /* 0x000fe400078ec0ff */
[----:B------:R-:W-:Y:S02]  /*89a80*/  LOP3.LUT R30, R30, 0xffff, RZ, 0xc0, !PT ;  /* 0x0000ffff1e1e7812 */ /* 0x000fe400078ec0ff */
[----:B------:R-:W-:Y:S02]  /*89a90*/  SHF.R.U32.HI R208, RZ, 0x8, R208 ;  /* 0x00000008ffd07819 */ /* 0x000fe400000116d0 */
[----:B------:R-:W-:-:S02]  /*89aa0*/  SHF.R.U32.HI R210, RZ, 0x8, R210 ;  /* 0x00000008ffd27819 */ /* 0x000fc400000116d2 */
[----:B------:R-:W-:Y:S02]  /*89ab0*/  SHF.R.U32.HI R162, RZ, 0x8, R162 ;  /* 0x00000008ffa27819 */ /* 0x000fe400000116a2 */
[----:B------:R-:W-:Y:S02]  /*89ac0*/  SHF.R.U32.HI R202, RZ, 0x8, R202 ;  /* 0x00000008ffca7819 */ /* 0x000fe400000116ca */
[----:B------:R-:W-:Y:S02]  /*89ad0*/  PRMT R161, R161, 0x3340, R1 ;  /* 0x00003340a1a17816 */ /* 0x000fe40000000001 */
[----:B------:R-:W-:Y:S02]  /*89ae0*/  SHF.R.U32.HI R107, RZ, 0x8, R107 ;  /* 0x00000008ff6b7819 */ /* 0x000fe4000001166b */
[----:B------:R-:W-:Y:S02]  /*89af0*/  LOP3.LUT R96, R96, 0xffff, RZ, 0xc0, !PT ;  /* 0x0000ffff60607812 */ /* 0x000fe400078ec0ff */
[----:B------:R-:W-:-:S02]  /*89b00*/  LOP3.LUT R98, R98, 0xffff, RZ, 0xc0, !PT ;  /* 0x0000ffff62627812 */ /* 0x000fc400078ec0ff */
[----:B------:R-:W-:Y:S02]  /*89b10*/  LOP3.LUT R32, R32, 0xffff, RZ, 0xc0, !PT ;  /* 0x0000ffff20207812 */ /* 0x000fe400078ec0ff */
[----:B------:R-:W-:Y:S02]  /*89b20*/  LOP3.LUT R34, R34, 0xffff, RZ, 0xc0, !PT ;  /* 0x0000ffff22227812 */ /* 0x000fe400078ec0ff */
        /* <DEDUP_REMOVED lines=11> */
[----:B------:R-:W-:Y:S01]  /*89be0*/  PRMT R83, R11, 0x3340, R1 ;  /* 0x000033400b537816 */ /* 0x000fe20000000001 */
[----:B------:R-:W-:Y:S01]  /*89bf0*/  STL.64 [R1+0x3cb8], R140 ;  /* 0x003cb88c01007387 */ /* 0x000fe20000100a00 */
[----:B------:R-:W-:Y:S01]  /*89c00*/  PRMT R113, R113, 0x3340, R249 ;  /* 0x0000334071717816 */ /* 0x000fe200000000f9 */
[----:B------:R-:W1:Y:S01]  /*89c10*/  LDC R71, c[0x0][0x248] ;  /* 0x00009200ff477b82 */ /* 0x000e620000000800 */
[----:B------:R-:W-:Y:S01]  /*89c20*/  PRMT R112, R112, 0x3340, R135 ;  /* 0x0000334070707816 */ /* 0x000fe20000000087 */
[----:B------:R4:W-:Y:S01]  /*89c30*/  STSM.16.M88.4 [R0], R4 ;  /* 0x0000000400007844 */ /* 0x0009e20000000200 */
[----:B------:R-:W-:-:S02]  /*89c40*/  PRMT R111, R111, 0x3340, R134 ;  /* 0x000033406f6f7816 */ /* 0x000fc40000000086 */
[----:B------:R-:W-:Y:S01]  /*89c50*/  PRMT R110, R110, 0x3340, R247 ;  /* 0x000033406e6e7816 */ /* 0x000fe200000000f7 */
[----:B------:R-:W-:Y:S01]  /*89c60*/  STL.64 [R1+0x3cc0], R100 ;  /* 0x003cc06401007387 */ /* 0x000fe20000100a00 */
[----:B------:R-:W-:Y:S01]  /*89c70*/  PRMT R90, R90, 0x3340, R3 ;  /* 0x000033405a5a7816 */ /* 0x000fe20000000003 */
[----:B------:R-:W2:Y:S01]  /*89c80*/  LDC R72, c[0x0][0x248] ;  /* 0x00009200ff487b82 */ /* 0x000ea20000000800 */
[----:B------:R-:W-:Y:S01]  /*89c90*/  PRMT R238, R238, 0x3340, R1 ;  /* 0x00003340eeee7816 */ /* 0x000fe20000000001 */
[----:B------:R-:W-:Y:S01]  /*89ca0*/  STL.64 [R1+0x3cc8], R114 ;  /* 0x003cc87201007387 */ /* 0x000fe20000100a00 */
[----:B------:R-:W-:-:S03]  /*89cb0*/  PRMT R3, R27, 0x5410, R246 ;  /* 0x000054101b037816 */ /* 0x000fc600000000f6 */
[----:B------:R-:W-:Y:S01]  /*89cc0*/  STL.64 [R1+0x3cd0], R82 ;  /* 0x003cd05201007387 */ /* 0x000fe20000100a00 */
[----:B------:R-:W-:Y:S01]  /*89cd0*/  PRMT R41, R41, 0x3340, R220 ;  /* 0x0000334029297816 */ /* 0x000fe200000000dc */
[----:B------:R-:W0:Y:S01]  /*89ce0*/  LDC R73, c[0x0][0x248] ;  /* 0x00009200ff497b82 */ /* 0x000e220000000800 */
[----:B----4-:R-:W-:Y:S01]  /*89cf0*/  PRMT R4, R16, 0x5410, R212 ;  /* 0x0000541010047816 */ /* 0x010fe200000000d4 */
[----:B------:R-:W-:Y:S01]  /*89d00*/  STL.64 [R1+0x3cd8], R112 ;  /* 0x003cd87001007387 */ /* 0x000fe20000100a00 */
[----:B------:R-:W-:-:S03]  /*89d10*/  PRMT R230, R44, 0x5410, R238 ;  /* 0x000054102ce67816 */ /* 0x000fc600000000ee */
[----:B------:R-:W-:Y:S01]  /*89d20*/  STL.64 [R1+0x3ce0], R110 ;  /* 0x003ce06e01007387 */ /* 0x000fe20000100a00 */
[----:B------:R-:W-:Y:S01]  /*89d30*/  IMAD.MOV.U32 R220, RZ, RZ, R206 ;  /* 0x000000ffffdc7224 */ /* 0x000fe200078e00ce */
[----:B------:R-:W-:Y:S01]  /*89d40*/  PRMT R25, R25, 0x3340, R29 ;  /* 0x0000334019197816 */ /* 0x000fe2000000001d */
[----:B------:R-:W4:Y:S01]  /*89d50*/  LDC R6, c[0x0][0x244] ;  /* 0x00009100ff067b82 */ /* 0x000f220000000800 */
[----:B------:R3:W-:Y:S04]  /*89d60*/  STL [R1+0x6e4], R4 ;  /* 0x0006e40401007387 */ /* 0x0007e80000100800 */
[----:B------:R1:W-:Y:S01]  /*89d70*/  STL [R1+0x6d0], R3 ;  /* 0x0006d00301007387 */ /* 0x0003e20000100800 */
[----:B------:R-:W-:Y:S02]  /*89d80*/  PRMT R31, R31, 0x3340, R1 ;  /* 0x000033401f1f7816 */ /* 0x000fe40000000001 */
[----:B------:R-:W-:Y:S01]  /*89d90*/  PRMT R85, R85, 0x3340, R252 ;  /* 0x0000334055557816 */ /* 0x000fe200000000fc */
[----:B------:R-:W2:Y:S01]  /*89da0*/  LDL R238, [R1+0x6d4] ;  /* 0x0006d40001ee7983 */ /* 0x000ea20000100800 */
[----:B------:R-:W0:Y:S03]  /*89db0*/  LDC R16, c[0x0][0x244] ;  /* 0x00009100ff107b82 */ /* 0x000e260000000800 */
[----:B------:R-:W0:Y:S05]  /*89dc0*/  LDL R206, [R1+0x6d8] ;  /* 0x0006d80001ce7983 */ /* 0x000e2a0000100800 */
[----:B---3--:R-:W3:Y:S01]  /*89dd0*/  LDC.64 R4, c[0x0][0x228] ;  /* 0x00008a00ff047b82 */ /* 0x008ee20000000a00 */
[----:B------:R-:W-:-:S07]  /*89de0*/  PRMT R252, R25, 0x5410, R31 ;  /* 0x0000541019fc7816 */ /* 0x000fce000000001f */
[----:B------:R-:W2:Y:S01]  /*89df0*/  LDC R25, c[0x0][0x244] ;  /* 0x00009100ff197b82 */ /* 0x000ea20000000800 */
[----:B------:R-:W-:Y:S02]  /*89e00*/  PRMT R80, R80, 0x3340, R81 ;  /* 0x0000334050507816 */ /* 0x000fe40000000051 */
[----:B------:R-:W-:-:S05]  /*89e10*/  PRMT R74, R74, 0x3340, R79 ;  /* 0x000033404a4a7816 */ /* 0x000fca000000004f */
[----:B-1----:R-:W1:Y:S01]  /*89e20*/  LDC R3, c[0x0][0x244] ;  /* 0x00009100ff037b82 */ /* 0x002e620000000800 */
[----:B------:R-:W-:Y:S02]  /*89e30*/  SHF.R.U32.HI R81, RZ, 0x8, R13 ;  /* 0x00000008ff517819 */ /* 0x000fe4000001160d */
[----:B------:R-:W-:Y:S02]  /*89e40*/  SHF.R.U32.HI R79, RZ, 0x8, R9 ;  /* 0x00000008ff4f7819 */ /* 0x000fe40000011609 */
[----:B------:R-:W-:Y:S01]  /*89e50*/  LOP3.LUT R144, R144, 0xffff, RZ, 0xc0, !PT ;  /* 0x0000ffff90907812 */ /* 0x000fe200078ec0ff */
[----:B---3--:R3:W-:Y:S01]  /*89e60*/  STL [R1+0xc88], R4 ;  /* 0x000c880401007387 */ /* 0x0087e20000100800 */
[----:B------:R-:W-:Y:S01]  /*89e70*/  IMAD.MOV.U32 R27, RZ, RZ, R5 ;  /* 0x000000ffff1b7224 */ /* 0x000fe200078e0005 */
[----:B------:R-:W1:Y:S01]  /*89e80*/  LDC.64 R8, c[0x0][0x220] ;  /* 0x00008800ff087b82 */ /* 0x000e620000000a00 */
[----:B------:R-:W-:Y:S02]  /*89e90*/  LOP3.LUT R22, R22, 0xffff, RZ, 0xc0, !PT ;  /* 0x0000ffff16167812 */ /* 0x000fe400078ec0ff */
[----:B------:R-:W-:-:S05]  /*89ea0*/  PRMT R20, R38, 0x3340, R20 ;  /* 0x0000334026147816 */ /* 0x000fca0000000014 */
[----:B---3--:R-:W3:Y:S01]  /*89eb0*/  LDC.64 R4, c[0x0][0x220] ;  /* 0x00008800ff047b82 */ /* 0x008ee20000000a00 */
[----:B------:R-:W-:Y:S01]  /*89ec0*/  LOP3.LUT R38, R231, 0xffff, RZ, 0xc0, !PT ;  /* 0x0000ffffe7267812 */ /* 0x000fe200078ec0ff */
[----:B------:R-:W-:Y:S01]  /*89ed0*/  IMAD.MOV.U32 R231, RZ, RZ, R173 ;  /* 0x000000ffffe77224 */ /* 0x000fe200078e00ad */
[----:B------:R-:W-:-:S05]  /*89ee0*/  PRMT R66, R78, 0x3340, R232 ;  /* 0x000033404e427816 */ /* 0x000fca00000000e8 */
[----:B------:R-:W3:Y:S01]  /*89ef0*/  LDC.64 R12, c[0x0][0x220] ;  /* 0x00008800ff0c7b82 */ /* 0x000ee20000000a00 */
[----:B------:R-:W-:Y:S02]  /*89f00*/  LOP3.LUT R78, R152, 0xffff, RZ, 0xc0, !PT ;  /* 0x0000ffff984e7812 */ /* 0x000fe400078ec0ff */
[----:B------:R-:W-:Y:S01]  /*89f10*/  LOP3.LUT R29, R233, 0xffff, RZ, 0xc0, !PT ;  /* 0x0000ffffe91d7812 */ /* 0x000fe200078ec0ff */
[----:B------:R-:W-:Y:S01]  /*89f20*/  IMAD.MOV.U32 R233, RZ, RZ, R175 ;  /* 0x000000ffffe97224 */ /* 0x000fe200078e00af */
[----:B------:R-:W-:Y:S02]  /*89f30*/  LOP3.LUT R39, R42, 0xffff, RZ, 0xc0, !PT ;  /* 0x0000ffff2a277812 */ /* 0x000fe400078ec0ff */
[----:B------:R-:W-:Y:S01]  /*89f40*/  PRMT R50, R50, 0x3340, R54 ;  /* 0x0000334032327816 */ /* 0x000fe20000000036 */
[----:B------:R-:W3:Y:S01]  /*89f50*/  LDC R120, c[0x0][0x248] ;  /* 0x00009200ff787b82 */ /* 0x000ee20000000800 */
[----:B------:R-:W-:Y:S02]  /*89f60*/  PRMT R173, R144, 0x3340, R22 ;  /* 0x0000334090ad7816 */ /* 0x000fe40000000016 */
[----:B------:R-:W-:-:S02]  /*89f70*/  LOP3.LUT R54, R60, 0xffff, RZ, 0xc0, !PT ;  /* 0x0000ffff3c367812 */ /* 0x000fc400078ec0ff */
[----:B------:R-:W-:Y:S02]  /*89f80*/  LOP3.LUT R22, R17, 0xffff, RZ, 0xc0, !PT ;  /* 0x0000ffff11167812 */ /* 0x000fe400078ec0ff */
[----:B------:R-:W-:Y:S01]  /*89f90*/  PRMT R51, R51, 0x3340, R224 ;  /* 0x0000334033337816 */ /* 0x000fe200000000e0 */
[----:B------:R-:W-:Y:S01]  /*89fa0*/  IMAD.MOV.U32 R224, RZ, RZ, R168 ;  /* 0x000000ffffe07224 */ /* 0x000fe200078e00a8 */
[----:B------:R-:W-:Y:S01]  /*89fb0*/  LOP3.LUT R175, R229, 0xffff, RZ, 0xc0, !PT ;  /* 0x0000ffffe5af7812 */ /* 0x000fe200078ec0ff */
[----:B------:R-:W-:Y:S01]  /*89fc0*/  IMAD.MOV.U32 R229, RZ, RZ, R169 ;  /* 0x000000ffffe57224 */ /* 0x000fe200078e00a9 */
[--C-:B------:R-:W-:Y:S01]  /*89fd0*/  PRMT R61, R225, 0x3340, R1.reuse ;  /* 0x00003340e13d7816 */ /* 0x100fe20000000001 */
[----:B------:R-:W-:Y:S01]  /*89fe0*/  IMAD.MOV.U32 R225, RZ, RZ, R170 ;  /* 0x000000ffffe17224 */ /* 0x000fe200078e00aa */
[----:B------:R-:W-:Y:S01]  /*89ff0*/  PRMT R60, R223, 0x3340, R1 ;  /* 0x00003340df3c7816 */ /* 0x000fe20000000001 */
[----:B------:R-:W-:Y:S01]  /*8a000*/  IMAD.MOV.U32 R223, RZ, RZ, R171 ;  /* 0x000000ffffdf7224 */ /* 0x000fe200078e00ab */
[----:B------:R-:W-:Y:S01]  /*8a010*/  BAR.SYNC.DEFER_BLOCKING 0x0 ;  /* 0x0000000000007b1d */ /* 0x000fe20000010000 */
[----:B------:R-:W-:-:S02]  /*8a020*/  PRMT R78, R78, 0x3340, R1 ;  /* 0x000033404e4e7816 */ /* 0x000fc40000000001 */
[----:B------:R-:W-:Y:S02]  /*8a030*/  PRMT R39, R39, 0x3340, R46 ;  /* 0x0000334027277816 */ /* 0x000fe4000000002e */
[----:B------:R-:W-:-:S03]  /*8a040*/  PRMT R150, R150, 0x3340, R1 ;  /* 0x0000334096967816 */ /* 0x000fc60000000001 */
[----:B------:R-:W3:Y:S01]  /*8a050*/  LDC R122, c[0x0][0x248] ;  /* 0x00009200ff7a7b82 */ /* 0x000ee20000000800 */
[----:B------:R-:W-:Y:S02]  /*8a060*/  PRMT R103, R103, 0x3340, R237 ;  /* 0x0000334067677816 */ /* 0x000fe400000000ed */
[----:B------:R-:W-:Y:S02]  /*8a070*/  LOP3.LUT R46, R143, 0xffff, RZ, 0xc0, !PT ;  /* 0x0000ffff8f2e7812 */ /* 0x000fe400078ec0ff */
[----:B------:R-:W-:Y:S02]  /*8a080*/  PRMT R22, R22, 0x3340, R1 ;  /* 0x0000334016167816 */ /* 0x000fe40000000001 */
[----:B------:R-:W-:Y:S01]  /*8a090*/  PRMT R125, R125, 0x3340, R127 ;  /* 0x000033407d7d7816 */ /* 0x000fe2000000007f */
[----:B------:R-:W3:Y:S01]  /*8a0a0*/  LDC R130, c[0x0][0x248] ;  /* 0x00009200ff827b82 */ /* 0x000ee20000000800 */
[----:B------:R-:W-:Y:S02]  /*8a0b0*/  PRMT R29, R29, 0x3340, R1 ;  /* 0x000033401d1d7816 */ /* 0x000fe40000000001 */
[----:B------:R-:W-:-:S02]  /*8a0c0*/  LOP3.LUT R221, R221, 0xffff, RZ, 0xc0, !PT ;  /* 0x0000ffffdddd7812 */ /* 0x000fc400078ec0ff */
[----:B------:R-:W-:Y:S02]  /*8a0d0*/  PRMT R65, R65, 0x5410, R78 ;  /* 0x0000541041417816 */ /* 0x000fe4000000004e */
[----:B------:R-:W-:Y:S01]  /*8a0e0*/  LOP3.LUT R102, R217, 0xffff, RZ, 0xc0, !PT ;  /* 0x0000ffffd9667812 */ /* 0x000fe200078ec0ff */
[----:B------:R-:W3:Y:S01]  /*8a0f0*/  LDC R131, c[0x0][0x248] ;  /* 0x00009200ff837b82 */ /* 0x000ee20000000800 */
[----:B------:R-:W3:Y:S01]  /*8a100*/  LDS.128 R168, [R2] ;  /* 0x0000000002a87984 */ /* 0x000ee20000000c00 */
[----:B------:R-:W-:Y:S02]  /*8a110*/  PRMT R53, R53, 0x3340, R54 ;  /* 0x0000334035357816 */ /* 0x000fe40000000036 */
[----:B------:R-:W-:Y:S02]  /*8a120*/  LOP3.LUT R149, R149, 0xffff, RZ, 0xc0, !PT ;  /* 0x0000ffff95957812 */ /* 0x000fe400078ec0ff */
[----:B------:R-:W-:Y:S02]  /*8a130*/  PRMT R78, R103, 0x5410, R150 ;  /* 0x00005410674e7816 */ /* 0x000fe40000000096 */
[----:B------:R-:W3:Y:S01]  /*8a140*/  LDC R137, c[0x0][0x248] ;  /* 0x00009200ff897b82 */ /* 0x000ee20000000800 */
[----:B------:R-:W-:Y:S01]  /*8a150*/  PRMT R46, R46, 0x3340, R218 ;  /* 0x000033402e2e7816 */ /* 0x000fe200000000da */
[----:B------:R-:W-:Y:S01]  /*8a160*/  IMAD.MOV.U32 R218, RZ, RZ, R179 ;  /* 0x000000ffffda7224 */ /* 0x000fe200078e00b3 */
[----:B------:R-:W-:-:S02]  /*8a170*/  PRMT R54, R192, 0x3340, R1 ;  /* 0x00003340c0367816 */ /* 0x000fc40000000001 */
[----:B------:R-:W-:Y:S02]  /*8a180*/  PRMT R55, R55, 0x3340, R228 ;  /* 0x0000334037377816 */ /* 0x000fe400000000e4 */
[----:B------:R-:W-:Y:S01]  /*8a190*/  PRMT R14, R180, 0x3340, R1 ;  /* 0x00003340b40e7816 */ /* 0x000fe20000000001 */
[----:B------:R-:W3:Y:S01]  /*8a1a0*/  LDC R142, c[0x0][0x248] ;  /* 0x00009200ff8e7b82 */ /* 0x000ee20000000800 */
[----:B------:R-:W-:Y:S02]  /*8a1b0*/  PRMT R165, R119, 0x3340, R165 ;  /* 0x0000334077a57816 */ /* 0x000fe400000000a5 */
[----:B------:R-:W-:Y:S02]  /*8a1c0*/  LOP3.LUT R15, R15, 0xffff, RZ, 0xc0, !PT ;  /* 0x0000ffff0f0f7812 */ /* 0x000fe400078ec0ff */
[----:B------:R-:W-:Y:S02]  /*8a1d0*/  LOP3.LUT R123, R123, 0xffff, RZ, 0xc0, !PT ;  /* 0x0000ffff7b7b7812 */ /* 0x000fe400078ec0ff */
[----:B------:R-:W-:-:S02]  /*8a1e0*/  LOP3.LUT R126, R126, 0xffff, RZ, 0xc0, !PT ;  /* 0x0000ffff7e7e7812 */ /* 0x000fc400078ec0ff */
        /* <DEDUP_REMOVED lines=15> */
[----:B------:R-:W-:Y:S01]  /*8a2e0*/  SHF.R.U32.HI R194, RZ, 0x8, R194 ;  /* 0x00000008ffc27819 */ /* 0x000fe200000116c2 */
[----:B------:R-:W-:Y:S01]  /*8a2f0*/  IMAD.MOV.U32 R226, RZ, RZ, R181 ;  /* 0x000000ffffe27224 */ /* 0x000fe200078e00b5 */
[----:B------:R-:W-:Y:S01]  /*8a300*/  PRMT R103, R125, 0x5410, R22 ;  /* 0x000054107d677816 */ /* 0x000fe20000000016 */
[----:B------:R-:W3:Y:S01]  /*8a310*/  LDC R184, c[0x0][0x248] ;  /* 0x00009200ffb87b82 */ /* 0x000ee20000000800 */
[----:B------:R-:W-:-:S02]  /*8a320*/  PRMT R77, R221, 0x3340, R1 ;  /* 0x00003340dd4d7816 */ /* 0x000fc40000000001 */
[----:B------:R-:W-:Y:S02]  /*8a330*/  PRMT R179, R33, 0x5410, R29 ;  /* 0x0000541021b37816 */ /* 0x000fe4000000001d */
[--C-:B------:R-:W-:Y:S02]  /*8a340*/  PRMT R102, R102, 0x3340, R1.reuse ;  /* 0x0000334066667816 */ /* 0x100fe40000000001 */
[----:B------:R-:W-:Y:S01]  /*8a350*/  PRMT R149, R149, 0x3340, R56 ;  /* 0x0000334095957816 */ /* 0x000fe20000000038 */
[----:B------:R-:W3:Y:S01]  /*8a360*/  LDC R248, c[0x0][0x248] ;  /* 0x00009200fff87b82 */ /* 0x000ee20000000800 */
[----:B------:R-:W-:Y:S02]  /*8a370*/  PRMT R29, R84, 0x5410, R86 ;  /* 0x00005410541d7816 */ /* 0x000fe40000000056 */
[----:B------:R-:W-:Y:S02]  /*8a380*/  PRMT R15, R15, 0x3340, R1 ;  /* 0x000033400f0f7816 */ /* 0x000fe40000000001 */
[----:B------:R-:W-:-:S02]  /*8a390*/  PRMT R17, R123, 0x3340, R126 ;  /* 0x000033407b117816 */ /* 0x000fc4000000007e */
[----:B------:R-:W-:Y:S02]  /*8a3a0*/  PRMT R62, R55, 0x5410, R54 ;  /* 0x00005410373e7816 */ /* 0x000fe40000000036 */
[----:B------:R-:W-:Y:S02]  /*8a3b0*/  PRMT R63, R63, 0x5410, R67 ;  /* 0x000054103f3f7816 */ /* 0x000fe40000000043 */
[----:B------:R-:W-:Y:S02]  /*8a3c0*/  PRMT R146, R10, 0x5410, R146 ;  /* 0x000054100a927816 */ /* 0x000fe40000000092 */
[----:B------:R-:W-:Y:S01]  /*8a3d0*/  LOP3.LUT R99, R99, 0xffff, RZ, 0xc0, !PT ;  /* 0x0000ffff63637812 */ /* 0x000fe200078ec0ff */
[----:B------:R-:W3:Y:S01]  /*8a3e0*/  LDC.64 R10, c[0x0][0x220] ;  /* 0x00008800ff0a7b82 */ /* 0x000ee20000000a00 */
[----:B------:R-:W-:Y:S02]  /*8a3f0*/  PRMT R86, R165, 0x5410, R14 ;  /* 0x00005410a5567816 */ /* 0x000fe4000000000e */
[----:B------:R-:W-:-:S02]  /*8a400*/  PRMT R69, R80, 0x5410, R77 ;  /* 0x0000541050457816 */ /* 0x000fc4000000004d */
[----:B------:R-:W-:Y:S02]  /*8a410*/  PRMT R77, R149, 0x5410, R102 ;  /* 0x00005410954d7816 */ /* 0x000fe40000000066 */
[----:B------:R-:W-:Y:S01]  /*8a420*/  PRMT R102, R17, 0x5410, R15 ;  /* 0x0000541011667816 */ /* 0x000fe2000000000f */
[----:B------:R-:W-:Y:S01]  /*8a430*/  VIADD R15, R236, 0x7f ;  /* 0x0000007fec0f7836 */ /* 0x000fe20000000000 */
        /* <DEDUP_REMOVED lines=11> */
[----:B------:R-:W-:Y:S01]  /*8a4f0*/  LOP3.LUT R239, R239, 0xffff, RZ, 0xc0, !PT ;  /* 0x0000ffffefef7812 */ /* 0x000fe200078ec0ff */
[----:B------:R-:W-:Y:S01]  /*8a500*/  IMAD.MOV.U32 R141, RZ, RZ, R214 ;  /* 0x000000ffff8d7224 */ /* 0x000fe200078e00d6 */
[----:B------:R-:W-:Y:S01]  /*8a510*/  ISETP.GE.AND P4, PT, R15, R27, PT ;  /* 0x0000001b0f00720c */ /* 0x000fe20003f86270 */
[----:B------:R-:W-:Y:S01]  /*8a520*/  IMAD.MOV.U32 R140, RZ, RZ, R211 ;  /* 0x000000ffff8c7224 */ /* 0x000fe200078e00d3 */
[----:B------:R-:W-:Y:S01]  /*8a530*/  PRMT R15, R146, 0x5210, R26 ;  /* 0x00005210920f7816 */ /* 0x000fe2000000001a */
[----:B------:R-:W3:Y:S01]  /*8a540*/  LDC R135, c[0x0][0x248] ;  /* 0x00009200ff877b82 */ /* 0x000ee20000000800 */
[--C-:B------:R-:W-:Y:S02]  /*8a550*/  PRMT R152, R152, 0x3340, R1.reuse ;  /* 0x0000334098987816 */ /* 0x100fe40000000001 */
[----:B------:R-:W-:-:S02]  /*8a560*/  PRMT R147, R99, 0x3340, R1 ;  /* 0x0000334063937816 */ /* 0x000fc40000000001 */
[----:B------:R-:W-:Y:S02]  /*8a570*/  PRMT R152, R85, 0x5410, R152 ;  /* 0x0000541055987816 */ /* 0x000fe40000000098 */
[----:B------:R-:W-:Y:S02]  /*8a580*/  LOP3.LUT R99, R166, 0xffff, RZ, 0xc0, !PT ;  /* 0x0000ffffa6637812 */ /* 0x000fe400078ec0ff */
[----:B------:R-:W-:Y:S01]  /*8a590*/  PRMT R7, R104, 0x5410, R157 ;  /* 0x0000541068077816 */ /* 0x000fe2000000009d */
[----:B------:R-:W-:Y:S01]  /*8a5a0*/  IMAD.MOV.U32 R101, RZ, RZ, R201 ;  /* 0x000000ffff657224 */ /* 0x000fe200078e00c9 */
[----:B------:R-:W-:Y:S01]  /*8a5b0*/  PRMT R85, R167, 0x5410, R163 ;  /* 0x00005410a7557816 */ /* 0x000fe200000000a3 */
[----:B------:R-:W-:Y:S01]  /*8a5c0*/  BAR.SYNC.DEFER_BLOCKING 0x0 ;  /* 0x0000000000007b1d */ /* 0x000fe20000010000 */
[----:B------:R-:W-:Y:S02]  /*8a5d0*/  PRMT R26, R87, 0x4210, R28 ;  /* 0x00004210571a7816 */ /* 0x000fe4000000001c */
[----:B------:R-:W-:Y:S01]  /*8a5e0*/  PRMT R27, R23, 0x4210, R30 ;  /* 0x00004210171b7816 */ /* 0x000fe2000000001e */
[----:B------:R-:W-:-:S04]  /*8a5f0*/  IMAD.MOV.U32 R100, RZ, RZ, R197 ;  /* 0x000000ffff647224 */ /* 0x000fc800078e00c5 */
[----:B------:R-:W3:Y:S08]  /*8a600*/  LDC R31, c[0x0][0x248] ;  /* 0x00009200ff1f7b82 */ /* 0x000ef00000000800 */
[----:B------:R-:W3:Y:S08]  /*8a610*/  LDC R44, c[0x0][0x248] ;  /* 0x00009200ff2c7b82 */ /* 0x000ef00000000800 */
[----:B------:R-:W3:Y:S01]  /*8a620*/  LDC R134, c[0x0][0x248] ;  /* 0x00009200ff867b82 */ /* 0x000ee20000000800 */
[----:B------:R-:W-:Y:S01]  /*8a630*/  SHF.R.U32.HI R91, RZ, 0x8, R172 ;  /* 0x00000008ff5b7819 */ /* 0x000fe200000116ac */
[----:B------:R-:W-:-:S06]  /*8a640*/  IMAD.MOV.U32 R216, RZ, RZ, R185 ;  /* 0x000000ffffd87224 */ /* 0x000fcc00078e00b9 */
[----:B------:R-:W3:Y:S01]  /*8a650*/  LDC R212, c[0x0][0x248] ;  /* 0x00009200ffd47b82 */ /* 0x000ee20000000800 */
[----:B--2---:R-:W-:Y:S01]  /*8a660*/  IMAD R25, R238, R25, RZ ;  /* 0x00000019ee197224 */ /* 0x004fe200078e02ff */
[----:B------:R-:W-:-:S06]  /*8a670*/  LOP3.LUT R42, R202, 0xffff, RZ, 0xc0, !PT ;  /* 0x0000ffffca2a7812 */ /* 0x000fcc00078ec0ff */
[----:B------:R-:W2:Y:S01]  /*8a680*/  LDC R17, c[0x0][0x248] ;  /* 0x00009200ff117b82 */ /* 0x000ea20000000800 */
[----:B----4-:R-:W-:Y:S02]  /*8a690*/  IMAD R22, R6, 0x100, R25 ;  /* 0x0000010006167824 */ /* 0x010fe400078e0219 */
[----:B0-----:R-:W-:Y:S02]  /*8a6a0*/  IMAD R14, R206, R16, RZ ;  /* 0x00000010ce0e7224 */ /* 0x001fe400078e02ff */
[----:B-1----:R-:W-:Y:S01]  /*8a6b0*/  IMAD R54, R3, 0x80, R22 ;  /* 0x0000008003367824 */ /* 0x002fe200078e0216 */
[----:B---3--:R-:W-:Y:S02]  /*8a6c0*/  IADD3 R6, P2, R22, R4, RZ ;  /* 0x0000000416067210 */ /* 0x008fe40007f5e0ff */
[----:B------:R-:W0:Y:S01]  /*8a6d0*/  LDC R33, c[0x0][0x248] ;  /* 0x00009200ff217b82 */ /* 0x000e220000000800 */
[----:B------:R-:W-:Y:S02]  /*8a6e0*/  IADD3 R8, P1, R14, R8, RZ ;  /* 0x000000080e087210 */ /* 0x000fe40007f3e0ff */
[----:B------:R-:W-:-:S02]  /*8a6f0*/  IADD3 R4, P3, R54, R12, RZ ;  /* 0x0000000c36047210 */ /* 0x000fc40007f7e0ff */
[----:B------:R-:W-:Y:S02]  /*8a700*/  LEA.HI.X.SX32 R3, R14, R9, 0x1, P1 ;  /* 0x000000090e037211 */ /* 0x000fe400008f0eff */
[----:B------:R-:W-:Y:S01]  /*8a710*/  LEA.HI.X.SX32 R54, R54, R13, 0x1, P3 ;  /* 0x0000000d36367211 */ /* 0x000fe200018f0eff */
[----:B------:R-:W1:Y:S01]  /*8a720*/  LDC R55, c[0x0][0x248] ;  /* 0x00009200ff377b82 */ /* 0x000e620000000800 */
[----:B------:R-:W-:Y:S02]  /*8a730*/  PRMT R12, R63, 0x5210, R88 ;  /* 0x000052103f0c7816 */ /* 0x000fe40000000058 */
[----:B------:R-:W-:Y:S02]  /*8a740*/  PRMT R13, R64, 0x5210, R117 ;  /* 0x00005210400d7816 */ /* 0x000fe40000000075 */
[----:B------:R-:W-:Y:S02]  /*8a750*/  PRMT R14, R65, 0x5210, R24 ;  /* 0x00005210410e7816 */ /* 0x000fe40000000018 */
[----:B------:R-:W-:Y:S01]  /*8a760*/  IADD3 R16, P0, R25, R10, RZ ;  /* 0x0000000a19107210 */ /* 0x000fe20007f1e0ff */
[----:B------:R-:W3:Y:S02]  /*8a770*/  LDC R67, c[0x0][0x248] ;  /* 0x00009200ff437b82 */ /* 0x000ee40000000800 */
[----:B------:R4:W-:Y:S06]  /*8a780*/  STSM.16.M88.4 [R0], R12 ;  /* 0x0000000c00007844 */ /* 0x0009ec0000000200 */
[----:B------:R-:W-:Y:S01]  /*8a790*/  BAR.SYNC.DEFER_BLOCKING 0x0 ;  /* 0x0000000000007b1d */ /* 0x000fe20000010000 */
[----:B------:R-:W-:-:S02]  /*8a7a0*/  LOP3.LUT R9, R92, 0xffff, RZ, 0xc0, !PT ;  /* 0x0000ffff5c097812 */ /* 0x000fc400078ec0ff */
[----:B------:R-:W-:Y:S02]  /*8a7b0*/  LEA.HI.X.SX32 R11, R25, R11, 0x1, P0 ;  /* 0x0000000b190b7211 */ /* 0x000fe400000f0eff */
[----:B------:R-:W-:-:S03]  /*8a7c0*/  PRMT R208, R208, 0x3340, R1 ;  /* 0x00003340d0d07816 */ /* 0x000fc60000000001 */
[----:B------:R-:W3:Y:S01]  /*8a7d0*/  LDC R80, c[0x0][0x248] ;  /* 0x00009200ff507b82 */ /* 0x000ee20000000800 */
[--C-:B------:R-:W-:Y:S02]  /*8a7e0*/  PRMT R210, R210, 0x3340, R1.reuse ;  /* 0x00003340d2d27816 */ /* 0x100fe40000000001 */
[----:B------:R-:W-:Y:S01]  /*8a7f0*/  PRMT R162, R162, 0x3340, R1 ;  /* 0x00003340a2a27816 */ /* 0x000fe20000000001 */
[----:B------:R-:W-:Y:S01]  /*8a800*/  IMAD.MOV.U32 R202, RZ, RZ, R233 ;  /* 0x000000ffffca7224 */ /* 0x000fe200078e00e9 */
[----:B------:R-:W-:Y:S02]  /*8a810*/  PRMT R74, R74, 0x5410, R106 ;  /* 0x000054104a4a7816 */ /* 0x000fe4000000006a */
[----:B------:R-:W-:Y:S01]  /*8a820*/  PRMT R158, R107, 0x3340, R1 ;  /* 0x000033406b9e7816 */ /* 0x000fe20000000001 */
[----:B------:R-:W3:Y:S01]  /*8a830*/  LDC R125, c[0x0][0x248] ;  /* 0x00009200ff7d7b82 */ /* 0x000ee20000000800 */
[----:B------:R-:W-:Y:S02]  /*8a840*/  PRMT R84, R156, 0x5410, R155 ;  /* 0x000054109c547816 */ /* 0x000fe4000000009b */
[----:B------:R-:W-:-:S02]  /*8a850*/  PRMT R153, R153, 0x3340, R1 ;  /* 0x0000334099997816 */ /* 0x000fc40000000001 */
[----:B------:R-:W-:Y:S02]  /*8a860*/  LEA.HI.X.SX32 R5, R22, R5, 0x1, P2 ;  /* 0x0000000516057211 */ /* 0x000fe400010f0eff */
[----:B------:R-:W-:Y:S01]  /*8a870*/  PRMT R61, R52, 0x5410, R61 ;  /* 0x00005410343d7816 */ /* 0x000fe2000000003d */
[----:B------:R-:W2:Y:S01]  /*8a880*/  LDC R22, c[0x0][0x248] ;  /* 0x00009200ff167b82 */ /* 0x000ea20000000800 */
[----:B------:R-:W3:Y:S01]  /*8a890*/  LDS.128 R164, [R2] ;  /* 0x0000000002a47984 */ /* 0x000ee20000000c00 */
[----:B------:R-:W-:Y:S02]  /*8a8a0*/  PRMT R24, R76, 0x4210, R9 ;  /* 0x000042104c187816 */ /* 0x000fe40000000009 */
[----:B------:R-:W-:-:S04]  /*8a8b0*/  PRMT R25, R89, 0x4210, R94 ;  /* 0x0000421059197816 */ /* 0x000fc8000000005e */
[----:B------:R-:W-:Y:S01]  /*8a8c0*/  BAR.SYNC.DEFER_BLOCKING 0x0 ;  /* 0x0000000000007b1d */ /* 0x000fe20000010000 */
[----:B------:R-:W-:Y:S02]  /*8a8d0*/  PRMT R233, R20, 0x5410, R208 ;  /* 0x0000541014e97816 */ /* 0x000fe400000000d0 */
[----:B------:R-:W-:Y:S02]  /*8a8e0*/  PRMT R232, R18, 0x5410, R210 ;  /* 0x0000541012e87816 */ /* 0x000fe400000000d2 */
[----:B----4-:R-:W-:-:S03]  /*8a8f0*/  PRMT R12, R74, 0x5210, R9 ;  /* 0x000052104a0c7816 */ /* 0x010fc60000000009 */
[----:B------:R-:W4:Y:S01]  /*8a900*/  LDC R127, c[0x0][0x248] ;  /* 0x00009200ff7f7b82 */ /* 0x000f220000000800 */
[----:B------:R-:W-:Y:S02]  /*8a910*/  PRMT R13, R151, 0x5210, R94 ;  /* 0x00005210970d7816 */ /* 0x000fe4000000005e */
[----:B------:R-:W-:Y:S02]  /*8a920*/  PRMT R14, R29, 0x5210, R28 ;  /* 0x000052101d0e7816 */ /* 0x000fe4000000001c */
[----:B------:R-:W-:Y:S02]  /*8a930*/  PRMT R15, R152, 0x5210, R30 ;  /* 0x00005210980f7816 */ /* 0x000fe4000000001e */
[----:B------:R-:W-:Y:S01]  /*8a940*/  PRMT R105, R105, 0x5410, R158 ;  /* 0x0000541069697816 */ /* 0x000fe2000000009e */
[----:B------:R-:W0:Y:S01]  /*8a950*/  LDC R9, c[0x0][0x22c] ;  /* 0x00008b00ff097b82 */ /* 0x000e220000000800 */
[----:B------:R-:W-:Y:S02]  /*8a960*/  PRMT R107, R154, 0x5410, R153 ;  /* 0x000054109a6b7816 */ /* 0x000fe40000000099 */
[----:B------:R-:W-:Y:S01]  /*8a970*/  PRMT R60, R53, 0x5410, R60 ;  /* 0x00005410353c7816 */ /* 0x000fe2000000003c */
[----:B--2---:R-:W-:Y:S01]  /*8a980*/  IMAD R22, R236, R22, RZ ;  /* 0x00000016ec167224 */ /* 0x004fe200078e02ff */
[----:B------:R-:W-:-:S02]  /*8a990*/  PRMT R242, R242, 0x3340, R1 ;  /* 0x00003340f2f27816 */ /* 0x000fc40000000001 */
[----:B------:R-:W-:Y:S01]  /*8a9a0*/  LOP3.LUT R119, R138, 0xffff, RZ, 0xc0, !PT ;  /* 0x0000ffff8a777812 */ /* 0x000fe200078ec0ff */
[----:B------:R-:W2:Y:S01]  /*8a9b0*/  LDC.64 R52, c[0x0][0x228] ;  /* 0x00008a00ff347b82 */ /* 0x000ea20000000a00 */
[----:B------:R1:W-:Y:S01]  /*8a9c0*/  STSM.16.M88.4 [R0], R24 ;  /* 0x0000001800007844 */ /* 0x0003e20000000200 */
[----:B------:R-:W-:Y:S02]  /*8a9d0*/  PRMT R18, R160, 0x5410, R161 ;  /* 0x00005410a0127816 */ /* 0x000fe400000000a1 */
[----:B------:R-:W-:-:S04]  /*8a9e0*/  PRMT R20, R159, 0x5410, R162 ;  /* 0x000054109f147816 */ /* 0x000fc800000000a2 */
[----:B------:R-:W-:Y:S01]  /*8a9f0*/  BAR.SYNC.DEFER_BLOCKING 0x0 ;  /* 0x0000000000007b1d */ /* 0x000fe20000010000 */
[----:B------:R-:W-:Y:S02]  /*8aa00*/  PRMT R237, R37, 0x5410, R242 ;  /* 0x0000541025ed7816 */ /* 0x000fe400000000f2 */
[----:B------:R-:W-:Y:S01]  /*8aa10*/  LOP3.LUT R123, R139, 0xffff, RZ, 0xc0, !PT ;  /* 0x0000ffff8b7b7812 */ /* 0x000fe200078ec0ff */
[----:B------:R-:W-:Y:S01]  /*8aa20*/  IMAD.MOV.U32 R115, RZ, RZ, R101 ;  /* 0x000000ffff737224 */ /* 0x000fe200078e0065 */
[----:B------:R-:W-:-:S03]  /*8aa30*/  PRMT R36, R36, 0x3340, R40 ;  /* 0x0000334024247816 */ /* 0x000fc60000000028 */
[----:B------:R-:W4:Y:S01]  /*8aa40*/  LDC R144, c[0x0][0x248] ;  /* 0x00009200ff907b82 */ /* 0x000f220000000800 */
[----:B------:R-:W-:Y:S01]  /*8aa50*/  PRMT R240, R240, 0x3340, R1 ;  /* 0x00003340f0f07816 */ /* 0x000fe20000000001 */
[----:B------:R-:W-:Y:S02]  /*8aa60*/  VIADD R10, R236, 0x1 ;  /* 0x00000001ec0a7836 */ /* 0x000fe40000000000 */
[----:B------:R-:W-:Y:S01]  /*8aa70*/  IMAD.MOV.U32 R114, RZ, RZ, R100 ;  /* 0x000000ffff727224 */ /* 0x000fe200078e0064 */
[----:B------:R-:W-:Y:S02]  /*8aa80*/  LOP3.LUT R124, R124, 0xffff, RZ, 0xc0, !PT ;  /* 0x0000ffff7c7c7812 */ /* 0x000fe400078ec0ff */
[----:B------:R-:W-:Y:S01]  /*8aa90*/  LOP3.LUT R244, R244, 0xffff, RZ, 0xc0, !PT ;  /* 0x0000fffff4f47812 */ /* 0x000fe200078ec0ff */
[----:B------:R-:W3:Y:S08]  /*8aaa0*/  LDC R23, c[0x0][0x248] ;  /* 0x00009200ff177b82 */ /* 0x000ef00000000800 */
[----:B------:R-:W4:Y:S01]  /*8aab0*/  LDC R28, c[0x0][0x248] ;  /* 0x00009200ff1c7b82 */ /* 0x000f220000000800 */
[----:B------:R-:W4:Y:S07]  /*8aac0*/  LDS.128 R160, [R2] ;  /* 0x0000000002a07984 */ /* 0x000f2e0000000c00 */
[----:B------:R-:W-:Y:S01]  /*8aad0*/  BAR.SYNC.DEFER_BLOCKING 0x0 ;  /* 0x0000000000007b1d */ /* 0x000fe20000010000 */
[----:B-1----:R-:W-:-:S02]  /*8aae0*/  PRMT R24, R95, 0x4210, R96 ;  /* 0x000042105f187816 */ /* 0x002fc40000000060 */
[----:B------:R-:W-:Y:S02]  /*8aaf0*/  PRMT R25, R97, 0x4210, R98 ;  /* 0x0000421061197816 */ /* 0x000fe40000000062 */
[----:B------:R-:W-:-:S03]  /*8ab00*/  PRMT R26, R19, 0x4210, R32 ;  /* 0x00004210131a7816 */ /* 0x000fc60000000020 */
[----:B------:R-:W1:Y:S01]  /*8ab10*/  LDC R29, c[0x0][0x248] ;  /* 0x00009200ff1d7b82 */ /* 0x000e620000000800 */
[----:B------:R-:W-:Y:S02]  /*8ab20*/  PRMT R27, R21, 0x4210, R34 ;  /* 0x00004210151b7816 */ /* 0x000fe40000000022 */
[----:B------:R-:W-:Y:S02]  /*8ab30*/  PRMT R119, R119, 0x3340, R243 ;  /* 0x0000334077777816 */ /* 0x000fe400000000f3 */
[----:B------:R-:W-:-:S03]  /*8ab40*/  IADD3 R242, P0, R22, R16, RZ ;  /* 0x0000001016f27210 */ /* 0x000fc60007f1e0ff */
[----:B------:R-:W1:Y:S01]  /*8ab50*/  LDC R30, c[0x0][0x248] ;  /* 0x00009200ff1e7b82 */ /* 0x000e620000000800 */
[----:B------:R-:W-:Y:S02]  /*8ab60*/  LOP3.LUT R219, R219, 0xffff, RZ, 0xc0, !PT ;  /* 0x0000ffffdbdb7812 */ /* 0x000fe400078ec0ff */
[----:B------:R-:W-:-:S05]  /*8ab70*/  PRMT R38, R38, 0x3340, R1 ;  /* 0x0000334026267816 */ /* 0x000fca0000000001 */
[----:B------:R-:W1:Y:S01]  /*8ab80*/  LDC R37, c[0x0][0x248] ;  /* 0x00009200ff257b82 */ /* 0x000e620000000800 */
[----:B------:R0:W-:Y:S07]  /*8ab90*/  STSM.16.M88.4 [R0], R12 ;  /* 0x0000000c00007844 */ /* 0x0001ee0000000200 */
[----:B------:R-:W-:Y:S01]  /*8aba0*/  BAR.SYNC.DEFER_BLOCKING 0x0 ;  /* 0x0000000000007b1d */ /* 0x000fe20000010000 */
[----:B------:R-:W-:Y:S02]  /*8abb0*/  LOP3.LUT R40, R200, 0xffff, RZ, 0xc0, !PT ;  /* 0x0000ffffc8287812 */ /* 0x000fe400078ec0ff */
[----:B------:R-:W-:-:S02]  /*8abc0*/  PRMT R123, R123, 0x3340, R239 ;  /* 0x000033407b7b7816 */ /* 0x000fc400000000ef */
[----:B------:R-:W-:-:S03]  /*8abd0*/  PRMT R234, R36, 0x5410, R240 ;  /* 0x0000541024ea7816 */ /* 0x000fc600000000f0 */
[----:B------:R-:W3:Y:S01]  /*8abe0*/  LDC R19, c[0x0][0x248] ;  /* 0x00009200ff137b82 */ /* 0x000ee20000000800 */
[----:B--2---:R-:W-:Y:S01]  /*8abf0*/  ISETP.GE.AND P5, PT, R10, R53, PT ;  /* 0x000000350a00720c */ /* 0x004fe20003fa6270 */
[----:B------:R-:W-:-:S06]  /*8ac00*/  IMAD.MOV.U32 R249, RZ, RZ, R115 ;  /* 0x000000fffff97224 */ /* 0x000fcc00078e0073 */
[----:B------:R-:W2:Y:S01]  /*8ac10*/  LDC R21, c[0x0][0x248] ;  /* 0x00009200ff157b82 */ /* 0x000ea20000000800 */
[----:B------:R-:W-:Y:S02]  /*8ac20*/  PRMT R124, R124, 0x3340, R244 ;  /* 0x000033407c7c7816 */ /* 0x000fe400000000f4 */
[----:B------:R-:W-:Y:S02]  /*8ac30*/  LOP3.LUT R43, R43, 0xffff, RZ, 0xc0, !PT ;  /* 0x0000ffff2b2b7812 */ /* 0x000fe400078ec0ff */
[----:B------:R-:W-:Y:S02]  /*8ac40*/  LOP3.LUT R47, R47, 0xffff, RZ, 0xc0, !PT ;  /* 0x0000ffff2f2f7812 */ /* 0x000fe400078ec0ff */
[----:B------:R-:W-:Y:S01]  /*8ac50*/  PRMT R42, R42, 0x3340, R1 ;  /* 0x000033402a2a7816 */ /* 0x000fe20000000001 */
[----:B------:R-:W1:Y:S01]  /*8ac60*/  LDC R63, c[0x0][0x248] ;  /* 0x00009200ff3f7b82 */ /* 0x000e620000000800 */
[----:B------:R-:W1:Y:S07]  /*8ac70*/  LDS.128 R156, [R2] ;  /* 0x00000000029c7984 */ /* 0x000e6e0000000c00 */
[----:B------:R-:W-:Y:S01]  /*8ac80*/  BAR.SYNC.DEFER_BLOCKING 0x0 ;  /* 0x0000000000007b1d */ /* 0x000fe20000010000 */
[----:B0-----:R-:W-:-:S07]  /*8ac90*/  PRMT R15, R20, 0x5210, R34 ;  /* 0x00005210140f7816 */ /* 0x001fce0000000022 */
[----:B------:R-:W0:Y:S01]  /*8aca0*/  LDC R20, c[0x0][0x248] ;  /* 0x00009200ff147b82 */ /* 0x000e220000000800 */
[----:B------:R-:W-:-:S07]  /*8acb0*/  PRMT R12, R7, 0x5210, R96 ;  /* 0x00005210070c7816 */ /* 0x000fce0000000060 */
[----:B------:R-:W4:Y:S01]  /*8acc0*/  LDC R7, c[0x0][0x248] ;  /* 0x00009200ff077b82 */ /* 0x000f220000000800 */
[----:B------:R-:W-:Y:S02]  /*8acd0*/  PRMT R13, R105, 0x5210, R98 ;  /* 0x00005210690d7816 */ /* 0x000fe40000000062 */
[----:B------:R-:W-:Y:S01]  /*8ace0*/  PRMT R14, R18, 0x5210, R32 ;  /* 0x00005210120e7816 */ /* 0x000fe20000000020 */
[----:B------:R-:W-:Y:S02]  /*8acf0*/  IMAD.MOV.U32 R243, RZ, RZ, R190 ;  /* 0x000000fffff37224 */ /* 0x000fe400078e00be */
[----:B------:R-:W-:Y:S02]  /*8ad00*/  IMAD.MOV.U32 R200, RZ, RZ, R231 ;  /* 0x000000ffffc87224 */ /* 0x000fe400078e00e7 */
[----:B------:R-:W-:Y:S01]  /*8ad10*/  IMAD.MOV.U32 R239, RZ, RZ, R205 ;  /* 0x000000ffffef7224 */ /* 0x000fe200078e00cd */
[C---:B------:R-:W-:Y:S01]  /*8ad20*/  IADD3 R240, P6, R22.reuse, R8, RZ ;  /* 0x0000000816f07210 */ /* 0x040fe20007fde0ff */
[----:B------:R3:W-:Y:S01]  /*8ad30*/  STSM.16.M88.4 [R0], R24 ;  /* 0x0000001800007844 */ /* 0x0007e20000000200 */
[----:B------:R-:W-:Y:S01]  /*8ad40*/  IMAD.MOV.U32 R244, RZ, RZ, R198 ;  /* 0x000000fffff47224 */ /* 0x000fe200078e00c6 */
[----:B------:R-:W1:Y:S08]  /*8ad50*/  LDC R32, c[0x0][0x248] ;  /* 0x00009200ff207b82 */ /* 0x000e700000000800 */
[----:B------:R-:W-:Y:S01]  /*8ad60*/  BAR.SYNC.DEFER_BLOCKING 0x0 ;  /* 0x0000000000007b1d */ /* 0x000fe20000010000 */
[----:B0-----:R-:W-:-:S02]  /*8ad70*/  IMAD.IADD R20, R22, 0x1, R20 ;  /* 0x0000000116147824 */ /* 0x001fc400078e0214 */
[----:B------:R-:W-:Y:S02]  /*8ad80*/  IMAD.MOV.U32 R101, RZ, RZ, R243 ;  /* 0x000000ffff657224 */ /* 0x000fe400078e00f3 */
[----:B------:R-:W-:-:S03]  /*8ad90*/  IMAD.MOV.U32 R241, RZ, RZ, R200 ;  /* 0x000000fffff17224 */ /* 0x000fc600078e00c8 */
[----:B------:R-:W0:Y:S01]  /*8ada0*/  LDC R34, c[0x0][0x248] ;  /* 0x00009200ff227b82 */ /* 0x000e220000000800 */
[----:B------:R-:W-:Y:S02]  /*8adb0*/  IMAD.MOV.U32 R100, RZ, RZ, R239 ;  /* 0x000000ffff647224 */ /* 0x000fe400078e00ef */
[----:B------:R-:W-:Y:S02]  /*8adc0*/  VIADD R18, R236, 0x2 ;  /* 0x00000002ec127836 */ /* 0x000fe40000000000 */
[----:B------:R-:W-:-:S03]  /*8add0*/  IMAD.MOV.U32 R210, RZ, RZ, R249 ;  /* 0x000000ffffd27224 */ /* 0x000fc600078e00f9 */
[----:B---3--:R-:W3:Y:S08]  /*8ade0*/  LDC R24, c[0x0][0x248] ;  /* 0x00009200ff187b82 */ /* 0x008ef00000000800 */
[----:B------:R-:W1:Y:S01]  /*8adf0*/  LDC R25, c[0x0][0x248] ;  /* 0x00009200ff197b82 */ /* 0x000e620000000800 */
[----:B------:R-:W0:Y:S07]  /*8ae00*/  LDS.128 R152, [R2] ;  /* 0x0000000002987984 */ /* 0x000e2e0000000c00 */
[----:B------:R-:W-:Y:S01]  /*8ae10*/  BAR.SYNC.DEFER_BLOCKING 0x0 ;  /* 0x0000000000007b1d */ /* 0x000fe20000010000 */
[----:B------:R-:W-:-:S02]  /*8ae20*/  IADD3 R112, P2, R20, R16, RZ ;  /* 0x0000001014707210 */ /* 0x000fc40007f5e0ff */
[C---:B------:R-:W-:Y:S01]  /*8ae30*/  IADD3 R110, P3, R20.reuse, R8, RZ ;  /* 0x00000008146e7210 */ /* 0x040fe20007f7e0ff */
[----:B----4-:R-:W-:Y:S02]  /*8ae40*/  IMAD.IADD R7, R20, 0x1, R7 ;  /* 0x0000000114077824 */ /* 0x010fe400078e0207 */
[----:B------:R-:W-:Y:S02]  /*8ae50*/  IMAD.MOV.U32 R239, RZ, RZ, R141 ;  /* 0x000000ffffef7224 */ /* 0x000fe400078e008d */
[----:B------:R-:W4:Y:S01]  /*8ae60*/  LDC R26, c[0x0][0x248] ;  /* 0x00009200ff1a7b82 */ /* 0x000f220000000800 */
[----:B------:R-:W-:Y:S02]  /*8ae70*/  IMAD.MOV.U32 R141, RZ, RZ, R222 ;  /* 0x000000ffff8d7224 */ /* 0x000fe400078e00de */
[----:B------:R-:W-:-:S05]  /*8ae80*/  IMAD.MOV.U32 R222, RZ, RZ, R241 ;  /* 0x000000ffffde7224 */ /* 0x000fca00078e00f1 */
[----:B------:R-:W0:Y:S01]  /*8ae90*/  LDC R27, c[0x0][0x248] ;  /* 0x00009200ff1b7b82 */ /* 0x000e220000000800 */
[----:B------:R-:W-:-:S07]  /*8aea0*/  PRMT R35, R219, 0x3340, R1 ;  /* 0x00003340db237816 */ /* 0x000fce0000000001 */
[----:B------:R-:W0:Y:S01]  /*8aeb0*/  LDC R36, c[0x0][0x248] ;  /* 0x00009200ff247b82 */ /* 0x000e220000000800 */
[----:B------:R2:W-:Y:S01]  /*8aec0*/  STSM.16.M88.4 [R0], R12 ;  /* 0x0000000c00007844 */ /* 0x0005e20000000200 */
[----:B------:R-:W-:Y:S02]  /*8aed0*/  SHF.R.S32.HI R10, RZ, 0x1f, R7 ;  /* 0x0000001fff0a7819 */ /* 0x000fe40000011407 */
[----:B------:R-:W-:Y:S02]  /*8aee0*/  PRMT R178, R39, 0x5410, R38 ;  /* 0x0000541027b27816 */ /* 0x000fe40000000026 */
[----:B------:R-:W-:Y:S02]  /*8aef0*/  ISETP.GE.AND P1, PT, R18, R9, PT ;  /* 0x000000091200720c */ /* 0x000fe40003f26270 */
[----:B------:R-:W3:Y:S08]  /*8af00*/  LDC R9, c[0x0][0x248] ;  /* 0x00009200ff097b82 */ /* 0x000ef00000000800 */
[----:B------:R-:W1:Y:S01]  /*8af10*/  LDC R18, c[0x0][0x248] ;  /* 0x00009200ff127b82 */ /* 0x000e620000000800 */
[----:B--2---:R-:W-:-:S02]  /*8af20*/  SHF.R.S32.HI R15, RZ, 0x1f, R22 ;  /* 0x0000001fff0f7819 */ /* 0x004fc40000011416 */
[----:B------:R-:W-:-:S03]  /*8af30*/  SHF.R.S32.HI R13, RZ, 0x1f, R20 ;  /* 0x0000001fff0d7819 */ /* 0x000fc60000011414 */
[--C-:B------:R-:W-:Y:S01]  /*8af40*/  IMAD.X R243, R15, 0x1, R11.reuse, P0 ;  /* 0x000000010ff37824 */ /* 0x100fe200000e060b */
[-C--:B------:R-:W-:Y:S01]  /*8af50*/  IADD3 R82, P0, R22, R6.reuse, RZ ;  /* 0x0000000616527210 */ /* 0x080fe20007f1e0ff */
[----:B------:R-:W2:Y:S01]  /*8af60*/  LDC R12, c[0x0][0x248] ;  /* 0x00009200ff0c7b82 */ /* 0x000ea20000000800 */
[C---:B------:R-:W-:Y:S02]  /*8af70*/  IMAD.X R113, R13.reuse, 0x1, R11, P2 ;  /* 0x000000010d717824 */ /* 0x040fe400010e060b */
[----:B------:R-:W-:Y:S02]  /*8af80*/  IMAD.X R111, R13, 0x1, R3, P3 ;  /* 0x000000010d6f7824 */ /* 0x000fe400018e0603 */
[C---:B------:R-:W-:Y:S01]  /*8af90*/  IMAD.X R83, R15.reuse, 0x1, R5, P0 ;  /* 0x000000010f537824 */ /* 0x040fe200000e0605 */
[----:B------:R4:W-:Y:S01]  /*8afa0*/  STL.64 [R1+0xc40], R112 ;  /* 0x000c407001007387 */ /* 0x0009e20000100a00 */
[----:B------:R-:W-:Y:S01]  /*8afb0*/  IMAD.X R241, R15, 0x1, R3, P6 ;  /* 0x000000010ff17824 */ /* 0x000fe200030e0603 */
[----:B------:R-:W0:Y:S02]  /*8afc0*/  LDC R14, c[0x0][0x248] ;  /* 0x00009200ff0e7b82 */ /* 0x000e240000000800 */
[----:B------:R4:W-:Y:S04]  /*8afd0*/  STL.64 [R1+0xc38], R110 ;  /* 0x000c386e01007387 */ /* 0x0009e80000100a00 */
[----:B------:R3:W-:Y:S01]  /*8afe0*/  STL.64 [R1+0xc60], R82 ;  /* 0x000c605201007387 */ /* 0x0007e20000100a00 */
[----:B------:R-:W-:Y:S01]  /*8aff0*/  IMAD.MOV.U32 R245, RZ, RZ, R100 ;  /* 0x000000fffff57224 */ /* 0x000fe200078e0064 */
[----:B------:R-:W-:Y:S01]  /*8b000*/  PRMT R40, R40, 0x3340, R1 ;  /* 0x0000334028287816 */ /* 0x000fe20000000001 */
[----:B------:R-:W-:Y:S01]  /*8b010*/  IMAD.MOV.U32 R249, RZ, RZ, R244 ;  /* 0x000000fffff97224 */ /* 0x000fe200078e00f4 */
[----:B----4-:R-:W-:Y:S01]  /*8b020*/  IADD3 R112, P2, R20, R6, RZ ;  /* 0x0000000614707210 */ /* 0x010fe20007f5e0ff */
[----:B------:R-:W4:Y:S01]  /*8b030*/  LDC R38, c[0x0][0x248] ;  /* 0x00009200ff267b82 */ /* 0x000f220000000800 */
[----:B------:R-:W-:-:S03]  /*8b040*/  IADD3 R110, P6, R7, R16, RZ ;  /* 0x00000010076e7210 */ /* 0x000fc60007fde0ff */
[----:B------:R-:W-:Y:S01]  /*8b050*/  IMAD.X R113, R13, 0x1, R5, P2 ;  /* 0x000000010d717824 */ /* 0x000fe200010e0605 */
[C---:B---3--:R-:W-:Y:S01]  /*8b060*/  IADD3 R82, P3, R7.reuse, R8, RZ ;  /* 0x0000000807527210 */ /* 0x048fe20007f7e0ff */
[C---:B------:R-:W-:Y:S01]  /*8b070*/  IMAD.X R111, R10.reuse, 0x1, R11, P6 ;  /* 0x000000010a6f7824 */ /* 0x040fe200030e060b */
[----:B------:R-:W-:Y:S02]  /*8b080*/  IADD3 R246, P0, R7, R6, RZ ;  /* 0x0000000607f67210 */ /* 0x000fe40007f1e0ff */
[----:B------:R3:W-:Y:S01]  /*8b090*/  STL.64 [R1+0xc30], R112 ;  /* 0x000c307001007387 */ /* 0x0007e20000100a00 */
[----:B------:R-:W-:Y:S01]  /*8b0a0*/  PRMT R68, R59, 0x5410, R35 ;  /* 0x000054103b447816 */ /* 0x000fe20000000023 */
[C---:B------:R-:W-:Y:S01]  /*8b0b0*/  IMAD.X R83, R10.reuse, 0x1, R3, P3 ;  /* 0x000000010a537824 */ /* 0x040fe200018e0603 */
[----:B------:R-:W4:Y:S01]  /*8b0c0*/  LDC R35, c[0x0][0x248] ;  /* 0x00009200ff237b82 */ /* 0x000f220000000800 */
[----:B------:R1:W-:Y:S01]  /*8b0d0*/  STL.64 [R1+0xc08], R110 ;  /* 0x000c086e01007387 */ /* 0x0003e20000100a00 */
[----:B------:R-:W-:-:S03]  /*8b0e0*/  IMAD.X R247, R10, 0x1, R5, P0 ;  /* 0x000000010af77824 */ /* 0x000fc600000e0605 */
[----:B------:R1:W-:Y:S01]  /*8b0f0*/  STL.64 [R1+0xc00], R82 ;  /* 0x000c005201007387 */ /* 0x0003e20000100a00 */
[----:B--2---:R-:W-:Y:S02]  /*8b100*/  IMAD.IADD R12, R7, 0x1, R12 ;  /* 0x00000001070c7824 */ /* 0x004fe400078e020c */
[----:B------:R-:W-:Y:S01]  /*8b110*/  IMAD.MOV.U32 R244, RZ, RZ, R141 ;  /* 0x000000fffff47224 */ /* 0x000fe200078e008d */
[-C--:B---3--:R-:W-:Y:S01]  /*8b120*/  IADD3 R112, P2, R22, R4.reuse, RZ ;  /* 0x0000000416707210 */ /* 0x088fe20007f5e0ff */
[----:B------:R-:W2:Y:S01]  /*8b130*/  LDC R39, c[0x0][0x248] ;  /* 0x00009200ff277b82 */ /* 0x000ea20000000800 */
[----:B-1----:R-:W-:-:S03]  /*8b140*/  IADD3 R110, P6, R20, R4, RZ ;  /* 0x00000004146e7210 */ /* 0x002fc60007fde0ff */
[--C-:B------:R-:W-:Y:S01]  /*8b150*/  IMAD.X R113, R15, 0x1, R54.reuse, P2 ;  /* 0x000000010f717824 */ /* 0x100fe200010e0636 */
[----:B------:R-:W-:Y:S01]  /*8b160*/  IADD3 R82, P3, R7, R4, RZ ;  /* 0x0000000407527210 */ /* 0x000fe20007f7e0ff */
[----:B------:R-:W-:Y:S01]  /*8b170*/  IMAD.X R111, R13, 0x1, R54, P6 ;  /* 0x000000010d6f7824 */ /* 0x000fe200030e0636 */
[----:B------:R1:W-:Y:S01]  /*8b180*/  STL.64 [R1+0xbf8], R246 ;  /* 0x000bf8f601007387 */ /* 0x0003e20000100a00 */
[----:B------:R-:W-:Y:S01]  /*8b190*/  SHF.R.S32.HI R7, RZ, 0x1f, R12 ;  /* 0x0000001fff077819 */ /* 0x000fe2000001140c */
[----:B------:R-:W3:Y:S01]  /*8b1a0*/  LDC R53, c[0x0][0x248] ;  /* 0x00009200ff357b82 */ /* 0x000ee20000000800 */
[----:B------:R-:W-:Y:S01]  /*8b1b0*/  IMAD.X R83, R10, 0x1, R54, P3 ;  /* 0x000000010a537824 */ /* 0x000fe200018e0636 */
[----:B------:R0:W-:Y:S04]  /*8b1c0*/  STL.64 [R1+0xc48], R112 ;  /* 0x000c487001007387 */ /* 0x0001e80000100a00 */
[----:B------:R4:W-:Y:S01]  /*8b1d0*/  STL.64 [R1+0xc10], R110 ;  /* 0x000c106e01007387 */ /* 0x0009e20000100a00 */
[----:B------:R-:W-:Y:S01]  /*8b1e0*/  PRMT R43, R43, 0x3340, R47 ;  /* 0x000033402b2b7816 */ /* 0x000fe2000000002f */
[----:B------:R-:W3:Y:S01]  /*8b1f0*/  LDC R59, c[0x0][0x248] ;  /* 0x00009200ff3b7b82 */ /* 0x000ee20000000800 */
[C---:B-1----:R-:W-:Y:S01]  /*8b200*/  IADD3 R246, P0, R12.reuse, R16, RZ ;  /* 0x000000100cf67210 */ /* 0x042fe20007f1e0ff */
[----:B------:R1:W-:Y:S01]  /*8b210*/  STL.64 [R1+0xbd0], R82 ;  /* 0x000bd05201007387 */ /* 0x0003e20000100a00 */
[----:B0-----:R-:W-:-:S03]  /*8b220*/  IADD3 R112, P6, R12, R8, RZ ;  /* 0x000000080c707210 */ /* 0x001fc60007fde0ff */
[C---:B------:R-:W-:Y:S01]  /*8b230*/  IMAD.X R247, R7.reuse, 0x1, R11, P0 ;  /* 0x0000000107f77824 */ /* 0x040fe200000e060b */
[----:B------:R-:W-:Y:S01]  /*8b240*/  LOP3.LUT R176, R176, 0xffff, RZ, 0xc0, !PT ;  /* 0x0000ffffb0b07812 */ /* 0x000fe200078ec0ff */
[----:B------:R-:W0:Y:S01]  /*8b250*/  LDC R64, c[0x0][0x248] ;  /* 0x00009200ff407b82 */ /* 0x000e220000000800 */
[C---:B----4-:R-:W-:Y:S01]  /*8b260*/  IADD3 R110, P2, R12.reuse, R6, RZ ;  /* 0x000000060c6e7210 */ /* 0x050fe20007f5e0ff */
[C---:B------:R-:W-:Y:S02]  /*8b270*/  IMAD.IADD R9, R12.reuse, 0x1, R9 ;  /* 0x000000010c097824 */ /* 0x040fe400078e0209 */
[C---:B------:R-:W-:Y:S01]  /*8b280*/  IMAD.X R113, R7.reuse, 0x1, R3, P6 ;  /* 0x0000000107717824 */ /* 0x040fe200030e0603 */
[----:B-1----:R-:W-:Y:S01]  /*8b290*/  IADD3 R82, P3, R12, R4, RZ ;  /* 0x000000040c527210 */ /* 0x002fe20007f7e0ff */
[----:B------:R-:W-:Y:S01]  /*8b2a0*/  IMAD.X R111, R7, 0x1, R5, P2 ;  /* 0x00000001076f7824 */ /* 0x000fe200010e0605 */
[----:B------:R1:W-:Y:S01]  /*8b2b0*/  STL.64 [R1+0xbc8], R246 ;  /* 0x000bc8f601007387 */ /* 0x0003e20000100a00 */
[----:B------:R-:W-:Y:S01]  /*8b2c0*/  LOP3.LUT R235, R235, 0xffff, RZ, 0xc0, !PT ;  /* 0x0000ffffebeb7812 */ /* 0x000fe200078ec0ff */
[----:B------:R-:W4:Y:S01]  /*8b2d0*/  LDC R65, c[0x0][0x248] ;  /* 0x00009200ff417b82 */ /* 0x000f220000000800 */
[----:B------:R-:W-:Y:S01]  /*8b2e0*/  IMAD.X R83, R7, 0x1, R54, P3 ;  /* 0x0000000107537824 */ /* 0x000fe200018e0636 */
[----:B------:R2:W-:Y:S01]  /*8b2f0*/  STL.64 [R1+0xbc0], R112 ;  /* 0x000bc07001007387 */ /* 0x0005e20000100a00 */
[----:B------:R-:W-:-:S03]  /*8b300*/  SHF.R.S32.HI R7, RZ, 0x1f, R9 ;  /* 0x0000001fff077819 */ /* 0x000fc60000011409 */
[----:B------:R2:W-:Y:S01]  /*8b310*/  STL.64 [R1+0xbb8], R110 ;  /* 0x000bb86e01007387 */ /* 0x0005e20000100a00 */
[----:B------:R-:W-:Y:S01]  /*8b320*/  LOP3.LUT R204, R204, 0xffff, RZ, 0xc0, !PT ;  /* 0x0000ffffcccc7812 */ /* 0x000fe200078ec0ff */
[----:B------:R-:W4:Y:S01]  /*8b330*/  LDC R74, c[0x0][0x248] ;  /* 0x00009200ff4a7b82 */ /* 0x000f220000000800 */
[C---:B-1----:R-:W-:Y:S01]  /*8b340*/  IADD3 R246, P0, R9.reuse, R16, RZ ;  /* 0x0000001009f67210 */ /* 0x042fe20007f1e0ff */
[----:B------:R1:W-:Y:S01]  /*8b350*/  STL.64 [R1+0xba8], R82 ;  /* 0x000ba85201007387 */ /* 0x0003e20000100a00 */
[----:B--2---:R-:W-:-:S03]  /*8b360*/  IADD3 R112, P2, R9, R8, RZ ;  /* 0x0000000809707210 */ /* 0x004fc60007f5e0ff */
[----:B------:R-:W-:Y:S01]  /*8b370*/  IMAD.X R247, R7, 0x1, R11, P0 ;  /* 0x0000000107f77824 */ /* 0x000fe200000e060b */
[----:B------:R-:W-:Y:S01]  /*8b380*/  LOP3.LUT R49, R196, 0xffff, RZ, 0xc0, !PT ;  /* 0x0000ffffc4317812 */ /* 0x000fe200078ec0ff */
[----:B------:R-:W2:Y:S01]  /*8b390*/  LDC R76, c[0x0][0x248] ;  /* 0x00009200ff4c7b82 */ /* 0x000ea20000000800 */
[C---:B------:R-:W-:Y:S01]  /*8b3a0*/  IADD3 R110, P3, R9.reuse, R6, RZ ;  /* 0x00000006096e7210 */ /* 0x040fe20007f7e0ff */
[----:B------:R-:W-:Y:S02]  /*8b3b0*/  IMAD.IADD R10, R9, 0x1, R14 ;  /* 0x00000001090a7824 */ /* 0x000fe400078e020e */
[----:B------:R-:W-:Y:S01]  /*8b3c0*/  IMAD.X R113, R7, 0x1, R3, P2 ;  /* 0x0000000107717824 */ /* 0x000fe200010e0603 */
[----:B-1----:R-:W-:Y:S01]  /*8b3d0*/  IADD3 R82, P6, R9, R4, RZ ;  /* 0x0000000409527210 */ /* 0x002fe20007fde0ff */
[----:B------:R-:W-:Y:S01]  /*8b3e0*/  IMAD.X R111, R7, 0x1, R5, P3 ;  /* 0x00000001076f7824 */ /* 0x000fe200018e0605 */
[----:B------:R1:W-:Y:S01]  /*8b3f0*/  STL.64 [R1+0xba0], R246 ;  /* 0x000ba0f601007387 */ /* 0x0003e20000100a00 */
[----:B------:R-:W-:Y:S01]  /*8b400*/  LOP3.LUT R47, R227, 0xffff, RZ, 0xc0, !PT ;  /* 0x0000ffffe32f7812 */ /* 0x000fe200078ec0ff */
[----:B------:R-:W2:Y:S01]  /*8b410*/  LDC R87, c[0x0][0x248] ;  /* 0x00009200ff577b82 */ /* 0x000ea20000000800 */
[----:B------:R-:W-:Y:S01]  /*8b420*/  IMAD.X R83, R7, 0x1, R54, P6 ;  /* 0x0000000107537824 */ /* 0x000fe200030e0636 */
[----:B------:R3:W-:Y:S01]  /*8b430*/  STL.64 [R1+0xb98], R112 ;  /* 0x000b987001007387 */ /* 0x0007e20000100a00 */
[----:B------:R-:W-:-:S03]  /*8b440*/  SHF.R.S32.HI R7, RZ, 0x1f, R10 ;  /* 0x0000001fff077819 */ /* 0x000fc6000001140a */
[----:B------:R0:W-:Y:S01]  /*8b450*/  STL.64 [R1+0xb90], R110 ;  /* 0x000b906e01007387 */ /* 0x0001e20000100a00 */
[--C-:B------:R-:W-:Y:S01]  /*8b460*/  PRMT R126, R176, 0x3340, R1.reuse ;  /* 0x00003340b07e7816 */ /* 0x100fe20000000001 */
[----:B------:R-:W2:Y:S01]  /*8b470*/  LDC R88, c[0x0][0x248] ;  /* 0x00009200ff587b82 */ /* 0x000ea20000000800 */
[C---:B-1----:R-:W-:Y:S02]  /*8b480*/  IADD3 R246, P0, R10.reuse, R16, RZ ;  /* 0x000000100af67210 */ /* 0x042fe40007f1e0ff */
[----:B---3--:R-:W-:Y:S01]  /*8b490*/  IADD3 R112, P2, R10, R8, RZ ;  /* 0x000000080a707210 */ /* 0x008fe20007f5e0ff */
[----:B------:R1:W-:Y:S01]  /*8b4a0*/  STL.64 [R1+0xb70], R82 ;  /* 0x000b705201007387 */ /* 0x0003e20000100a00 */
[----:B------:R-:W-:-:S03]  /*8b4b0*/  PRMT R235, R235, 0x3340, R1 ;  /* 0x00003340ebeb7816 */ /* 0x000fc60000000001 */
[----:B------:R-:W3:Y:S01]  /*8b4c0*/  LDC R89, c[0x0][0x248] ;  /* 0x00009200ff597b82 */ /* 0x000ee20000000800 */
[C---:B0-----:R-:W-:Y:S01]  /*8b4d0*/  IADD3 R110, P3, R10.reuse, R6, RZ ;  /* 0x000000060a6e7210 */ /* 0x041fe20007f7e0ff */
[C---:B------:R-:W-:Y:S02]  /*8b4e0*/  IMAD.X R247, R7.reuse, 0x1, R11, P0 ;  /* 0x0000000107f77824 */ /* 0x040fe400000e060b */
[C---:B------:R-:W-:Y:S02]  /*8b4f0*/  IMAD.X R113, R7.reuse, 0x1, R3, P2 ;  /* 0x0000000107717824 */ /* 0x040fe400010e0603 */
[C---:B------:R-:W-:Y:S02]  /*8b500*/  IMAD.X R111, R7.reuse, 0x1, R5, P3 ;  /* 0x00000001076f7824 */ /* 0x040fe400018e0605 */
[----:B------:R-:W-:Y:S01]  /*8b510*/  IMAD.IADD R9, R10, 0x1, R17 ;  /* 0x000000010a097824 */ /* 0x000fe200078e0211 */
[----:B------:R-:W-:Y:S01]  /*8b520*/  PRMT R204, R204, 0x3340, R1 ;  /* 0x00003340cccc7816 */ /* 0x000fe20000000001 */
[----:B------:R-:W0:Y:S01]  /*8b530*/  LDC R92, c[0x0][0x248] ;  /* 0x00009200ff5c7b82 */ /* 0x000e220000000800 */
[----:B-1----:R-:W-:Y:S01]  /*8b540*/  IADD3 R82, P6, R10, R4, RZ ;  /* 0x000000040a527210 */ /* 0x002fe20007fde0ff */
[----:B------:R1:W-:Y:S04]  /*8b550*/  STL.64 [R1+0xb68], R246 ;  /* 0x000b68f601007387 */ /* 0x0003e80000100a00 */
[----:B------:R-:W-:Y:S01]  /*8b560*/  IMAD.X R83, R7, 0x1, R54, P6 ;  /* 0x0000000107537824 */ /* 0x000fe200030e0636 */
[----:B------:R4:W-:Y:S01]  /*8b570*/  STL.64 [R1+0xb60], R112 ;  /* 0x000b607001007387 */ /* 0x0009e20000100a00 */
[----:B------:R-:W-:Y:S01]  /*8b580*/  SHF.R.S32.HI R7, RZ, 0x1f, R9 ;  /* 0x0000001fff077819 */ /* 0x000fe20000011409 */
[----:B------:R-:W0:Y:S02]  /*8b590*/  LDC R94, c[0x0][0x248] ;  /* 0x00009200ff5e7b82 */ /* 0x000e240000000800 */
[----:B------:R2:W-:Y:S04]  /*8b5a0*/  STL.64 [R1+0xb58], R110 ;  /* 0x000b586e01007387 */ /* 0x0005e80000100a00 */
[----:B------:R2:W-:Y:S01]  /*8b5b0*/  STL.64 [R1+0xb28], R82 ;  /* 0x000b285201007387 */ /* 0x0005e20000100a00 */
[----:B-1----:R-:W-:Y:S01]  /*8b5c0*/  IMAD.MOV.U32 R247, RZ, RZ, R114 ;  /* 0x000000fffff77224 */ /* 0x002fe200078e0072 */
[----:B------:R-:W-:Y:S01]  /*8b5d0*/  PRMT R175, R175, 0x3340, R1 ;  /* 0x00003340afaf7816 */ /* 0x000fe20000000001 */
[----:B------:R-:W1:Y:S01]  /*8b5e0*/  LDC R95, c[0x0][0x248] ;  /* 0x00009200ff5f7b82 */ /* 0x000e620000000800 */
[----:B----4-:R-:W-:-:S02]  /*8b5f0*/  IADD3 R112, P2, R9, R8, RZ ;  /* 0x0000000809707210 */ /* 0x010fc40007f5e0ff */
[----:B--2---:R-:W-:-:S03]  /*8b600*/  IADD3 R110, P0, R9, R16, RZ ;  /* 0x00000010096e7210 */ /* 0x004fc60007f1e0ff */
[----:B------:R-:W-:Y:S01]  /*8b610*/  IMAD.X R113, R7, 0x1, R3, P2 ;  /* 0x0000000107717824 */ /* 0x000fe200010e0603 */
[C---:B------:R-:W-:Y:S01]  /*8b620*/  IADD3 R114, P6, R9.reuse, R4, RZ ;  /* 0x0000000409727210 */ /* 0x040fe20007fde0ff */
[----:B------:R-:W2:Y:S01]  /*8b630*/  LDC R96, c[0x0][0x248] ;  /* 0x00009200ff607b82 */ /* 0x000ea20000000800 */
[-C--:B------:R-:W-:Y:S01]  /*8b640*/  IADD3 R82, P3, R9, R6.reuse, RZ ;  /* 0x0000000609527210 */ /* 0x080fe20007f7e0ff */
[----:B------:R-:W-:Y:S02]  /*8b650*/  IMAD.X R111, R7, 0x1, R11, P0 ;  /* 0x00000001076f7824 */ /* 0x000fe400000e060b */
[----:B------:R-:W-:Y:S02]  /*8b660*/  IMAD.IADD R10, R9, 0x1, R18 ;  /* 0x00000001090a7824 */ /* 0x000fe400078e0212 */
[C---:B------:R-:W-:Y:S01]  /*8b670*/  IMAD.X R83, R7.reuse, 0x1, R5, P3 ;  /* 0x0000000107537824 */ /* 0x040fe200018e0605 */
[----:B------:R4:W-:Y:S01]  /*8b680*/  STL.64 [R1+0xb20], R110 ;  /* 0x000b206e01007387 */ /* 0x0009e20000100a00 */
[----:B------:R-:W-:Y:S01]  /*8b690*/  IMAD.X R115, R7, 0x1, R54, P6 ;  /* 0x0000000107737824 */ /* 0x000fe200030e0636 */
[C---:B------:R-:W-:Y:S01]  /*8b6a0*/  IADD3 R14, P3, R10.reuse, R6, RZ ;  /* 0x000000060a0e7210 */ /* 0x040fe20007f7e0ff */
[----:B------:R-:W-:Y:S01]  /*8b6b0*/  IMAD.MOV.U32 R208, RZ, RZ, R247 ;  /* 0x000000ffffd07224 */ /* 0x000fe200078e00f7 */
[----:B------:R-:W-:Y:S01]  /*8b6c0*/  SHF.R.S32.HI R7, RZ, 0x1f, R10 ;  /* 0x0000001fff077819 */ /* 0x000fe2000001140a */
[----:B------:R-:W-:Y:S01]  /*8b6d0*/  IMAD.MOV.U32 R247, RZ, RZ, R140 ;  /* 0x000000fffff77224 */ /* 0x000fe200078e008c */
[----:B------:R-:W-:Y:S01]  /*8b6e0*/  IADD3 R100, P0, R10, R16, RZ ;  /* 0x000000100a647210 */ /* 0x000fe20007f1e0ff */
[----:B------:R-:W2:Y:S01]  /*8b6f0*/  LDC R97, c[0x0][0x248] ;  /* 0x00009200ff617b82 */ /* 0x000ea20000000800 */
[----:B----4-:R-:W4:Y:S01]  /*8b700*/  LDL.LU.64 R110, [R1+0x3ce0] ;  /* 0x003ce000016e7983 */ /* 0x010f220000300a00 */
[----:B------:R-:W-:-:S02]  /*8b710*/  LOP3.LUT R143, R188, 0xffff, RZ, 0xc0, !PT ;  /* 0x0000ffffbc8f7812 */ /* 0x000fc400078ec0ff */
[C---:B------:R-:W-:Y:S01]  /*8b720*/  IADD3 R140, P2, R10.reuse, R8, RZ ;  /* 0x000000080a8c7210 */ /* 0x040fe20007f5e0ff */
[----:B------:R3:W-:Y:S01]  /*8b730*/  STL.64 [R1+0xb18], R112 ;  /* 0x000b187001007387 */ /* 0x0007e20000100a00 */
[----:B------:R-:W-:Y:S02]  /*8b740*/  IMAD.MOV.U32 R246, RZ, RZ, R101 ;  /* 0x000000fffff67224 */ /* 0x000fe400078e0065 */
[----:B------:R-:W2:Y:S01]  /*8b750*/  LDC R98, c[0x0][0x248] ;  /* 0x00009200ff627b82 */ /* 0x000ea20000000800 */
[----:B------:R-:W-:Y:S02]  /*8b760*/  IMAD.MOV.U32 R18, RZ, RZ, R14 ;  /* 0x000000ffff127224 */ /* 0x000fe400078e000e */
[C---:B------:R-:W-:Y:S02]  /*8b770*/  IMAD.X R101, R7.reuse, 0x1, R11, P0 ;  /* 0x0000000107657824 */ /* 0x040fe400000e060b */
[----:B------:R-:W-:Y:S02]  /*8b780*/  IMAD.IADD R9, R10, 0x1, R19 ;  /* 0x000000010a097824 */ /* 0x000fe400078e0213 */
[----:B------:R-:W-:Y:S01]  /*8b790*/  IMAD.MOV.U32 R227, RZ, RZ, R177 ;  /* 0x000000ffffe37224 */ /* 0x000fe200078e00b1 */
[----:B------:R-:W-:Y:S01]  /*8b7a0*/  PRMT R176, R46, 0x5410, R42 ;  /* 0x000054102eb07816 */ /* 0x000fe2000000002a */
[----:B------:R-:W2:Y:S01]  /*8b7b0*/  LDC R105, c[0x0][0x248] ;  /* 0x00009200ff697b82 */ /* 0x000ea20000000800 */
[----:B---3--:R-:W3:Y:S04]  /*8b7c0*/  LDL.LU.64 R112, [R1+0x3cd8] ;  /* 0x003cd80001707983 */ /* 0x008ee80000300a00 */
[----:B------:R0:W-:Y:S01]  /*8b7d0*/  STL.64 [R1+0xb10], R82 ;  /* 0x000b105201007387 */ /* 0x0001e20000100a00 */
[----:B------:R-:W-:-:S02]  /*8b7e0*/  IMAD.X R141, R7, 0x1, R3, P2 ;  /* 0x00000001078d7824 */ /* 0x000fc400010e0603 */
[----:B------:R-:W-:Y:S01]  /*8b7f0*/  IMAD.MOV.U32 R19, RZ, RZ, R15 ;  /* 0x000000ffff137224 */ /* 0x000fe200078e000f */
[----:B------:R-:W-:Y:S01]  /*8b800*/  IADD3 R12, P0, R9, R16, RZ ;  /* 0x00000010090c7210 */ /* 0x000fe20007f1e0ff */
[----:B------:R-:W1:Y:S01]  /*8b810*/  LDC R42, c[0x0][0x248] ;  /* 0x00009200ff2a7b82 */ /* 0x000e620000000800 */
[----:B0-----:R-:W3:Y:S01]  /*8b820*/  LDL.LU.64 R82, [R1+0x3cd0] ;  /* 0x003cd00001527983 */ /* 0x001ee20000300a00 */
[----:B------:R-:W-:Y:S01]  /*8b830*/  PRMT R177, R41, 0x5410, R40 ;  /* 0x0000541029b17816 */ /* 0x000fe20000000028 */
[----:B------:R-:W-:Y:S01]  /*8b840*/  IMAD.X R19, R7, 0x1, R5, P3 ;  /* 0x0000000107137824 */ /* 0x000fe200018e0605 */
[----:B------:R-:W-:Y:S01]  /*8b850*/  IADD3 R18, P2, R9, R8, RZ ;  /* 0x0000000809127210 */ /* 0x000fe20007f5e0ff */
[----:B------:R0:W-:Y:S01]  /*8b860*/  STL.64 [R1+0xb00], R114 ;  /* 0x000b007201007387 */ /* 0x0001e20000100a00 */
[----:B------:R-:W-:Y:S02]  /*8b870*/  IMAD.MOV.U32 R20, RZ, RZ, R12 ;  /* 0x000000ffff147224 */ /* 0x000fe400078e000c */
[----:B------:R-:W2:Y:S08]  /*8b880*/  LDC R40, c[0x0][0x248] ;  /* 0x00009200ff287b82 */ /* 0x000eb00000000800 */
[----:B------:R-:W1:Y:S01]  /*8b890*/  LDC R41, c[0x0][0x248] ;  /* 0x00009200ff297b82 */ /* 0x000e620000000800 */
[----:B0-----:R-:W4:Y:S04]  /*8b8a0*/  LDL.LU.64 R114, [R1+0x3cc8] ;  /* 0x003cc80001727983 */ /* 0x001f280000300a00 */
[----:B------:R0:W-:Y:S01]  /*8b8b0*/  STL [R1+0xae8], R14 ;  /* 0x000ae80e01007387 */ /* 0x0001e20000100800 */
[----:B------:R-:W-:-:S02]  /*8b8c0*/  PRMT R235, R43, 0x5410, R235 ;  /* 0x000054102beb7816 */ /* 0x000fc400000000eb */
[----:B------:R-:W1:Y:S01]  /*8b8d0*/  LDC R46, c[0x0][0x248] ;  /* 0x00009200ff2e7b82 */ /* 0x000e620000000800 */
[----:B------:R0:W-:Y:S02]  /*8b8e0*/  STL.64 [R1+0xaf8], R100 ;  /* 0x000af86401007387 */ /* 0x0001e40000100a00 */
[----:B0-----:R-:W-:-:S05]  /*8b8f0*/  IADD3 R14, P6, R10, R4, RZ ;  /* 0x000000040a0e7210 */ /* 0x001fca0007fde0ff */
[----:B------:R-:W0:Y:S01]  /*8b900*/  LDC R43, c[0x0][0x248] ;  /* 0x00009200ff2b7b82 */ /* 0x000e220000000800 */
[----:B------:R-:W-:Y:S01]  /*8b910*/  IMAD.X R15, R7, 0x1, R54, P6 ;  /* 0x00000001070f7824 */ /* 0x000fe200030e0636 */
[----:B------:R-:W4:Y:S01]  /*8b920*/  LDL.LU.64 R100, [R1+0x3cc0] ;  /* 0x003cc00001647983 */ /* 0x000f220000300a00 */
[----:B------:R-:W-:Y:S02]  /*8b930*/  SHF.R.S32.HI R7, RZ, 0x1f, R9 ;  /* 0x0000001fff077819 */ /* 0x000fe40000011409 */
[----:B------:R-:W-:Y:S01]  /*8b940*/  PRMT R231, R45, 0x5410, R204 ;  /* 0x000054102de77816 */ /* 0x000fe200000000cc */
[----:B------:R2:W-:Y:S01]  /*8b950*/  STL.64 [R1+0xaf0], R140 ;  /* 0x000af08c01007387 */ /* 0x0005e20000100a00 */
[----:B------:R-:W-:Y:S01]  /*8b960*/  IMAD.IADD R10, R9, 0x1, R21 ;  /* 0x00000001090a7824 */ /* 0x000fe200078e0215 */
[----:B------:R-:W0:Y:S01]  /*8b970*/  LDC R45, c[0x0][0x248] ;  /* 0x00009200ff2d7b82 */ /* 0x000e220000000800 */
[----:B------:R-:W-:Y:S02]  /*8b980*/  IMAD.MOV.U32 R21, RZ, RZ, R13 ;  /* 0x000000ffff157224 */ /* 0x000fe400078e000d */
[----:B------:R-:W-:Y:S01]  /*8b990*/  IMAD.X R21, R7, 0x1, R11, P0 ;  /* 0x0000000107157824 */ /* 0x000fe200000e060b */
[----:B------:R-:W-:-:S02]  /*8b9a0*/  PRMT R47, R47, 0x3340, R1 ;  /* 0x000033402f2f7816 */ /* 0x000fc40000000001 */
[----:B------:R-:W-:Y:S02]  /*8b9b0*/  PRMT R49, R49, 0x3340, R1 ;  /* 0x0000334031317816 */ /* 0x000fe40000000001 */
[----:B------:R-:W-:Y:S01]  /*8b9c0*/  PRMT R175, R50, 0x5410, R175 ;  /* 0x0000541032af7816 */ /* 0x000fe200000000af */
[----:B------:R-:W3:Y:S01]  /*8b9d0*/  LDC R106, c[0x0][0x248] ;  /* 0x00009200ff6a7b82 */ /* 0x000ee20000000800 */
[----:B--2---:R-:W2:Y:S04]  /*8b9e0*/  LDL.LU.64 R140, [R1+0x3cb8] ;  /* 0x003cb800018c7983 */ /* 0x004ea80000300a00 */
[----:B------:R1:W-:Y:S01]  /*8b9f0*/  STL [R1+0xaec], R19 ;  /* 0x000aec1301007387 */ /* 0x0003e20000100800 */
[----:B------:R-:W-:Y:S02]  /*8ba00*/  IADD3 R20, P0, R10, R16, RZ ;  /* 0x000000100a147210 */ /* 0x000fe40007f1e0ff */
[----:B------:R-:W-:Y:S01]  /*8ba10*/  PRMT R56, R48, 0x5410, R47 ;  /* 0x0000541030387816 */ /* 0x000fe2000000002f */
[----:B------:R1:W-:Y:S01]  /*8ba20*/  STL.64 [R1+0xac8], R14 ;  /* 0x000ac80e01007387 */ /* 0x0003e20000100a00 */
[----:B------:R-:W0:Y:S03]  /*8ba30*/  LDC R47, c[0x0][0x248] ;  /* 0x00009200ff2f7b82 */ /* 0x000e260000000800 */
[----:B------:R1:W-:Y:S02]  /*8ba40*/  STL [R1+0xac0], R12 ;  /* 0x000ac00c01007387 */ /* 0x0003e40000100800 */
[----:B-1----:R-:W-:-:S03]  /*8ba50*/  IMAD.X R19, R7, 0x1, R3, P2 ;  /* 0x0000000107137824 */ /* 0x002fc600010e0603 */
[----:B------:R-:W1:Y:S01]  /*8ba60*/  LDC R48, c[0x0][0x248] ;  /* 0x00009200ff307b82 */ /* 0x000e620000000800 */
[C---:B------:R-:W-:Y:S02]  /*8ba70*/  IADD3 R14, P3, R9.reuse, R6, RZ ;  /* 0x00000006090e7210 */ /* 0x040fe40007f7e0ff */
[----:B------:R-:W-:-:S03]  /*8ba80*/  IADD3 R12, P6, R9, R4, RZ ;  /* 0x00000004090c7210 */ /* 0x000fc60007fde0ff */
[----:B------:R-:W-:Y:S01]  /*8ba90*/  IMAD.X R15, R7, 0x1, R5, P3 ;  /* 0x00000001070f7824 */ /* 0x000fe200018e0605 */
[----:B------:R-:W-:Y:S01]  /*8baa0*/  PRMT R58, R51, 0x5410, R49 ;  /* 0x00005410333a7816 */ /* 0x000fe20000000031 */
[----:B------:R-:W-:Y:S01]  /*8bab0*/  IMAD.X R13, R7, 0x1, R54, P6 ;  /* 0x00000001070d7824 */ /* 0x000fe200030e0636 */
[----:B------:R-:W-:Y:S01]  /*8bac0*/  STL [R1+0xac4], R21 ;  /* 0x000ac41501007387 */ /* 0x000fe20000100800 */
[----:B------:R-:W-:Y:S01]  /*8bad0*/  SHF.R.S32.HI R7, RZ, 0x1f, R10 ;  /* 0x0000001fff077819 */ /* 0x000fe2000001140a */
[C---:B------:R-:W-:Y:S01]  /*8bae0*/  IMAD.IADD R9, R10.reuse, 0x1, R23 ;  /* 0x000000010a097824 */ /* 0x040fe200078e0217 */
[----:B------:R-:W1:Y:S01]  /*8baf0*/  LDC R49, c[0x0][0x248] ;  /* 0x00009200ff317b82 */ /* 0x000e620000000800 */
[----:B------:R0:W-:Y:S04]  /*8bb00*/  STL.64 [R1+0xab8], R18 ;  /* 0x000ab81201007387 */ /* 0x0001e80000100a00 */
[----:B------:R0:W-:Y:S03]  /*8bb10*/  STL.64 [R1+0xab0], R14 ;  /* 0x000ab00e01007387 */ /* 0x0001e60000100a00 */
[----:B------:R-:W1:Y:S01]  /*8bb20*/  LDC R50, c[0x0][0x248] ;  /* 0x00009200ff327b82 */ /* 0x000e620000000800 */
[----:B------:R0:W-:Y:S02]  /*8bb30*/  STL.64 [R1+0xa88], R12 ;  /* 0x000a880c01007387 */ /* 0x0001e40000100a00 */
[----:B0-----:R-:W-:Y:S01]  /*8bb40*/  IADD3 R18, P2, R10, R8, RZ ;  /* 0x000000080a127210 */ /* 0x001fe20007f5e0ff */
[----:B------:R-:W-:-:S04]  /*8bb50*/  IMAD.X R21, R7, 0x1, R11, P0 ;  /* 0x0000000107157824 */ /* 0x000fc800000e060b */
[----:B------:R-:W0:Y:S01]  /*8bb60*/  LDC R51, c[0x0][0x248] ;  /* 0x00009200ff337b82 */ /* 0x000e220000000800 */
[C---:B------:R-:W-:Y:S01]  /*8bb70*/  IADD3 R14, P3, R10.reuse, R6, RZ ;  /* 0x000000060a0e7210 */ /* 0x040fe20007f7e0ff */
[----:B------:R-:W-:Y:S01]  /*8bb80*/  IMAD.X R19, R7, 0x1, R3, P2 ;  /* 0x0000000107137824 */ /* 0x000fe200010e0603 */
[----:B------:R-:W-:-:S03]  /*8bb90*/  IADD3 R12, P6, R10, R4, RZ ;  /* 0x000000040a0c7210 */ /* 0x000fc60007fde0ff */
[----:B------:R-:W-:Y:S01]  /*8bba0*/  IMAD.X R15, R7, 0x1, R5, P3 ;  /* 0x00000001070f7824 */ /* 0x000fe200018e0605 */
[----:B------:R1:W-:Y:S01]  /*8bbb0*/  STL.64 [R1+0xa80], R20 ;  /* 0x000a801401007387 */ /* 0x0003e20000100a00 */
[----:B------:R-:W-:Y:S01]  /*8bbc0*/  PRMT R143, R143, 0x3340, R1 ;  /* 0x000033408f8f7816 */ /* 0x000fe20000000001 */
[----:B------:R-:W3:Y:S01]  /*8bbd0*/  LDC R117, c[0x0][0x248] ;  /* 0x00009200ff757b82 */ /* 0x000ee20000000800 */
        /* <DEDUP_REMOVED lines=8> */
[----:B------:R-:W-:-:S03]  /*8bc60*/  IADD3 R18, P2, R9, R8, RZ ;  /* 0x0000000809127210 */ /* 0x000fc60007f5e0ff */
[----:B------:R-:W-:Y:S01]  /*8bc70*/  IMAD.X R21, R7, 0x1, R11, P0 ;  /* 0x0000000107157824 */ /* 0x000fe200000e060b */
[----:B------:R-:W-:Y:S01]  /*8bc80*/  LOP3.LUT R116, R116, 0xffff, RZ, 0xc0, !PT ;  /* 0x0000ffff74747812 */ /* 0x000fe200078ec0ff */
[----:B------:R-:W4:Y:S01]  /*8bc90*/  LDC R139, c[0x0][0x248] ;  /* 0x00009200ff8b7b82 */ /* 0x000f220000000800 */
[C---:B------:R-:W-:Y:S01]  /*8bca0*/  IADD3 R14, P3, R9.reuse, R6, RZ ;  /* 0x00000006090e7210 */ /* 0x040fe20007f7e0ff */
[C---:B------:R-:W-:Y:S01]  /*8bcb0*/  IMAD.IADD R10, R9.reuse, 0x1, R24 ;  /* 0x00000001090a7824 */ /* 0x040fe200078e0218 */
[----:B-1----:R-:W-:Y:S01]  /*8bcc0*/  IADD3 R12, P6, R9, R4, RZ ;  /* 0x00000004090c7210 */ /* 0x002fe20007fde0ff */
[C---:B------:R-:W-:Y:S01]  /*8bcd0*/  IMAD.X R19, R7.reuse, 0x1, R3, P2 ;  /* 0x0000000107137824 */ /* 0x040fe200010e0603 */
[----:B------:R-:W-:Y:S01]  /*8bce0*/  PRMT R104, R124, 0x5410, R126 ;  /* 0x000054107c687816 */ /* 0x000fe2000000007e */
[C---:B------:R-:W-:Y:S01]  /*8bcf0*/  IMAD.X R15, R7.reuse, 0x1, R5, P3 ;  /* 0x00000001070f7824 */ /* 0x040fe200018e0605 */
[----:B------:R1:W-:Y:S01]  /*8bd00*/  STL.64 [R1+0xa58], R20 ;  /* 0x000a581401007387 */ /* 0x0003e20000100a00 */
[----:B------:R-:W-:Y:S01]  /*8bd10*/  IMAD.X R13, R7, 0x1, R54, P6 ;  /* 0x00000001070d7824 */ /* 0x000fe200030e0636 */
[----:B------:R-:W-:Y:S01]  /*8bd20*/  SHF.R.S32.HI R7, RZ, 0x1f, R10 ;  /* 0x0000001fff077819 */ /* 0x000fe2000001140a */
[----:B------:R-:W-:Y:S01]  /*8bd30*/  IMAD.IADD R9, R10, 0x1, R25 ;  /* 0x000000010a097824 */ /* 0x000fe200078e0219 */
[----:B------:R0:W-:Y:S01]  /*8bd40*/  STL.64 [R1+0xa50], R18 ;  /* 0x000a501201007387 */ /* 0x0001e20000100a00 */
[----:B------:R-:W-:Y:S01]  /*8bd50*/  PRMT R70, R66, 0x5410, R143 ;  /* 0x0000541042467816 */ /* 0x000fe2000000008f */
[----:B------:R-:W4:Y:S02]  /*8bd60*/  LDC R124, c[0x0][0x248] ;  /* 0x00009200ff7c7b82 */ /* 0x000f240000000800 */
[----:B------:R0:W-:Y:S01]  /*8bd70*/  STL.64 [R1+0xa48], R14 ;  /* 0x000a480e01007387 */ /* 0x0001e20000100a00 */
[----:B-1----:R-:W-:-:S03]  /*8bd80*/  IADD3 R20, P0, R10, R16, RZ ;  /* 0x000000100a147210 */ /* 0x002fc60007f1e0ff */
[----:B------:R1:W-:Y:S02]  /*8bd90*/  STL.64 [R1+0xa20], R12 ;  /* 0x000a200c01007387 */ /* 0x0003e40000100a00 */
[----:B------:R-:W3:Y:S01]  /*8bda0*/  LDC R66, c[0x0][0x248] ;  /* 0x00009200ff427b82 */ /* 0x000ee20000000800 */
[C---:B0-----:R-:W-:Y:S01]  /*8bdb0*/  IADD3 R18, P2, R10.reuse, R8, RZ ;  /* 0x000000080a127210 */ /* 0x041fe20007f5e0ff */
[----:B------:R-:W-:Y:S01]  /*8bdc0*/  IMAD.X R21, R7, 0x1, R11, P0 ;  /* 0x0000000107157824 */ /* 0x000fe200000e060b */
[----:B------:R-:W-:-:S03]  /*8bdd0*/  IADD3 R14, P3, R10, R6, RZ ;  /* 0x000000060a0e7210 */ /* 0x000fc60007f7e0ff */
[C---:B------:R-:W-:Y:S01]  /*8bde0*/  IMAD.X R19, R7.reuse, 0x1, R3, P2 ;  /* 0x0000000107137824 */ /* 0x040fe200010e0603 */
[----:B------:R-:W-:Y:S01]  /*8bdf0*/  PRMT R116, R116, 0x3340, R121 ;  /* 0x0000334074747816 */ /* 0x000fe20000000079 */
[----:B------:R-:W0:Y:S01]  /*8be00*/  LDC R126, c[0x0][0x248] ;  /* 0x00009200ff7e7b82 */ /* 0x000e220000000800 */
[----:B-1----:R-:W-:Y:S01]  /*8be10*/  IADD3 R12, P6, R10, R4, RZ ;  /* 0x000000040a0c7210 */ /* 0x002fe20007fde0ff */
[C---:B------:R-:W-:Y:S01]  /*8be20*/  IMAD.X R15, R7.reuse, 0x1, R5, P3 ;  /* 0x00000001070f7824 */ /* 0x040fe200018e0605 */
[----:B------:R1:W-:Y:S03]  /*8be30*/  STL.64 [R1+0xa18], R20 ;  /* 0x000a181401007387 */ /* 0x0003e60000100a00 */
[----:B------:R-:W-:Y:S01]  /*8be40*/  IMAD.X R13, R7, 0x1, R54, P6 ;  /* 0x00000001070d7824 */ /* 0x000fe200030e0636 */
[----:B------:R1:W-:Y:S01]  /*8be50*/  STL.64 [R1+0xa10], R18 ;  /* 0x000a101201007387 */ /* 0x0003e20000100a00 */
[----:B------:R-:W-:Y:S01]  /*8be60*/  SHF.R.S32.HI R7, RZ, 0x1f, R9 ;  /* 0x0000001fff077819 */ /* 0x000fe20000011409 */
[----:B------:R-:W0:Y:S02]  /*8be70*/  LDC R121, c[0x0][0x248] ;  /* 0x00009200ff797b82 */ /* 0x000e240000000800 */
[----:B------:R1:W-:Y:S02]  /*8be80*/  STL.64 [R1+0xa08], R14 ;  /* 0x000a080e01007387 */ /* 0x0003e40000100a00 */
[----:B-1----:R-:W-:-:S02]  /*8be90*/  IADD3 R20, P0, R9, R16, RZ ;  /* 0x0000001009147210 */ /* 0x002fc40007f1e0ff */
[----:B------:R1:W-:Y:S01]  /*8bea0*/  STL.64 [R1+0x9e0], R12 ;  /* 0x0009e00c01007387 */ /* 0x0003e20000100a00 */
[----:B------:R-:W-:Y:S01]  /*8beb0*/  LOP3.LUT R108, R129, 0xffff, RZ, 0xc0, !PT ;  /* 0x0000ffff816c7812 */ /* 0x000fe200078ec0ff */
[----:B------:R-:W2:Y:S01]  /*8bec0*/  LDC R143, c[0x0][0x248] ;  /* 0x00009200ff8f7b82 */ /* 0x000ea20000000800 */
[----:B------:R-:W-:Y:S01]  /*8bed0*/  IADD3 R18, P2, R9, R8, RZ ;  /* 0x0000000809127210 */ /* 0x000fe20007f5e0ff */
[----:B------:R-:W-:Y:S01]  /*8bee0*/  IMAD.X R21, R7, 0x1, R11, P0 ;  /* 0x0000000107157824 */ /* 0x000fe200000e060b */
[C---:B------:R-:W-:Y:S01]  /*8bef0*/  IADD3 R14, P3, R9.reuse, R6, RZ ;  /* 0x00000006090e7210 */ /* 0x040fe20007f7e0ff */
[----:B------:R-:W-:Y:S01]  /*8bf00*/  IMAD.IADD R10, R9, 0x1, R26 ;  /* 0x00000001090a7824 */ /* 0x000fe200078e021a */
[----:B------:R-:W-:-:S03]  /*8bf10*/  LOP3.LUT R133, R133, 0xffff, RZ, 0xc0, !PT ;  /* 0x0000ffff85857812 */ /* 0x000fc600078ec0ff */
[----:B------:R-:W2:Y:S01]  /*8bf20*/  LDC R146, c[0x0][0x248] ;  /* 0x00009200ff927b82 */ /* 0x000ea20000000800 */
[----:B-1----:R-:W-:Y:S01]  /*8bf30*/  IADD3 R12, P6, R9, R4, RZ ;  /* 0x00000004090c7210 */ /* 0x002fe20007fde0ff */
[C---:B------:R-:W-:Y:S02]  /*8bf40*/  IMAD.X R19, R7.reuse, 0x1, R3, P2 ;  /* 0x0000000107137824 */ /* 0x040fe400010e0603 */
[C---:B------:R-:W-:Y:S02]  /*8bf50*/  IMAD.X R15, R7.reuse, 0x1, R5, P3 ;  /* 0x00000001070f7824 */ /* 0x040fe400018e0605 */
[----:B------:R-:W-:Y:S01]  /*8bf60*/  IMAD.X R13, R7, 0x1, R54, P6 ;  /* 0x00000001070d7824 */ /* 0x000fe200030e0636 */
[----:B------:R1:W-:Y:S01]  /*8bf70*/  STL.64 [R1+0x9d8], R20 ;  /* 0x0009d81401007387 */ /* 0x0003e20000100a00 */
[----:B------:R-:W-:Y:S01]  /*8bf80*/  SHF.R.S32.HI R7, RZ, 0x1f, R10 ;  /* 0x0000001fff077819 */ /* 0x000fe2000001140a */
[----:B------:R-:W2:Y:S02]  /*8bf90*/  LDC R129, c[0x0][0x248] ;  /* 0x00009200ff817b82 */ /* 0x000ea40000000800 */
[----:B------:R1:W-:Y:S04]  /*8bfa0*/  STL.64 [R1+0x9d0], R18 ;  /* 0x0009d01201007387 */ /* 0x0003e80000100a00 */
[----:B------:R0:W-:Y:S01]  /*8bfb0*/  STL.64 [R1+0x9c8], R14 ;  /* 0x0009c80e01007387 */ /* 0x0001e20000100a00 */
[----:B------:R-:W-:Y:S01]  /*8bfc0*/  LOP3.LUT R174, R194, 0xffff, RZ, 0xc0, !PT ;  /* 0x0000ffffc2ae7812 */ /* 0x000fe200078ec0ff */
[----:B------:R-:W-:Y:S01]  /*8bfd0*/  IMAD.IADD R9, R10, 0x1, R27 ;  /* 0x000000010a097824 */ /* 0x000fe200078e021b */
[----:B------:R-:W-:Y:S01]  /*8bfe0*/  PRMT R108, R108, 0x3340, R133 ;  /* 0x000033406c6c7816 */ /* 0x000fe20000000085 */
[----:B------:R-:W2:Y:S01]  /*8bff0*/  LDC R149, c[0x0][0x248] ;  /* 0x00009200ff957b82 */ /* 0x000ea20000000800 */
[C---:B-1----:R-:W-:Y:S01]  /*8c000*/  IADD3 R20, P0, R10.reuse, R16, RZ ;  /* 0x000000100a147210 */ /* 0x042fe20007f1e0ff */
[----:B------:R1:W-:Y:S01]  /*8c010*/  STL.64 [R1+0x9b8], R12 ;  /* 0x0009b80c01007387 */ /* 0x0003e20000100a00 */
[----:B------:R-:W-:-:S02]  /*8c020*/  IADD3 R18, P2, R10, R8, RZ ;  /* 0x000000080a127210 */ /* 0x000fc40007f5e0ff */
[C---:B0-----:R-:W-:Y:S01]  /*8c030*/  IADD3 R14, P3, R10.reuse, R6, RZ ;  /* 0x000000060a0e7210 */ /* 0x041fe20007f7e0ff */
[C---:B------:R-:W-:Y:S02]  /*8c040*/  IMAD.X R21, R7.reuse, 0x1, R11, P0 ;  /* 0x0000000107157824 */ /* 0x040fe400000e060b */
[----:B------:R-:W0:Y:S01]  /*8c050*/  LDC R133, c[0x0][0x248] ;  /* 0x00009200ff857b82 */ /* 0x000e220000000800 */
[C---:B------:R-:W-:Y:S01]  /*8c060*/  IMAD.X R19, R7.reuse, 0x1, R3, P2 ;  /* 0x0000000107137824 */ /* 0x040fe200010e0603 */
[----:B-1----:R-:W-:Y:S01]  /*8c070*/  IADD3 R12, P6, R10, R4, RZ ;  /* 0x000000040a0c7210 */ /* 0x002fe20007fde0ff */
[C---:B------:R-:W-:Y:S01]  /*8c080*/  IMAD.X R15, R7.reuse, 0x1, R5, P3 ;  /* 0x00000001070f7824 */ /* 0x040fe200018e0605 */
[----:B------:R1:W-:Y:S04]  /*8c090*/  STL.64 [R1+0x9b0], R20 ;  /* 0x0009b01401007387 */ /* 0x0003e80000100a00 */
[----:B------:R-:W0:Y:S01]  /*8c0a0*/  LDC R150, c[0x0][0x248] ;  /* 0x00009200ff967b82 */ /* 0x000e220000000800 */
[----:B------:R-:W-:Y:S01]  /*8c0b0*/  IMAD.X R13, R7, 0x1, R54, P6 ;  /* 0x00000001070d7824 */ /* 0x000fe200030e0636 */
[----:B------:R1:W-:Y:S01]  /*8c0c0*/  STL.64 [R1+0x9a8], R18 ;  /* 0x0009a81201007387 */ /* 0x0003e20000100a00 */
[----:B------:R-:W-:-:S03]  /*8c0d0*/  SHF.R.S32.HI R7, RZ, 0x1f, R9 ;  /* 0x0000001fff077819 */ /* 0x000fc60000011409 */
[----:B------:R1:W-:Y:S02]  /*8c0e0*/  STL.64 [R1+0x9a0], R14 ;  /* 0x0009a00e01007387 */ /* 0x0003e40000100a00 */
[----:B------:R-:W0:Y:S01]  /*8c0f0*/  LDC R151, c[0x0][0x248] ;  /* 0x00009200ff977b82 */ /* 0x000e220000000800 */
[C---:B-1----:R-:W-:Y:S01]  /*8c100*/  IADD3 R20, P0, R9.reuse, R16, RZ ;  /* 0x0000001009147210 */ /* 0x042fe20007f1e0ff */
[----:B------:R1:W-:Y:S01]  /*8c110*/  STL.64 [R1+0x980], R12 ;  /* 0x0009800c01007387 */ /* 0x0003e20000100a00 */
[----:B------:R-:W-:-:S03]  /*8c120*/  IADD3 R18, P2, R9, R8, RZ ;  /* 0x0000000809127210 */ /* 0x000fc60007f5e0ff */
[----:B------:R-:W-:Y:S02]  /*8c130*/  IMAD.X R21, R7, 0x1, R11, P0 ;  /* 0x0000000107157824 */ /* 0x000fe400000e060b */
[----:B------:R-:W0:Y:S01]  /*8c140*/  LDC R172, c[0x0][0x248] ;  /* 0x00009200ffac7b82 */ /* 0x000e220000000800 */
[C---:B------:R-:W-:Y:S01]  /*8c150*/  IADD3 R14, P3, R9.reuse, R6, RZ ;  /* 0x00000006090e7210 */ /* 0x040fe20007f7e0ff */
[C---:B------:R-:W-:Y:S01]  /*8c160*/  IMAD.IADD R10, R9.reuse, 0x1, R28 ;  /* 0x00000001090a7824 */ /* 0x040fe200078e021c */
[----:B-1----:R-:W-:Y:S01]  /*8c170*/  IADD3 R12, P6, R9, R4, RZ ;  /* 0x00000004090c7210 */ /* 0x002fe20007fde0ff */
[----:B------:R-:W-:-:S04]  /*8c180*/  IMAD.X R19, R7, 0x1, R3, P2 ;  /* 0x0000000107137824 */ /* 0x000fc800010e0603 */
[----:B------:R-:W1:Y:S01]  /*8c190*/  LDC R180, c[0x0][0x248] ;  /* 0x00009200ffb47b82 */ /* 0x000e620000000800 */
[C---:B------:R-:W-:Y:S02]  /*8c1a0*/  IMAD.X R15, R7.reuse, 0x1, R5, P3 ;  /* 0x00000001070f7824 */ /* 0x040fe400018e0605 */
[----:B------:R-:W-:Y:S01]  /*8c1b0*/  IMAD.X R13, R7, 0x1, R54, P6 ;  /* 0x00000001070d7824 */ /* 0x000fe200030e0636 */
[----:B------:R0:W-:Y:S01]  /*8c1c0*/  STL.64 [R1+0x978], R20 ;  /* 0x0009781401007387 */ /* 0x0001e20000100a00 */
[----:B------:R-:W-:-:S03]  /*8c1d0*/  SHF.R.S32.HI R7, RZ, 0x1f, R10 ;  /* 0x0000001fff077819 */ /* 0x000fc6000001140a */
[----:B------:R0:W-:Y:S01]  /*8c1e0*/  STL.64 [R1+0x970], R18 ;  /* 0x0009701201007387 */ /* 0x0001e20000100a00 */
[----:B------:R-:W1:Y:S03]  /*8c1f0*/  LDC R181, c[0x0][0x248] ;  /* 0x00009200ffb57b82 */ /* 0x000e660000000800 */
[----:B------:R0:W-:Y:S02]  /*8c200*/  STL.64 [R1+0x968], R14 ;  /* 0x0009680e01007387 */ /* 0x0001e40000100a00 */
[C---:B0-----:R-:W-:Y:S02]  /*8c210*/  IADD3 R20, P0, R10.reuse, R16, RZ ;  /* 0x000000100a147210 */ /* 0x041fe40007f1e0ff */
[----:B------:R0:W-:Y:S01]  /*8c220*/  STL.64 [R1+0x940], R12 ;  /* 0x0009400c01007387 */ /* 0x0001e20000100a00 */
[----:B------:R-:W-:Y:S01]  /*8c230*/  IMAD.MOV.U32 R217, RZ, RZ, R218 ;  /* 0x000000ffffd97224 */ /* 0x000fe200078e00da */
[----:B------:R-:W1:Y:S01]  /*8c240*/  LDC R185, c[0x0][0x248] ;  /* 0x00009200ffb97b82 */ /* 0x000e620000000800 */
[C---:B------:R-:W-:Y:S01]  /*8c250*/  IADD3 R18, P2, R10.reuse, R8, RZ ;  /* 0x000000080a127210 */ /* 0x040fe20007f5e0ff */
[----:B------:R-:W-:Y:S01]  /*8c260*/  IMAD.X R21, R7, 0x1, R11, P0 ;  /* 0x0000000107157824 */ /* 0x000fe200000e060b */
[C---:B------:R-:W-:Y:S01]  /*8c270*/  IADD3 R14, P3, R10.reuse, R6, RZ ;  /* 0x000000060a0e7210 */ /* 0x040fe20007f7e0ff */
[----:B------:R-:W-:-:S02]  /*8c280*/  IMAD.IADD R9, R10, 0x1, R29 ;  /* 0x000000010a097824 */ /* 0x000fc400078e021d */
[----:B------:R-:W-:Y:S02]  /*8c290*/  IMAD.MOV.U32 R219, RZ, RZ, R183 ;  /* 0x000000ffffdb7224 */ /* 0x000fe400078e00b7 */
[----:B------:R-:W1:Y:S01]  /*8c2a0*/  LDC R186, c[0x0][0x248] ;  /* 0x00009200ffba7b82 */ /* 0x000e620000000800 */
[----:B0-----:R-:W-:Y:S01]  /*8c2b0*/  IADD3 R12, P6, R10, R4, RZ ;  /* 0x000000040a0c7210 */ /* 0x001fe20007fde0ff */
[C---:B------:R-:W-:Y:S02]  /*8c2c0*/  IMAD.X R19, R7.reuse, 0x1, R3, P2 ;  /* 0x0000000107137824 */ /* 0x040fe400010e0603 */
[C---:B------:R-:W-:Y:S02]  /*8c2d0*/  IMAD.X R15, R7.reuse, 0x1, R5, P3 ;  /* 0x00000001070f7824 */ /* 0x040fe400018e0605 */
[----:B------:R-:W-:Y:S01]  /*8c2e0*/  IMAD.X R13, R7, 0x1, R54, P6 ;  /* 0x00000001070d7824 */ /* 0x000fe200030e0636 */
[----:B------:R0:W-:Y:S01]  /*8c2f0*/  STL.64 [R1+0x938], R20 ;  /* 0x0009381401007387 */ /* 0x0001e20000100a00 */
[----:B------:R-:W-:Y:S01]  /*8c300*/  SHF.R.S32.HI R7, RZ, 0x1f, R9 ;  /* 0x0000001fff077819 */ /* 0x000fe20000011409 */
[----:B------:R-:W1:Y:S02]  /*8c310*/  LDC R188, c[0x0][0x248] ;  /* 0x00009200ffbc7b82 */ /* 0x000e640000000800 */
[----:B------:R3:W-:Y:S04]  /*8c320*/  STL.64 [R1+0x930], R18 ;  /* 0x0009301201007387 */ /* 0x0007e80000100a00 */
[----:B------:R3:W-:Y:S01]  /*8c330*/  STL.64 [R1+0x928], R14 ;  /* 0x0009280e01007387 */ /* 0x0007e20000100a00 */
[----:B------:R-:W-:Y:S01]  /*8c340*/  PRMT R174, R174, 0x3340, R1 ;  /* 0x00003340aeae7816 */ /* 0x000fe20000000001 */
[----:B------:R-:W-:Y:S01]  /*8c350*/  IMAD.MOV.U32 R218, RZ, RZ, R182 ;  /* 0x000000ffffda7224 */ /* 0x000fe200078e00b6 */
[----:B------:R-:W1:Y:S01]  /*8c360*/  LDC R183, c[0x0][0x248] ;  /* 0x00009200ffb77b82 */ /* 0x000e620000000800 */
[C---:B0-----:R-:W-:Y:S01]  /*8c370*/  IADD3 R20, P0, R9.reuse, R16, RZ ;  /* 0x0000001009147210 */ /* 0x041fe20007f1e0ff */
[----:B------:R0:W-:Y:S01]  /*8c380*/  STL.64 [R1+0x918], R12 ;  /* 0x0009180c01007387 */ /* 0x0001e20000100a00 */
[----:B---3--:R-:W-:-:S03]  /*8c390*/  IADD3 R18, P2, R9, R8, RZ ;  /* 0x0000000809127210 */ /* 0x008fc60007f5e0ff */
[----:B------:R-:W-:Y:S02]  /*8c3a0*/  IMAD.X R21, R7, 0x1, R11, P0 ;  /* 0x0000000107157824 */ /* 0x000fe400000e060b */
[----:B------:R-:W3:Y:S01]  /*8c3b0*/  LDC R190, c[0x0][0x248] ;  /* 0x00009200ffbe7b82 */ /* 0x000ee20000000800 */
[C---:B------:R-:W-:Y:S01]  /*8c3c0*/  IADD3 R14, P3, R9.reuse, R6, RZ ;  /* 0x00000006090e7210 */ /* 0x040fe20007f7e0ff */
[C---:B------:R-:W-:Y:S01]  /*8c3d0*/  IMAD.IADD R10, R9.reuse, 0x1, R30 ;  /* 0x00000001090a7824 */ /* 0x040fe200078e021e */
[----:B0-----:R-:W-:Y:S01]  /*8c3e0*/  IADD3 R12, P6, R9, R4, RZ ;  /* 0x00000004090c7210 */ /* 0x001fe20007fde0ff */
[----:B------:R-:W-:Y:S01]  /*8c3f0*/  IMAD.X R19, R7, 0x1, R3, P2 ;  /* 0x0000000107137824 */ /* 0x000fe200010e0603 */
[----:B------:R-:W-:Y:S01]  /*8c400*/  PRMT R174, R57, 0x5410, R174 ;  /* 0x0000541039ae7816 */ /* 0x000fe200000000ae */
[C---:B------:R-:W-:Y:S02]  /*8c410*/  IMAD.X R15, R7.reuse, 0x1, R5, P3 ;  /* 0x00000001070f7824 */ /* 0x040fe400018e0605 */
[----:B------:R-:W0:Y:S01]  /*8c420*/  LDC R182, c[0x0][0x248] ;  /* 0x00009200ffb67b82 */ /* 0x000e220000000800 */
[----:B------:R-:W-:Y:S01]  /*8c430*/  IMAD.X R13, R7, 0x1, R54, P6 ;  /* 0x00000001070d7824 */ /* 0x000fe200030e0636 */
[----:B------:R4:W-:Y:S01]  /*8c440*/  STL.64 [R1+0x910], R20 ;  /* 0x0009101401007387 */ /* 0x0009e20000100a00 */
[----:B------:R-:W-:-:S03]  /*8c450*/  SHF.R.S32.HI R7, RZ, 0x1f, R10 ;  /* 0x0000001fff077819 */ /* 0x000fc6000001140a */
[----:B------:R4:W-:Y:S02]  /*8c460*/  STL.64 [R1+0x908], R18 ;  /* 0x0009081201007387 */ /* 0x0009e40000100a00 */
[----:B------:R-:W3:Y:S02]  /*8c470*/  LDC R192, c[0x0][0x248] ;  /* 0x00009200ffc07b82 */ /* 0x000ee40000000800 */
[----:B------:R2:W-:Y:S01]  /*8c480*/  STL.64 [R1+0x900], R14 ;  /* 0x0009000e01007387 */ /* 0x0005e20000100a00 */
[----:B----4-:R-:W-:-:S03]  /*8c490*/  IADD3 R20, P0, R10, R16, RZ ;  /* 0x000000100a147210 */ /* 0x010fc60007f1e0ff */
[----:B------:R4:W-:Y:S02]  /*8c4a0*/  STL.64 [R1+0x8d8], R12 ;  /* 0x0008d80c01007387 */ /* 0x0009e40000100a00 */
[----:B------:R-:W3:Y:S01]  /*8c4b0*/  LDC R194, c[0x0][0x248] ;  /* 0x00009200ffc27b82 */ /* 0x000ee20000000800 */
[C---:B------:R-:W-:Y:S01]  /*8c4c0*/  IADD3 R18, P2, R10.reuse, R8, RZ ;  /* 0x000000080a127210 */ /* 0x040fe20007f5e0ff */
[----:B------:R-:W-:Y:S01]  /*8c4d0*/  IMAD.X R21, R7, 0x1, R11, P0 ;  /* 0x0000000107157824 */ /* 0x000fe200000e060b */
[C---:B--2---:R-:W-:Y:S01]  /*8c4e0*/  IADD3 R14, P3, R10.reuse, R6, RZ ;  /* 0x000000060a0e7210 */ /* 0x044fe20007f7e0ff */
[----:B------:R-:W-:-:S04]  /*8c4f0*/  IMAD.IADD R9, R10, 0x1, R31 ;  /* 0x000000010a097824 */ /* 0x000fc800078e021f */
[----:B------:R-:W2:Y:S01]  /*8c500*/  LDC R196, c[0x0][0x248] ;  /* 0x00009200ffc47b82 */ /* 0x000ea20000000800 */
[----:B----4-:R-:W-:Y:S01]  /*8c510*/  IADD3 R12, P6, R10, R4, RZ ;  /* 0x000000040a0c7210 */ /* 0x010fe20007fde0ff */
[C---:B------:R-:W-:Y:S02]  /*8c520*/  IMAD.X R19, R7.reuse, 0x1, R3, P2 ;  /* 0x0000000107137824 */ /* 0x040fe400010e0603 */
[C---:B------:R-:W-:Y:S02]  /*8c530*/  IMAD.X R15, R7.reuse, 0x1, R5, P3 ;  /* 0x00000001070f7824 */ /* 0x040fe400018e0605 */
[----:B------:R-:W-:Y:S01]  /*8c540*/  IMAD.X R13, R7, 0x1, R54, P6 ;  /* 0x00000001070d7824 */ /* 0x000fe200030e0636 */
[----:B------:R4:W-:Y:S01]  /*8c550*/  STL.64 [R1+0x8d0], R20 ;  /* 0x0008d01401007387 */ /* 0x0009e20000100a00 */
[----:B------:R-:W-:Y:S01]  /*8c560*/  SHF.R.S32.HI R7, RZ, 0x1f, R9 ;  /* 0x0000001fff077819 */ /* 0x000fe20000011409 */
[----:B------:R-:W-:Y:S01]  /*8c570*/  IMAD.MOV.U32 R221, RZ, RZ, R227 ;  /* 0x000000ffffdd7224 */ /* 0x000fe200078e00e3 */
[----:B------:R-:W2:Y:S01]  /*8c580*/  LDC R197, c[0x0][0x248] ;  /* 0x00009200ffc57b82 */ /* 0x000ea20000000800 */
[----:B------:R1:W-:Y:S04]  /*8c590*/  STL.64 [R1+0x8c8], R18 ;  /* 0x0008c81201007387 */ /* 0x0003e80000100a00 */
[----:B------:R0:W-:Y:S03]  /*8c5a0*/  STL.64 [R1+0x8c0], R14 ;  /* 0x0008c00e01007387 */ /* 0x0001e60000100a00 */
[----:B------:R-:W2:Y:S01]  /*8c5b0*/  LDC R198, c[0x0][0x248] ;  /* 0x00009200ffc67b82 */ /* 0x000ea20000000800 */
[C---:B----4-:R-:W-:Y:S01]  /*8c5c0*/  IADD3 R20, P0, R9.reuse, R16, RZ ;  /* 0x0000001009147210 */ /* 0x050fe20007f1e0ff */
[----:B------:R4:W-:Y:S01]  /*8c5d0*/  STL.64 [R1+0x898], R12 ;  /* 0x0008980c01007387 */ /* 0x0009e20000100a00 */
[----:B-1----:R-:W-:-:S03]  /*8c5e0*/  IADD3 R18, P2, R9, R8, RZ ;  /* 0x0000000809127210 */ /* 0x002fc60007f5e0ff */
[----:B------:R-:W-:Y:S02]  /*8c5f0*/  IMAD.X R21, R7, 0x1, R11, P0 ;  /* 0x0000000107157824 */ /* 0x000fe400000e060b */
[----:B------:R-:W-:Y:S01]  /*8c600*/  IMAD.MOV.U32 R211, RZ, RZ, R199 ;  /* 0x000000ffffd37224 */ /* 0x000fe200078e00c7 */
[C---:B0-----:R-:W-:Y:S01]  /*8c610*/  IADD3 R14, P3, R9.reuse, R6, RZ ;  /* 0x00000006090e7210 */ /* 0x041fe20007f7e0ff */
[C---:B------:R-:W-:Y:S01]  /*8c620*/  IMAD.IADD R10, R9.reuse, 0x1, R32 ;  /* 0x00000001090a7824 */ /* 0x040fe200078e0220 */
[----:B------:R-:W0:Y:S01]  /*8c630*/  LDC R200, c[0x0][0x248] ;  /* 0x00009200ffc87b82 */ /* 0x000e220000000800 */
[----:B----4-:R-:W-:Y:S01]  /*8c640*/  IADD3 R12, P6, R9, R4, RZ ;  /* 0x00000004090c7210 */ /* 0x010fe20007fde0ff */
[C---:B------:R-:W-:Y:S02]  /*8c650*/  IMAD.X R19, R7.reuse, 0x1, R3, P2 ;  /* 0x0000000107137824 */ /* 0x040fe400010e0603 */
[C---:B------:R-:W-:Y:S02]  /*8c660*/  IMAD.X R15, R7.reuse, 0x1, R5, P3 ;  /* 0x00000001070f7824 */ /* 0x040fe400018e0605 */
[----:B------:R-:W-:Y:S01]  /*8c670*/  IMAD.X R13, R7, 0x1, R54, P6 ;  /* 0x00000001070d7824 */ /* 0x000fe200030e0636 */
[----:B------:R1:W-:Y:S01]  /*8c680*/  STL.64 [R1+0x890], R20 ;  /* 0x0008901401007387 */ /* 0x0003e20000100a00 */
[----:B------:R-:W-:Y:S01]  /*8c690*/  SHF.R.S32.HI R7, RZ, 0x1f, R10 ;  /* 0x0000001fff077819 */ /* 0x000fe2000001140a */
[----:B------:R-:W4:Y:S02]  /*8c6a0*/  LDC R201, c[0x0][0x248] ;  /* 0x00009200ffc97b82 */ /* 0x000f240000000800 */
[----:B------:R3:W-:Y:S04]  /*8c6b0*/  STL.64 [R1+0x888], R18 ;  /* 0x0008881201007387 */ /* 0x0007e80000100a00 */
[----:B------:R3:W-:Y:S01]  /*8c6c0*/  STL.64 [R1+0x880], R14 ;  /* 0x0008800e01007387 */ /* 0x0007e20000100a00 */
[----:B------:R-:W-:Y:S01]  /*8c6d0*/  PRMT R57, R148, 0x5410, R147 ;  /* 0x0000541094397816 */ /* 0x000fe20000000093 */
[C---:B------:R-:W-:Y:S01]  /*8c6e0*/  IMAD.IADD R9, R10.reuse, 0x1, R33 ;  /* 0x000000010a097824 */ /* 0x040fe200078e0221 */
[----:B------:R-:W2:Y:S01]  /*8c6f0*/  LDC R147, c[0x0][0x248] ;  /* 0x00009200ff937b82 */ /* 0x000ea20000000800 */
[C---:B-1----:R-:W-:Y:S01]  /*8c700*/  IADD3 R20, P0, R10.reuse, R16, RZ ;  /* 0x000000100a147210 */ /* 0x042fe20007f1e0ff */
[----:B------:R1:W-:Y:S01]  /*8c710*/  STL.64 [R1+0x870], R12 ;  /* 0x0008700c01007387 */ /* 0x0003e20000100a00 */
[----:B---3--:R-:W-:-:S03]  /*8c720*/  IADD3 R18, P2, R10, R8, RZ ;  /* 0x000000080a127210 */ /* 0x008fc60007f5e0ff */
[C---:B------:R-:W-:Y:S02]  /*8c730*/  IMAD.X R21, R7.reuse, 0x1, R11, P0 ;  /* 0x0000000107157824 */ /* 0x040fe400000e060b */
[----:B------:R-:W3:Y:S01]  /*8c740*/  LDC R148, c[0x0][0x248] ;  /* 0x00009200ff947b82 */ /* 0x000ee20000000800 */
[C---:B------:R-:W-:Y:S01]  /*8c750*/  IADD3 R14, P3, R10.reuse, R6, RZ ;  /* 0x000000060a0e7210 */ /* 0x040fe20007f7e0ff */
[----:B------:R-:W-:Y:S01]  /*8c760*/  IMAD.X R19, R7, 0x1, R3, P2 ;  /* 0x0000000107137824 */ /* 0x000fe200010e0603 */
[----:B-1----:R-:W-:-:S03]  /*8c770*/  IADD3 R12, P6, R10, R4, RZ ;  /* 0x000000040a0c7210 */ /* 0x002fc60007fde0ff */
[C---:B------:R-:W-:Y:S01]  /*8c780*/  IMAD.X R15, R7.reuse, 0x1, R5, P3 ;  /* 0x00000001070f7824 */ /* 0x040fe200018e0605 */
[----:B------:R1:W-:Y:S01]  /*8c790*/  STL.64 [R1+0x868], R20 ;  /* 0x0008681401007387 */ /* 0x0003e20000100a00 */
[----:B------:R-:W-:Y:S01]  /*8c7a0*/  IMAD.MOV.U32 R227, RZ, RZ, R195 ;  /* 0x000000ffffe37224 */ /* 0x000fe200078e00c3 */
[----:B------:R-:W0:Y:S01]  /*8c7b0*/  LDC R199, c[0x0][0x248] ;  /* 0x00009200ffc77b82 */ /* 0x000e220000000800 */
[----:B------:R-:W-:Y:S01]  /*8c7c0*/  IMAD.X R13, R7, 0x1, R54, P6 ;  /* 0x00000001070d7824 */ /* 0x000fe200030e0636 */
[----:B------:R1:W-:Y:S01]  /*8c7d0*/  STL.64 [R1+0x860], R18 ;  /* 0x0008601201007387 */ /* 0x0003e20000100a00 */
[----:B------:R-:W-:-:S03]  /*8c7e0*/  SHF.R.S32.HI R7, RZ, 0x1f, R9 ;  /* 0x0000001fff077819 */ /* 0x000fc60000011409 */
[----:B------:R4:W-:Y:S01]  /*8c7f0*/  STL.64 [R1+0x858], R14 ;  /* 0x0008580e01007387 */ /* 0x0009e20000100a00 */
[C---:B------:R-:W-:Y:S01]  /*8c800*/  IMAD.IADD R10, R9.reuse, 0x1, R34 ;  /* 0x00000001090a7824 */ /* 0x040fe200078e0222 */
[----:B------:R-:W0:Y:S01]  /*8c810*/  LDC R195, c[0x0][0x248] ;  /* 0x00009200ffc37b82 */ /* 0x000e220000000800 */
[C---:B-1----:R-:W-:Y:S01]  /*8c820*/  IADD3 R20, P0, R9.reuse, R16, RZ ;  /* 0x0000001009147210 */ /* 0x042fe20007f1e0ff */
[----:B------:R1:W-:Y:S01]  /*8c830*/  STL.64 [R1+0x838], R12 ;  /* 0x0008380c01007387 */ /* 0x0003e20000100a00 */
[----:B------:R-:W-:-:S03]  /*8c840*/  IADD3 R18, P2, R9, R8, RZ ;  /* 0x0000000809127210 */ /* 0x000fc60007f5e0ff */
[----:B------:R-:W-:Y:S02]  /*8c850*/  IMAD.X R21, R7, 0x1, R11, P0 ;  /* 0x0000000107157824 */ /* 0x000fe400000e060b */
[----:B------:R-:W0:Y:S01]  /*8c860*/  LDC R228, c[0x0][0x248] ;  /* 0x00009200ffe47b82 */ /* 0x000e220000000800 */
[----:B----4-:R-:W-:Y:S01]  /*8c870*/  IADD3 R14, P3, R9, R6, RZ ;  /* 0x00000006090e7210 */ /* 0x010fe20007f7e0ff */
[----:B------:R-:W-:Y:S01]  /*8c880*/  IMAD.X R19, R7, 0x1, R3, P2 ;  /* 0x0000000107137824 */ /* 0x000fe200010e0603 */
[----:B-1----:R-:W-:-:S03]  /*8c890*/  IADD3 R12, P6, R9, R4, RZ ;  /* 0x00000004090c7210 */ /* 0x002fc60007fde0ff */
[C---:B------:R-:W-:Y:S01]  /*8c8a0*/  IMAD.X R15, R7.reuse, 0x1, R5, P3 ;  /* 0x00000001070f7824 */ /* 0x040fe200018e0605 */
[----:B------:R1:W-:Y:S01]  /*8c8b0*/  STL.64 [R1+0x830], R20 ;  /* 0x0008301401007387 */ /* 0x0003e20000100a00 */
[----:B------:R-:W-:Y:S01]  /*8c8c0*/  IMAD.MOV.U32 R251, RZ, RZ, R202 ;  /* 0x000000fffffb7224 */ /* 0x000fe200078e00ca */
[----:B------:R-:W4:Y:S01]  /*8c8d0*/  LDC R204, c[0x0][0x248] ;  /* 0x00009200ffcc7b82 */ /* 0x000f220000000800 */
[----:B------:R-:W-:Y:S01]  /*8c8e0*/  IMAD.X R13, R7, 0x1, R54, P6 ;  /* 0x00000001070d7824 */ /* 0x000fe200030e0636 */
[----:B------:R2:W-:Y:S01]  /*8c8f0*/  STL.64 [R1+0x828], R18 ;  /* 0x0008281201007387 */ /* 0x0005e20000100a00 */
[----:B------:R-:W-:-:S03]  /*8c900*/  SHF.R.S32.HI R7, RZ, 0x1f, R10 ;  /* 0x0000001fff077819 */ /* 0x000fc6000001140a */
[----:B------:R3:W-:Y:S01]  /*8c910*/  STL.64 [R1+0x820], R14 ;  /* 0x0008200e01007387 */ /* 0x0007e20000100a00 */
[C---:B------:R-:W-:Y:S01]  /*8c920*/  IMAD.IADD R9, R10.reuse, 0x1, R35 ;  /* 0x000000010a097824 */ /* 0x040fe200078e0223 */
[----:B------:R-:W4:Y:S01]  /*8c930*/  LDC R202, c[0x0][0x248] ;  /* 0x00009200ffca7b82 */ /* 0x000f220000000800 */
[C---:B-1----:R-:W-:Y:S01]  /*8c940*/  IADD3 R20, P0, R10.reuse, R16, RZ ;  /* 0x000000100a147210 */ /* 0x042fe20007f1e0ff */
[----:B------:R1:W-:Y:S01]  /*8c950*/  STL.64 [R1+0x7f8], R12 ;  /* 0x0007f80c01007387 */ /* 0x0003e20000100a00 */
[----:B--2---:R-:W-:-:S03]  /*8c960*/  IADD3 R18, P2, R10, R8, RZ ;  /* 0x000000080a127210 */ /* 0x004fc60007f5e0ff */
[C---:B------:R-:W-:Y:S02]  /*8c970*/  IMAD.X R21, R7.reuse, 0x1, R11, P0 ;  /* 0x0000000107157824 */ /* 0x040fe400000e060b */
[----:B------:R-:W2:Y:S01]  /*8c980*/  LDC R205, c[0x0][0x248] ;  /* 0x00009200ffcd7b82 */ /* 0x000ea20000000800 */
[C---:B---3--:R-:W-:Y:S01]  /*8c990*/  IADD3 R14, P3, R10.reuse, R6, RZ ;  /* 0x000000060a0e7210 */ /* 0x048fe20007f7e0ff */
[----:B------:R-:W-:Y:S01]  /*8c9a0*/  IMAD.X R19, R7, 0x1, R3, P2 ;  /* 0x0000000107137824 */ /* 0x000fe200010e0603 */
[----:B-1----:R-:W-:-:S03]  /*8c9b0*/  IADD3 R12, P6, R10, R4, RZ ;  /* 0x000000040a0c7210 */ /* 0x002fc60007fde0ff */
[C---:B------:R-:W-:Y:S01]  /*8c9c0*/  IMAD.X R15, R7.reuse, 0x1, R5, P3 ;  /* 0x00000001070f7824 */ /* 0x040fe200018e0605 */
[----:B------:R1:W-:Y:S01]  /*8c9d0*/  STL.64 [R1+0x7f0], R20 ;  /* 0x0007f01401007387 */ /* 0x0003e20000100a00 */
[----:B------:R-:W-:-:S03]  /*8c9e0*/  IMAD.X R13, R7, 0x1, R54, P6 ;  /* 0x00000001070d7824 */ /* 0x000fc600030e0636 */
[----:B------:R3:W-:Y:S01]  /*8c9f0*/  STL.64 [R1+0x7e8], R18 ;  /* 0x0007e81201007387 */ /* 0x0007e20000100a00 */
[----:B------:R-:W-:-:S03]  /*8ca00*/  SHF.R.S32.HI R7, RZ, 0x1f, R9 ;  /* 0x0000001fff077819 */ /* 0x000fc60000011409 */
[----:B------:R0:W-:Y:S01]  /*8ca10*/  STL.64 [R1+0x7e0], R14 ;  /* 0x0007e00e01007387 */ /* 0x0001e20000100a00 */
[----:B-1----:R-:W-:-:S03]  /*8ca20*/  IADD3 R20, P0, R9, R16, RZ ;  /* 0x0000001009147210 */ /* 0x002fc60007f1e0ff */
[----:B------:R1:W-:Y:S01]  /*8ca30*/  STL.64 [R1+0x7c8], R12 ;  /* 0x0007c80c01007387 */ /* 0x0003e20000100a00 */
[----:B---3--:R-:W-:Y:S01]  /*8ca40*/  IADD3 R18, P2, R9, R8, RZ ;  /* 0x0000000809127210 */ /* 0x008fe20007f5e0ff */
[----:B------:R-:W-:Y:S01]  /*8ca50*/  IMAD.X R21, R7, 0x1, R11, P0 ;  /* 0x0000000107157824 */ /* 0x000fe200000e060b */
[C---:B0-----:R-:W-:Y:S01]  /*8ca60*/  IADD3 R14, P3, R9.reuse, R6, RZ ;  /* 0x00000006090e7210 */ /* 0x041fe20007f7e0ff */
[C---:B------:R-:W-:Y:S01]  /*8ca70*/  IMAD.IADD R10, R9.reuse, 0x1, R36 ;  /* 0x00000001090a7824 */ /* 0x040fe200078e0224 */
[----:B-1----:R-:W-:Y:S01]  /*8ca80*/  IADD3 R12, P6, R9, R4, RZ ;  /* 0x00000004090c7210 */ /* 0x002fe20007fde0ff */
[C---:B------:R-:W-:Y:S02]  /*8ca90*/  IMAD.X R19, R7.reuse, 0x1, R3, P2 ;  /* 0x0000000107137824 */ /* 0x040fe400010e0603 */
[C---:B------:R-:W-:Y:S02]  /*8caa0*/  IMAD.X R15, R7.reuse, 0x1, R5, P3 ;  /* 0x00000001070f7824 */ /* 0x040fe400018e0605 */
[----:B------:R-:W-:Y:S01]  /*8cab0*/  IMAD.X R13, R7, 0x1, R54, P6 ;  /* 0x00000001070d7824 */ /* 0x000fe200030e0636 */
[----:B------:R0:W-:Y:S01]  /*8cac0*/  STL.64 [R1+0x7c0], R20 ;  /* 0x0007c01401007387 */ /* 0x0001e20000100a00 */
[----:B------:R-:W-:-:S03]  /*8cad0*/  SHF.R.S32.HI R7, RZ, 0x1f, R10 ;  /* 0x0000001fff077819 */ /* 0x000fc6000001140a */
[----:B------:R1:W-:Y:S04]  /*8cae0*/  STL.64 [R1+0x7b8], R18 ;  /* 0x0007b81201007387 */ /* 0x0003e80000100a00 */
[----:B------:R3:W-:Y:S01]  /*8caf0*/  STL.64 [R1+0x7b0], R14 ;  /* 0x0007b00e01007387 */ /* 0x0007e20000100a00 */
[----:B0-----:R-:W-:-:S03]  /*8cb00*/  IADD3 R20, P0, R10, R16, RZ ;  /* 0x000000100a147210 */ /* 0x001fc60007f1e0ff */
[----:B------:R0:W-:Y:S01]  /*8cb10*/  STL.64 [R1+0x790], R12 ;  /* 0x0007900c01007387 */ /* 0x0001e20000100a00 */
[C---:B-1----:R-:W-:Y:S01]  /*8cb20*/  IADD3 R18, P2, R10.reuse, R8, RZ ;  /* 0x000000080a127210 */ /* 0x042fe20007f5e0ff */
[C---:B------:R-:W-:Y:S01]  /*8cb30*/  IMAD.X R21, R7.reuse, 0x1, R11, P0 ;  /* 0x0000000107157824 */ /* 0x040fe200000e060b */
[C---:B---3--:R-:W-:Y:S01]  /*8cb40*/  IADD3 R14, P3, R10.reuse, R6, RZ ;  /* 0x000000060a0e7210 */ /* 0x048fe20007f7e0ff */
[C---:B------:R-:W-:Y:S01]  /*8cb50*/  IMAD.IADD R9, R10.reuse, 0x1, R37 ;  /* 0x000000010a097824 */ /* 0x040fe200078e0225 */
[----:B0-----:R-:W-:Y:S01]  /*8cb60*/  IADD3 R12, P6, R10, R4, RZ ;  /* 0x000000040a0c7210 */ /* 0x001fe20007fde0ff */
        /* <DEDUP_REMOVED lines=9> */
[----:B-1----:R-:W-:Y:S01]  /*8cc00*/  IADD3 R18, P2, R9, R8, RZ ;  /* 0x0000000809127210 */ /* 0x002fe20007f5e0ff */
[----:B------:R-:W-:Y:S01]  /*8cc10*/  IMAD.X R21, R7, 0x1, R11, P0 ;  /* 0x0000000107157824 */ /* 0x000fe200000e060b */
        /* <DEDUP_REMOVED lines=73> */
[C---:B------:R-:W-:Y:S01]  /*8d0b0*/  IMAD.X R19, R7.reuse, 0x1, R3, P2 ;  /* 0x0000000107137824 */ /* 0x040fe200010e0603 */
[----:B------:R0:W-:Y:S01]  /*8d0c0*/  STL.64 [R1+0x628], R20 ;  /* 0x0006281401007387 */ /* 0x0001e20000100a00 */
[C---:B------:R-:W-:Y:S01]  /*8d0d0*/  IMAD.X R15, R7.reuse, 0x1, R5, P3 ;  /* 0x00000001070f7824 */ /* 0x040fe200018e0605 */
[----:B------:R-:W1:Y:S01]  /*8d0e0*/  LDC R43, c[0x0][0x248] ;  /* 0x00009200ff2b7b82 */ /* 0x000e620000000800 */
[----:B------:R-:W-:Y:S01]  /*8d0f0*/  IMAD.X R13, R7, 0x1, R54, P6 ;  /* 0x00000001070d7824 */ /* 0x000fe200030e0636 */
[----:B------:R3:W-:Y:S01]  /*8d100*/  STL.64 [R1+0x620], R18 ;  /* 0x0006201201007387 */ /* 0x0007e20000100a00 */
[----:B------:R-:W-:-:S03]  /*8d110*/  SHF.R.S32.HI R7, RZ, 0x1f, R9 ;  /* 0x0000001fff077819 */ /* 0x000fc60000011409 */
[----:B------:R4:W-:Y:S01]  /*8d120*/  STL.64 [R1+0x618], R14 ;  /* 0x0006180e01007387 */ /* 0x0009e20000100a00 */
[----:B0-----:R-:W-:-:S03]  /*8d130*/  IADD3 R20, P0, R9, R16, RZ ;  /* 0x0000001009147210 */ /* 0x001fc60007f1e0ff */
[----:B------:R0:W-:Y:S01]  /*8d140*/  STL.64 [R1+0x5f0], R12 ;  /* 0x0005f00c01007387 */ /* 0x0001e20000100a00 */
[----:B---3--:R-:W-:Y:S01]  /*8d150*/  IADD3 R18, P2, R9, R8, RZ ;  /* 0x0000000809127210 */ /* 0x008fe20007f5e0ff */
[----:B------:R-:W-:Y:S01]  /*8d160*/  IMAD.X R21, R7, 0x1, R11, P0 ;  /* 0x0000000107157824 */ /* 0x000fe200000e060b */
[C---:B----4-:R-:W-:Y:S01]  /*8d170*/  IADD3 R14, P3, R9.reuse, R6, RZ ;  /* 0x00000006090e7210 */ /* 0x050fe20007f7e0ff */
        /* <DEDUP_REMOVED lines=11> */
[C---:B---3--:R-:W-:Y:S01]  /*8d230*/  IADD3 R18, P2, R10.reuse, R8, RZ ;  /* 0x000000080a127210 */ /* 0x048fe20007f5e0ff */
[C---:B------:R-:W-:Y:S01]  /*8d240*/  IMAD.X R21, R7.reuse, 0x1, R11, P0 ;  /* 0x0000000107157824 */ /* 0x040fe200000e060b */
        /* <DEDUP_REMOVED lines=353> */
[C---:B------:R-:W-:Y:S01]  /*8e860*/  IMAD.X R19, R7.reuse, 0x1, R3, P2 ;  /* 0x0000000107137824 */ /* 0x040fe200010e0603 */
[----:B------:R0:W-:Y:S01]  /*8e870*/  STL.64 [R1+0x1e8], R20 ;  /* 0x0001e81401007387 */ /* 0x0001e20000100a00 */
[C---:B------:R-:W-:Y:S01]  /*8e880*/  IMAD.X R15, R7.reuse, 0x1, R5, P3 ;  /* 0x00000001070f7824 */ /* 0x040fe200018e0605 */
[----:B------:R-:W3:Y:S01]  /*8e890*/  LDC R94, c[0x0][0x248] ;  /* 0x00009200ff5e7b82 */ /* 0x000ee20000000800 */
[----:B------:R-:W-:Y:S01]  /*8e8a0*/  IMAD.X R13, R7, 0x1, R54, P6 ;  /* 0x00000001070d7824 */ /* 0x000fe200030e0636 */
[----:B------:R4:W-:Y:S01]  /*8e8b0*/  STL.64 [R1+0x1e0], R18 ;  /* 0x0001e01201007387 */ /* 0x0009e20000100a00 */
[----:B------:R-:W-:-:S03]  /*8e8c0*/  SHF.R.S32.HI R7, RZ, 0x1f, R10 ;  /* 0x0000001fff077819 */ /* 0x000fc6000001140a */
[----:B------:R2:W-:Y:S01]  /*8e8d0*/  STL.64 [R1+0x1d8], R14 ;  /* 0x0001d80e01007387 */ /* 0x0005e20000100a00 */
[----:B0-----:R-:W-:-:S03]  /*8e8e0*/  IADD3 R20, P0, R10, R16, RZ ;  /* 0x000000100a147210 */ /* 0x001fc60007f1e0ff */
[----:B------:R0:W-:Y:S01]  /*8e8f0*/  STL.64 [R1+0x1d0], R12 ;  /* 0x0001d00c01007387 */ /* 0x0001e20000100a00 */
[C---:B----4-:R-:W-:Y:S01]  /*8e900*/  IADD3 R18, P2, R10.reuse, R8, RZ ;  /* 0x000000080a127210 */ /* 0x050fe20007f5e0ff */
[C---:B------:R-:W-:Y:S01]  /*8e910*/  IMAD.X R21, R7.reuse, 0x1, R11, P0 ;  /* 0x0000000107157824 */ /* 0x040fe200000e060b */
[C---:B--2---:R-:W-:Y:S01]  /*8e920*/  IADD3 R14, P3, R10.reuse, R6, RZ ;  /* 0x000000060a0e7210 */ /* 0x044fe20007f7e0ff */
        /* <DEDUP_REMOVED lines=11> */
[----:B--2---:R-:W-:Y:S01]  /*8e9e0*/  IADD3 R18, P2, R9, R8, RZ ;  /* 0x0000000809127210 */ /* 0x004fe20007f5e0ff */
        /* <DEDUP_REMOVED lines=13> */
[C---:B--2---:R-:W-:Y:S01]  /*8eac0*/  IADD3 R18, P2, R10.reuse, R8, RZ ;  /* 0x000000080a127210 */ /* 0x044fe20007f5e0ff */
        /* <DEDUP_REMOVED lines=33> */
[C---:B------:R-:W-:Y:S01]  /*8ece0*/  IMAD.X R15, R9.reuse, 0x1, R5, P3 ;  /* 0x00000001090f7824 */ /* 0x040fe200018e0605 */
[----:B------:R0:W-:Y:S01]  /*8ecf0*/  STL.64 [R1+0x148], R20 ;  /* 0x0001481401007387 */ /* 0x0001e20000100a00 */
[----:B------:R-:W-:Y:S01]  /*8ed00*/  IMAD.X R13, R9, 0x1, R54, P6 ;  /* 0x00000001090d7824 */ /* 0x000fe200030e0636 */
[----:B------:R-:W-:Y:S01]  /*8ed10*/  SHF.R.S32.HI R10, RZ, 0x1f, R7 ;  /* 0x0000001fff0a7819 */ /* 0x000fe20000011407 */
[----:B------:R-:W-:Y:S01]  /*8ed20*/  IMAD.MOV.U32 R214, RZ, RZ, R203 ;  /* 0x000000ffffd67224 */ /* 0x000fe200078e00cb */
[----:B------:R2:W-:Y:S01]  /*8ed30*/  STL.64 [R1+0x140], R18 ;  /* 0x0001401201007387 */ /* 0x0005e20000100a00 */
[C---:B------:R-:W-:Y:S01]  /*8ed40*/  IMAD.IADD R9, R7.reuse, 0x1, R106 ;  /* 0x0000000107097824 */ /* 0x040fe200078e026a */
[----:B------:R-:W4:Y:S02]  /*8ed50*/  LDC R203, c[0x0][0x248] ;  /* 0x00009200ffcb7b82 */ /* 0x000f240000000800 */
[----:B------:R1:W-:Y:S01]  /*8ed60*/  STL.64 [R1+0x138], R14 ;  /* 0x0001380e01007387 */ /* 0x0003e20000100a00 */
[----:B0-----:R-:W-:-:S03]  /*8ed70*/  IADD3 R20, P0, R7, R16, RZ ;  /* 0x0000001007147210 */ /* 0x001fc60007f1e0ff */
[----:B------:R0:W-:Y:S01]  /*8ed80*/  STL.64 [R1+0x130], R12 ;  /* 0x0001300c01007387 */ /* 0x0001e20000100a00 */
[----:B------:R-:W-:Y:S01]  /*8ed90*/  IMAD.MOV.U32 R250, RZ, RZ, R220 ;  /* 0x000000fffffa7224 */ /* 0x000fe200078e00dc */
[----:B------:R-:W3:Y:S01]  /*8eda0*/  LDC R105, c[0x0][0x248] ;  /* 0x00009200ff697b82 */ /* 0x000ee20000000800 */
[C---:B--2---:R-:W-:Y:S01]  /*8edb0*/  IADD3 R18, P2, R7.reuse, R8, RZ ;  /* 0x0000000807127210 */ /* 0x044fe20007f5e0ff */
[----:B------:R-:W-:Y:S01]  /*8edc0*/  IMAD.X R21, R10, 0x1, R11, P0 ;  /* 0x000000010a157824 */ /* 0x000fe200000e060b */
[----:B-1----:R-:W-:-:S03]  /*8edd0*/  IADD3 R14, P3, R7, R6, RZ ;  /* 0x00000006070e7210 */ /* 0x002fc60007f7e0ff */
[C---:B------:R-:W-:Y:S01]  /*8ede0*/  IMAD.X R19, R10.reuse, 0x1, R3, P2 ;  /* 0x000000010a137824 */ /* 0x040fe200010e0603 */
[----:B0-----:R-:W-:Y:S01]  /*8edf0*/  IADD3 R12, P6, R7, R4, RZ ;  /* 0x00000004070c7210 */ /* 0x001fe20007fde0ff */
[C---:B------:R-:W-:Y:S01]  /*8ee00*/  IMAD.X R15, R10.reuse, 0x1, R5, P3 ;  /* 0x000000010a0f7824 */ /* 0x040fe200018e0605 */
[----:B------:R0:W-:Y:S01]  /*8ee10*/  STL.64 [R1+0x4c0], R20 ;  /* 0x0004c01401007387 */ /* 0x0001e20000100a00 */
[----:B------:R-:W1:Y:S02]  /*8ee20*/  LDC R220, c[0x0][0x248] ;  /* 0x00009200ffdc7b82 */ /* 0x000e640000000800 */
[----:B------:R-:W-:Y:S01]  /*8ee30*/  IMAD.X R13, R10, 0x1, R54, P6 ;  /* 0x000000010a0d7824 */ /* 0x000fe200030e0636 */
[----:B------:R2:W-:Y:S01]  /*8ee40*/  STL.64 [R1+0x4c8], R18 ;  /* 0x0004c81201007387 */ /* 0x0005e20000100a00 */
[----:B------:R-:W-:-:S03]  /*8ee50*/  SHF.R.S32.HI R10, RZ, 0x1f, R9 ;  /* 0x0000001fff0a7819 */ /* 0x000fc60000011409 */
[----:B------:R2:W-:Y:S01]  /*8ee60*/  STL.64 [R1+0x500], R14 ;  /* 0x0005000e01007387 */ /* 0x0005e20000100a00 */
[----:B0-----:R-:W-:-:S03]  /*8ee70*/  IADD3 R20, P0, R9, R16, RZ ;  /* 0x0000001009147210 */ /* 0x001fc60007f1e0ff */
[----:B------:R0:W-:Y:S01]  /*8ee80*/  STL.64 [R1+0x4f8], R12 ;  /* 0x0004f80c01007387 */ /* 0x0001e20000100a00 */
[C---:B--2---:R-:W-:Y:S01]  /*8ee90*/  IADD3 R18, P2, R9.reuse, R8, RZ ;  /* 0x0000000809127210 */ /* 0x044fe20007f5e0ff */
[C---:B------:R-:W-:Y:S01]  /*8eea0*/  IMAD.X R21, R10.reuse, 0x1, R11, P0 ;  /* 0x000000010a157824 */ /* 0x040fe200000e060b */
[C---:B------:R-:W-:Y:S01]  /*8eeb0*/  IADD3 R14, P3, R9.reuse, R6, RZ ;  /* 0x00000006090e7210 */ /* 0x040fe20007f7e0ff */
        /* <DEDUP_REMOVED lines=670> */
[----:B------:R-:W-:Y:S01]  /*918a0*/  IMAD.X R21, R7, 0x1, R11, P0 ;  /* 0x0000000107157824 */ /* 0x000fe200000e060b */
[----:B----4-:R-:W-:-:S03]  /*918b0*/  IADD3 R14, P3, R10, R6, RZ ;  /* 0x000000060a0e7210 */ /* 0x010fc60007f7e0ff */
[C---:B------:R-:W-:Y:S01]  /*918c0*/  IMAD.X R19, R7.reuse, 0x1, R3, P2 ;  /* 0x0000000107137824 */ /* 0x040fe200010e0603 */
[C---:B0-----:R-:W-:Y:S01]  /*918d0*/  IADD3 R12, P6, R10.reuse, R4, RZ ;  /* 0x000000040a0c7210 */ /* 0x041fe20007fde0ff */
[----:B------:R-:W-:Y:S02]  /*918e0*/  IMAD.IADD R9, R10, 0x1, R201 ;  /* 0x000000010a097824 */ /* 0x000fe400078e02c9 */
[C---:B------:R-:W-:Y:S02]  /*918f0*/  IMAD.X R15, R7.reuse, 0x1, R5, P3 ;  /* 0x00000001070f7824 */ /* 0x040fe400018e0605 */
[----:B------:R-:W-:Y:S01]  /*91900*/  IMAD.X R13, R7, 0x1, R54, P6 ;  /* 0x00000001070d7824 */ /* 0x000fe200030e0636 */
[----:B------:R0:W-:Y:S01]  /*91910*/  STL.64 [R1+0x88], R20 ;  /* 0x0000881401007387 */ /* 0x0001e20000100a00 */
[----:B------:R-:W-:-:S03]  /*91920*/  IMAD.IADD R10, R9, 0x1, R202 ;  /* 0x00000001090a7824 */ /* 0x000fc600078e02ca */
[----:B------:R2:W-:Y:S01]  /*91930*/  STL.64 [R1+0x80], R18 ;  /* 0x0000801201007387 */ /* 0x0005e20000100a00 */
[----:B------:R-:W-:-:S03]  /*91940*/  SHF.R.S32.HI R7, RZ, 0x1f, R9 ;  /* 0x0000001fff077819 */ /* 0x000fc60000011409 */
[----:B------:R4:W-:Y:S04]  /*91950*/  STL.64 [R1+0x78], R14 ;  /* 0x0000780e01007387 */ /* 0x0009e80000100a00 */
[----:B------:R3:W-:Y:S01]  /*91960*/  STL.64 [R1+0x70], R12 ;  /* 0x0000700c01007387 */ /* 0x0007e20000100a00 */
[C---:B0-----:R-:W-:Y:S02]  /*91970*/  IADD3 R20, P0, R9.reuse, R16, RZ ;  /* 0x0000001009147210 */ /* 0x041fe40007f1e0ff */
[C---:B--2---:R-:W-:Y:S02]  /*91980*/  IADD3 R18, P2, R9.reuse, R8, RZ ;  /* 0x0000000809127210 */ /* 0x044fe40007f5e0ff */
[C---:B----4-:R-:W-:Y:S02]  /*91990*/  IADD3 R14, P3, R9.reuse, R6, RZ ;  /* 0x00000006090e7210 */ /* 0x050fe40007f7e0ff */
[----:B---3--:R-:W-:Y:S01]  /*919a0*/  IADD3 R12, P6, R9, R4, RZ ;  /* 0x00000004090c7210 */ /* 0x008fe20007fde0ff */
[----:B------:R-:W-:-:S04]  /*919b0*/  IMAD.IADD R9, R10, 0x1, R203 ;  /* 0x000000010a097824 */ /* 0x000fc800078e02cb */
[----:B------:R-:W-:-:S04]  /*919c0*/  IMAD.IADD R248, R9, 0x1, R248 ;  /* 0x0000000109f87824 */ /* 0x000fc800078e02f8 */
[----:B------:R-:W-:-:S04]  /*919d0*/  IMAD.IADD R228, R248, 0x1, R228 ;  /* 0x00000001f8e47824 */ /* 0x000fc800078e02e4 */
[----:B-1----:R-:W-:-:S04]  /*919e0*/  IMAD.IADD R220, R228, 0x1, R220 ;  /* 0x00000001e4dc7824 */ /* 0x002fc800078e02dc */
[----:B------:R-:W-:-:S04]  /*919f0*/  IMAD.IADD R212, R220, 0x1, R212 ;  /* 0x00000001dcd47824 */ /* 0x000fc800078e02d4 */
[----:B------:R-:W-:Y:S02]  /*91a00*/  IMAD.IADD R204, R212, 0x1, R204 ;  /* 0x00000001d4cc7824 */ /* 0x000fe400078e02cc */
[C---:B------:R-:W-:Y:S02]  /*91a10*/  IMAD.X R21, R7.reuse, 0x1, R11, P0 ;  /* 0x0000000107157824 */ /* 0x040fe400000e060b */
[C---:B------:R-:W-:Y:S02]  /*91a20*/  IMAD.X R19, R7.reuse, 0x1, R3, P2 ;  /* 0x0000000107137824 */ /* 0x040fe400010e0603 */
[----:B------:R-:W-:Y:S02]  /*91a30*/  IMAD.IADD R196, R204, 0x1, R205 ;  /* 0x00000001ccc47824 */ /* 0x000fe400078e02cd */
[C---:B------:R-:W-:Y:S01]  /*91a40*/  IMAD.X R15, R7.reuse, 0x1, R5, P3 ;  /* 0x00000001070f7824 */ /* 0x040fe200018e0605 */
[----:B------:R0:W-:Y:S01]  /*91a50*/  STL.64 [R1+0x68], R20 ;  /* 0x0000681401007387 */ /* 0x0001e20000100a00 */
[----:B------:R-:W-:Y:S01]  /*91a60*/  IMAD.X R13, R7, 0x1, R54, P6 ;  /* 0x00000001070d7824 */ /* 0x000fe200030e0636 */
[----:B------:R-:W-:Y:S01]  /*91a70*/  SHF.R.S32.HI R7, RZ, 0x1f, R10 ;  /* 0x0000001fff077819 */ /* 0x000fe2000001140a */
[----:B------:R-:W-:Y:S01]  /*91a80*/  IMAD.IADD R180, R196, 0x1, R43 ;  /* 0x00000001c4b47824 */ /* 0x000fe200078e022b */
[----:B------:R1:W-:Y:S01]  /*91a90*/  STL.64 [R1+0x60], R18 ;  /* 0x0000601201007387 */ /* 0x0003e20000100a00 */
[----:B------:R-:W2:Y:S03]  /*91aa0*/  LDC R43, c[0x0][0x248] ;  /* 0x00009200ff2b7b82 */ /* 0x000ea60000000800 */
[----:B------:R3:W-:Y:S01]  /*91ab0*/  STL.64 [R1+0x58], R14 ;  /* 0x0000580e01007387 */ /* 0x0007e20000100a00 */
[----:B0-----:R-:W-:-:S03]  /*91ac0*/  IADD3 R20, P0, R10, R16, RZ ;  /* 0x000000100a147210 */ /* 0x001fc60007f1e0ff */
[----:B------:R0:W-:Y:S01]  /*91ad0*/  STL.64 [R1+0x50], R12 ;  /* 0x0000500c01007387 */ /* 0x0001e20000100a00 */
[C---:B-1----:R-:W-:Y:S01]  /*91ae0*/  IADD3 R18, P2, R10.reuse, R8, RZ ;  /* 0x000000080a127210 */ /* 0x042fe20007f5e0ff */
[----:B------:R-:W-:Y:S01]  /*91af0*/  IMAD.X R21, R7, 0x1, R11, P0 ;  /* 0x0000000107157824 */ /* 0x000fe200000e060b */
[----:B---3--:R-:W-:-:S03]  /*91b00*/  IADD3 R14, P3, R10, R6, RZ ;  /* 0x000000060a0e7210 */ /* 0x008fc60007f7e0ff */
[C---:B------:R-:W-:Y:S01]  /*91b10*/  IMAD.X R19, R7.reuse, 0x1, R3, P2 ;  /* 0x0000000107137824 */ /* 0x040fe200010e0603 */
[----:B0-----:R-:W-:Y:S01]  /*91b20*/  IADD3 R12, P6, R10, R4, RZ ;  /* 0x000000040a0c7210 */ /* 0x001fe20007fde0ff */
[C---:B------:R-:W-:Y:S01]  /*91b30*/  IMAD.X R15, R7.reuse, 0x1, R5, P3 ;  /* 0x00000001070f7824 */ /* 0x040fe200018e0605 */
[----:B------:R0:W-:Y:S03]  /*91b40*/  STL.64 [R1+0x48], R20 ;  /* 0x0000481401007387 */ /* 0x0001e60000100a00 */
[----:B------:R-:W-:Y:S01]  /*91b50*/  IMAD.X R13, R7, 0x1, R54, P6 ;  /* 0x00000001070d7824 */ /* 0x000fe200030e0636 */
[----:B------:R1:W-:Y:S01]  /*91b60*/  STL.64 [R1+0x40], R18 ;  /* 0x0000401201007387 */ /* 0x0003e20000100a00 */
[----:B------:R-:W-:-:S03]  /*91b70*/  SHF.R.S32.HI R7, RZ, 0x1f, R9 ;  /* 0x0000001fff077819 */ /* 0x000fc60000011409 */
[----:B------:R3:W-:Y:S01]  /*91b80*/  STL.64 [R1+0x38], R14 ;  /* 0x0000380e01007387 */ /* 0x0007e20000100a00 */
[C---:B0-----:R-:W-:Y:S02]  /*91b90*/  IADD3 R20, P0, R9.reuse, R16, RZ ;  /* 0x0000001009147210 */ /* 0x041fe40007f1e0ff */
[----:B-1----:R-:W-:-:S03]  /*91ba0*/  IADD3 R18, P2, R9, R8, RZ ;  /* 0x0000000809127210 */ /* 0x002fc60007f5e0ff */
[----:B------:R-:W-:Y:S01]  /*91bb0*/  IMAD.X R21, R7, 0x1, R11, P0 ;  /* 0x0000000107157824 */ /* 0x000fe200000e060b */
[----:B---3--:R-:W-:Y:S01]  /*91bc0*/  IADD3 R14, P3, R9, R6, RZ ;  /* 0x00000006090e7210 */ /* 0x008fe20007f7e0ff */
[C---:B------:R-:W-:Y:S01]  /*91bd0*/  IMAD.X R19, R7.reuse, 0x1, R3, P2 ;  /* 0x0000000107137824 */ /* 0x040fe200010e0603 */
[----:B------:R-:W-:Y:S03]  /*91be0*/  STL.64 [R1+0x30], R12 ;  /* 0x0000300c01007387 */ /* 0x000fe60000100a00 */
[----:B------:R-:W-:Y:S01]  /*91bf0*/  IMAD.X R15, R7, 0x1, R5, P3 ;  /* 0x00000001070f7824 */ /* 0x000fe200018e0605 */
[----:B------:R0:W-:Y:S01]  /*91c00*/  STL.64 [R1+0x28], R20 ;  /* 0x0000281401007387 */ /* 0x0001e20000100a00 */
[----:B------:R-:W-:Y:S02]  /*91c10*/  IMAD.MOV.U32 R42, RZ, RZ, R238 ;  /* 0x000000ffff2a7224 */ /* 0x000fe400078e00ee */
[----:B------:R-:W-:Y:S01]  /*91c20*/  IMAD.MOV.U32 R41, RZ, RZ, R214 ;  /* 0x000000ffff297224 */ /* 0x000fe200078e00d6 */
[----:B------:R-:W-:Y:S01]  /*91c30*/  STL.64 [R1+0x20], R18 ;  /* 0x0000201201007387 */ /* 0x000fe20000100a00 */
[----:B------:R-:W-:-:S02]  /*91c40*/  IMAD.MOV.U32 R40, RZ, RZ, R215 ;  /* 0x000000ffff287224 */ /* 0x000fc400078e00d7 */
[----:B------:R-:W-:Y:S01]  /*91c50*/  IMAD.MOV.U32 R39, RZ, RZ, R213 ;  /* 0x000000ffff277224 */ /* 0x000fe200078e00d5 */
[----:B------:R1:W-:Y:S01]  /*91c60*/  STL.64 [R1+0x18], R14 ;  /* 0x0000180e01007387 */ /* 0x0003e20000100a00 */
[----:B------:R-:W-:Y:S02]  /*91c70*/  IMAD.MOV.U32 R36, RZ, RZ, R206 ;  /* 0x000000ffff247224 */ /* 0x000fe400078e00ce */
[----:B--2---:R-:W-:Y:S02]  /*91c80*/  IMAD.IADD R44, R180, 0x1, R43 ;  /* 0x00000001b42c7824 */ /* 0x004fe400078e022b */
[----:B------:R-:W-:Y:S02]  /*91c90*/  IMAD.MOV.U32 R43, RZ, RZ, R42 ;  /* 0x000000ffff2b7224 */ /* 0x000fe400078e002a */
[----:B------:R-:W-:Y:S02]  /*91ca0*/  IMAD.MOV.U32 R42, RZ, RZ, R41 ;  /* 0x000000ffff2a7224 */ /* 0x000fe400078e0029 */
[----:B0-----:R-:W-:-:S02]  /*91cb0*/  IMAD.MOV.U32 R20, RZ, RZ, R208 ;  /* 0x000000ffff147224 */ /* 0x001fc400078e00d0 */
[----:B-1----:R-:W-:Y:S02]  /*91cc0*/  IMAD.MOV.U32 R15, RZ, RZ, R210 ;  /* 0x000000ffff0f7224 */ /* 0x002fe400078e00d2 */
[----:B------:R-:W-:Y:S02]  /*91cd0*/  IMAD.MOV.U32 R210, RZ, RZ, R245 ;  /* 0x000000ffffd27224 */ /* 0x000fe400078e00f5 */
[----:B------:R-:W-:Y:S02]  /*91ce0*/  IMAD.MOV.U32 R245, RZ, RZ, R239 ;  /* 0x000000fffff57224 */ /* 0x000fe400078e00ef */
[----:B------:R-:W-:Y:S02]  /*91cf0*/  IMAD.MOV.U32 R239, RZ, RZ, R222 ;  /* 0x000000ffffef7224 */ /* 0x000fe400078e00de */
[----:B------:R-:W-:Y:S02]  /*91d00*/  IMAD.MOV.U32 R41, RZ, RZ, R40 ;  /* 0x000000ffff297224 */ /* 0x000fe400078e0028 */
[----:B------:R-:W-:-:S02]  /*91d10*/  IMAD.MOV.U32 R222, RZ, RZ, R250 ;  /* 0x000000ffffde7224 */ /* 0x000fc400078e00fa */
[----:B------:R-:W-:Y:S02]  /*91d20*/  IMAD.MOV.U32 R28, RZ, RZ, R227 ;  /* 0x000000ffff1c7224 */ /* 0x000fe400078e00e3 */
[----:B------:R-:W-:Y:S02]  /*91d30*/  IMAD.MOV.U32 R40, RZ, RZ, R39 ;  /* 0x000000ffff287224 */ /* 0x000fe400078e0027 */
[----:B------:R-:W-:Y:S02]  /*91d40*/  IMAD.MOV.U32 R39, RZ, RZ, R36 ;  /* 0x000000ffff277224 */ /* 0x000fe400078e0024 */
[----:B------:R-:W0:Y:S01]  /*91d50*/  LDC R36, c[0x0][0x248] ;  /* 0x00009200ff247b82 */ /* 0x000e220000000800 */
[----:B------:R-:W-:Y:S02]  /*91d60*/  IMAD.MOV.U32 R25, RZ, RZ, R20 ;  /* 0x000000ffff197224 */ /* 0x000fe400078e0014 */
[----:B------:R-:W-:Y:S02]  /*91d70*/  IMAD.MOV.U32 R20, RZ, RZ, R222 ;  /* 0x000000ffff147224 */ /* 0x000fe400078e00de */
[----:B------:R-:W-:-:S02]  /*91d80*/  IMAD.MOV.U32 R65, RZ, RZ, R43 ;  /* 0x000000ffff417224 */ /* 0x000fc400078e002b */
[----:B------:R-:W-:Y:S02]  /*91d90*/  IMAD.MOV.U32 R66, RZ, RZ, R28 ;  /* 0x000000ffff427224 */ /* 0x000fe400078e001c */
[----:B------:R-:W1:Y:S01]  /*91da0*/  LDC R28, c[0x0][0x248] ;  /* 0x00009200ff1c7b82 */ /* 0x000e620000000800 */
[----:B------:R-:W-:Y:S02]  /*91db0*/  IMAD.MOV.U32 R73, RZ, RZ, R65 ;  /* 0x000000ffff497224 */ /* 0x000fe400078e0041 */
[----:B------:R-:W-:-:S05]  /*91dc0*/  IMAD.MOV.U32 R65, RZ, RZ, R20 ;  /* 0x000000ffff417224 */ /* 0x000fca00078e0014 */
[----:B------:R-:W2:Y:S01]  /*91dd0*/  LDC R20, c[0x0][0x248] ;  /* 0x00009200ff147b82 */ /* 0x000ea20000000800 */
[----:B------:R-:W-:Y:S02]  /*91de0*/  IMAD.MOV.U32 R22, RZ, RZ, R246 ;  /* 0x000000ffff167224 */ /* 0x000fe400078e00f6 */
        /* <DEDUP_REMOVED lines=14> */
[----:B0-----:R-:W-:Y:S02]  /*91ed0*/  IMAD.IADD R36, R44, 0x1, R36 ;  /* 0x000000012c247824 */ /* 0x001fe400078e0224 */
        /* <DEDUP_REMOVED lines=13> */
[----:B-1----:R-:W-:-:S02]  /*91fb0*/  IMAD.IADD R28, R36, 0x1, R28 ;  /* 0x00000001241c7824 */ /* 0x002fc400078e021c */
        /* <DEDUP_REMOVED lines=9> */
[----:B--2---:R-:W-:Y:S02]  /*92050*/  IMAD.IADD R20, R28, 0x1, R20 ;  /* 0x000000011c147824 */ /* 0x004fe400078e0214 */
[----:B------:R-:W-:Y:S02]  /*92060*/  IMAD.MOV.U32 R59, RZ, RZ, R29 ;  /* 0x000000ffff3b7224 */ /* 0x000fe400078e001d */
[----:B------:R-:W-:-:S02]  /*92070*/  IMAD.MOV.U32 R98, RZ, RZ, R87 ;  /* 0x000000ffff627224 */ /* 0x000fc400078e0057 */
[----:B------:R-:W-:Y:S02]  /*92080*/  IMAD.MOV.U32 R87, RZ, RZ, R67 ;  /* 0x000000ffff577224 */ /* 0x000fe400078e0043 */
[----:B------:R-:W-:Y:S02]  /*92090*/  IMAD.MOV.U32 R96, RZ, RZ, R92 ;  /* 0x000000ffff607224 */ /* 0x000fe400078e005c */
[----:B------:R-:W-:Y:S02]  /*920a0*/  IMAD.MOV.U32 R95, RZ, RZ, R71 ;  /* 0x000000ffff5f7224 */ /* 0x000fe400078e0047 */
[----:B------:R-:W-:Y:S02]  /*920b0*/  IMAD.MOV.U32 R67, RZ, RZ, R53 ;  /* 0x000000ffff437224 */ /* 0x000fe400078e0035 */
[----:B------:R-:W-:Y:S02]  /*920c0*/  IMAD.MOV.U32 R92, RZ, RZ, R74 ;  /* 0x000000ffff5c7224 */ /* 0x000fe400078e004a */
[----:B------:R-:W-:Y:S01]  /*920d0*/  IMAD.MOV.U32 R71, RZ, RZ, R55 ;  /* 0x000000ffff477224 */ /* 0x000fe200078e0037 */
[----:B------:R-:W-:Y:S01]  /*920e0*/  IADD3 R12, P6, R9, R4, RZ ;  /* 0x00000004090c7210 */ /* 0x000fe20007fde0ff */
[----:B------:R-:W-:-:S02]  /*920f0*/  IMAD.IADD R10, R20, 0x1, R94 ;  /* 0x00000001140a7824 */ /* 0x000fc400078e025e */
[----:B------:R-:W-:Y:S02]  /*92100*/  IMAD.MOV.U32 R74, RZ, RZ, R59 ;  /* 0x000000ffff4a7224 */ /* 0x000fe400078e003b */
[----:B------:R-:W-:Y:S02]  /*92110*/  IMAD.MOV.U32 R94, RZ, RZ, R65 ;  /* 0x000000ffff5e7224 */ /* 0x000fe400078e0041 */
[----:B------:R-:W-:Y:S02]  /*92120*/  IMAD.MOV.U32 R125, RZ, RZ, R67 ;  /* 0x000000ffff7d7224 */ /* 0x000fe400078e0043 */
[----:B------:R-:W-:Y:S02]  /*92130*/  IMAD.MOV.U32 R124, RZ, RZ, R71 ;  /* 0x000000ffff7c7224 */ /* 0x000fe400078e0047 */
[----:B------:R-:W-:Y:S02]  /*92140*/  IMAD.MOV.U32 R122, RZ, RZ, R74 ;  /* 0x000000ffff7a7224 */ /* 0x000fe400078e004a */
[----:B------:R-:W-:-:S02]  /*92150*/  IMAD.IADD R9, R10, 0x1, R105 ;  /* 0x000000010a097824 */ /* 0x000fc400078e0269 */
[----:B------:R-:W-:Y:S02]  /*92160*/  IMAD.MOV.U32 R106, RZ, RZ, R94 ;  /* 0x000000ffff6a7224 */ /* 0x000fe400078e005e */
[----:B------:R-:W-:Y:S02]  /*92170*/  IMAD.X R13, R7, 0x1, R54, P6 ;  /* 0x00000001070d7824 */ /* 0x000fe400030e0636 */
[----:B------:R-:W-:Y:S02]  /*92180*/  IMAD.MOV.U32 R37, RZ, RZ, R210 ;  /* 0x000000ffff257224 */ /* 0x000fe400078e00d2 */
[----:B------:R-:W-:Y:S02]  /*92190*/  IMAD.MOV.U32 R105, RZ, RZ, R95 ;  /* 0x000000ffff697224 */ /* 0x000fe400078e005f */
[----:B------:R-:W-:Y:S02]  /*921a0*/  IMAD.MOV.U32 R126, RZ, RZ, R125 ;  /* 0x000000ffff7e7224 */ /* 0x000fe400078e007d */
[----:B------:R-:W-:-:S02]  /*921b0*/  IMAD.MOV.U32 R125, RZ, RZ, R124 ;  /* 0x000000ffff7d7224 */ /* 0x000fc400078e007c */
[----:B------:R-:W-:Y:S02]  /*921c0*/  IMAD.MOV.U32 R124, RZ, RZ, R122 ;  /* 0x000000ffff7c7224 */ /* 0x000fe400078e007a */
[----:B------:R-:W-:Y:S01]  /*921d0*/  IMAD.MOV.U32 R122, RZ, RZ, R106 ;  /* 0x000000ffff7a7224 */ /* 0x000fe200078e006a */
[----:B------:R0:W-:Y:S01]  /*921e0*/  STL.64 [R1+0x10], R12 ;  /* 0x0000100c01007387 */ /* 0x0001e20000100a00 */
[----:B------:R-:W-:Y:S01]  /*921f0*/  IMAD.MOV.U32 R76, RZ, RZ, R37 ;  /* 0x000000ffff4c7224 */ /* 0x000fe200078e0025 */
[----:B------:R-:W-:Y:S01]  /*92200*/  SHF.R.S32.HI R7, RZ, 0x1f, R248 ;  /* 0x0000001fff077819 */ /* 0x000fe200000114f8 */
[----:B------:R-:W-:Y:S01]  /*92210*/  IMAD.MOV.U32 R106, RZ, RZ, R105 ;  /* 0x000000ffff6a7224 */ /* 0x000fe200078e0069 */
[----:B------:R-:W-:Y:S01]  /*92220*/  IADD3 R18, P0, R248, R16, RZ ;  /* 0x00000010f8127210 */ /* 0x000fe20007f1e0ff */
[----:B------:R-:W-:Y:S02]  /*92230*/  IMAD.MOV.U32 R127, RZ, RZ, R126 ;  /* 0x000000ffff7f7224 */ /* 0x000fe400078e007e */
[----:B------:R-:W-:-:S02]  /*92240*/  IMAD.MOV.U32 R105, RZ, RZ, R96 ;  /* 0x000000ffff697224 */ /* 0x000fc400078e0060 */
[----:B------:R-:W-:Y:S02]  /*92250*/  IMAD.MOV.U32 R126, RZ, RZ, R125 ;  /* 0x000000ffff7e7224 */ /* 0x000fe400078e007d */
[----:B------:R-:W-:Y:S01]  /*92260*/  IMAD.MOV.U32 R96, RZ, RZ, R89 ;  /* 0x000000ffff607224 */ /* 0x000fe200078e0059 */
[----:B0-----:R-:W-:Y:S01]  /*92270*/  IADD3 R12, P2, R248, R8, RZ ;  /* 0x00000008f80c7210 */ /* 0x001fe20007f5e0ff */
        /* <DEDUP_REMOVED lines=8> */
[----:B------:R-:W-:Y:S02]  /*92300*/  IMAD.X R19, R7, 0x1, R11, P0 ;  /* 0x0000000107137824 */ /* 0x000fe400000e060b */
[----:B------:R-:W-:-:S02]  /*92310*/  IMAD.MOV.U32 R73, RZ, RZ, R66 ;  /* 0x000000ffff497224 */ /* 0x000fc400078e0042 */
[----:B------:R-:W-:Y:S02]  /*92320*/  IMAD.MOV.U32 R105, RZ, RZ, R96 ;  /* 0x000000ffff697224 */ /* 0x000fe400078e0060 */
[----:B------:R-:W-:Y:S02]  /*92330*/  IMAD.X R13, R7, 0x1, R3, P2 ;  /* 0x00000001070d7824 */ /* 0x000fe400010e0603 */
[----:B------:R-:W-:Y:S02]  /*92340*/  IMAD.MOV.U32 R96, RZ, RZ, R89 ;  /* 0x000000ffff607224 */ /* 0x000fe400078e0059 */
[----:B------:R-:W-:Y:S02]  /*92350*/  IMAD.MOV.U32 R89, RZ, RZ, R88 ;  /* 0x000000ffff597224 */ /* 0x000fe400078e0058 */
[----:B------:R-:W-:Y:S02]  /*92360*/  IMAD.MOV.U32 R63, RZ, RZ, R38 ;  /* 0x000000ffff3f7224 */ /* 0x000fe400078e0026 */
[----:B------:R-:W-:-:S02]  /*92370*/  IMAD.MOV.U32 R88, RZ, RZ, R76 ;  /* 0x000000ffff587224 */ /* 0x000fc400078e004c */
[----:B------:R-:W-:Y:S01]  /*92380*/  IMAD.MOV.U32 R129, RZ, RZ, R125 ;  /* 0x000000ffff817224 */ /* 0x000fe200078e007d */
[----:B------:R-:W-:Y:S01]  /*92390*/  STL.64 [R1+0x8], R18 ;  /* 0x0000081201007387 */ /* 0x000fe20000100a00 */
[----:B------:R-:W-:Y:S02]  /*923a0*/  IMAD.MOV.U32 R76, RZ, RZ, R73 ;  /* 0x000000ffff4c7224 */ /* 0x000fe400078e0049 */
[----:B------:R-:W-:Y:S01]  /*923b0*/  IMAD.MOV.U32 R125, RZ, RZ, R122 ;  /* 0x000000ffff7d7224 */ /* 0x000fe200078e007a */
[----:B------:R0:W-:Y:S01]  /*923c0*/  STL.64 [R1], R12 ;  /* 0x0000000c01007387 */ /* 0x0001e20000100a00 */
[----:B------:R-:W-:Y:S02]  /*923d0*/  IMAD.MOV.U32 R122, RZ, RZ, R105 ;  /* 0x000000ffff7a7224 */ /* 0x000fe400078e0069 */
[----:B------:R-:W-:Y:S02]  /*923e0*/  IMAD.MOV.U32 R94, RZ, RZ, R191 ;  /* 0x000000ffff5e7224 */ /* 0x000fe400078e00bf */
[----:B------:R-:W-:Y:S01]  /*923f0*/  IMAD.MOV.U32 R105, RZ, RZ, R96 ;  /* 0x000000ffff697224 */ /* 0x000fe200078e0060 */
[----:B------:R-:W2:Y:S01]  /*92400*/  LDL.LU R191, [R1+0x3cb4] ;  /* 0x003cb40001bf7983 */ /* 0x000ea20000300800 */
[----:B------:R-:W-:-:S02]  /*92410*/  IMAD.MOV.U32 R96, RZ, RZ, R89 ;  /* 0x000000ffff607224 */ /* 0x000fc400078e0059 */
[----:B------:R-:W-:Y:S01]  /*92420*/  IMAD.MOV.U32 R73, RZ, RZ, R63 ;  /* 0x000000ffff497224 */ /* 0x000fe200078e003f */
[----:B------:R-:W3:Y:S01]  /*92430*/  LDL.LU R66, [R1+0xea4] ;  /* 0x000ea40001427983 */ /* 0x000ee20000300800 */
[----:B------:R-:W-:Y:S02]  /*92440*/  IMAD.MOV.U32 R89, RZ, RZ, R88 ;  /* 0x000000ffff597224 */ /* 0x000fe400078e0058 */
[----:B------:R-:W-:Y:S01]  /*92450*/  IMAD.MOV.U32 R88, RZ, RZ, R76 ;  /* 0x000000ffff587224 */ /* 0x000fe200078e004c */
[----:B------:R-:W4:Y:S04]  /*92460*/  LDL.LU R63, [R1+0xf1c] ;  /* 0x000f1c00013f7983 */ /* 0x000f280000300800 */
[----:B------:R-:W2:Y:S04]  /*92470*/  LDL.LU R76, [R1+0xe80] ;  /* 0x000e8000014c7983 */ /* 0x000ea80000300800 */
[----:B------:R-:W3:Y:S01]  /*92480*/  LDL.LU R130, [R1+0xf20] ;  /* 0x000f200001827983 */ /* 0x000ee20000300800 */
[----:B------:R-:W-:-:S02]  /*92490*/  IADD3 R250, P3, R248, R6, RZ ;  /* 0x00000006f8fa7210 */ /* 0x000fc40007f7e0ff */
[----:B------:R-:W-:Y:S02]  /*924a0*/  IADD3 R248, P6, R248, R4, RZ ;  /* 0x00000004f8f87210 */ /* 0x000fe40007fde0ff */
[C---:B------:R-:W-:Y:S01]  /*924b0*/  IADD3 R246, P0, R228.reuse, R16, RZ ;  /* 0x00000010e4f67210 */ /* 0x040fe20007f1e0ff */
[C---:B------:R-:W-:Y:S01]  /*924c0*/  IMAD.X R251, R7.reuse, 0x1, R5, P3 ;  /* 0x0000000107fb7824 */ /* 0x040fe200018e0605 */
[C---:B------:R-:W-:Y:S01]  /*924d0*/  IADD3 R244, P2, R228.reuse, R8, RZ ;  /* 0x00000008e4f47210 */ /* 0x040fe20007f5e0ff */
[----:B------:R-:W-:Y:S01]  /*924e0*/  IMAD.X R249, R7, 0x1, R54, P6 ;  /* 0x0000000107f97824 */ /* 0x000fe200030e0636 */
[----:B------:R-:W-:Y:S02]  /*924f0*/  SHF.R.S32.HI R7, RZ, 0x1f, R228 ;  /* 0x0000001fff077819 */ /* 0x000fe400000114e4 */
[C---:B------:R-:W-:Y:S02]  /*92500*/  IADD3 R238, P3, R228.reuse, R6, RZ ;  /* 0x00000006e4ee7210 */ /* 0x040fe40007f7e0ff */
[----:B------:R-:W-:Y:S01]  /*92510*/  IADD3 R228, P6, R228, R4, RZ ;  /* 0x00000004e4e47210 */ /* 0x000fe20007fde0ff */
[----:B0-----:R-:W-:-:S02]  /*92520*/  IMAD.MOV.U32 R12, RZ, RZ, R229 ;  /* 0x000000ffff0c7224 */ /* 0x001fc400078e00e5 */
[----:B------:R-:W-:Y:S02]  /*92530*/  IMAD.MOV.U32 R23, RZ, RZ, R226 ;  /* 0x000000ffff177224 */ /* 0x000fe400078e00e2 */
[C---:B------:R-:W-:Y:S01]  /*92540*/  IMAD.X R247, R7.reuse, 0x1, R11, P0 ;  /* 0x0000000107f77824 */ /* 0x040fe200000e060b */
[C---:B------:R-:W-:Y:S01]  /*92550*/  IADD3 R226, P0, R220.reuse, R16, RZ ;  /* 0x00000010dce27210 */ /* 0x040fe20007f1e0ff */
[C---:B------:R-:W-:Y:S01]  /*92560*/  IMAD.X R245, R7.reuse, 0x1, R3, P2 ;  /* 0x0000000107f57824 */ /* 0x040fe200010e0603 */
[C---:B------:R-:W-:Y:S01]  /*92570*/  IADD3 R224, P2, R220.reuse, R8, RZ ;  /* 0x00000008dce07210 */ /* 0x040fe20007f5e0ff */
[C---:B------:R-:W-:Y:S01]  /*92580*/  IMAD.X R239, R7.reuse, 0x1, R5, P3 ;  /* 0x0000000107ef7824 */ /* 0x040fe200018e0605 */
[C---:B------:R-:W-:Y:S01]  /*92590*/  IADD3 R222, P3, R220.reuse, R6, RZ ;  /* 0x00000006dcde7210 */ /* 0x040fe20007f7e0ff */
[----:B------:R-:W-:Y:S01]  /*925a0*/  IMAD.X R229, R7, 0x1, R54, P6 ;  /* 0x0000000107e57824 */ /* 0x000fe200030e0636 */
[----:B------:R-:W-:Y:S02]  /*925b0*/  SHF.R.S32.HI R7, RZ, 0x1f, R220 ;  /* 0x0000001fff077819 */ /* 0x000fe400000114dc */
[----:B------:R-:W-:Y:S01]  /*925c0*/  IADD3 R220, P6, R220, R4, RZ ;  /* 0x00000004dcdc7210 */ /* 0x000fe20007fde0ff */
[----:B------:R-:W-:-:S02]  /*925d0*/  IMAD.MOV.U32 R19, RZ, RZ, R221 ;  /* 0x000000ffff137224 */ /* 0x000fc400078e00dd */
[----:B------:R-:W-:Y:S02]  /*925e0*/  IMAD.MOV.U32 R15, RZ, RZ, R223 ;  /* 0x000000ffff0f7224 */ /* 0x000fe400078e00df */
[----:B------:R-:W-:Y:S02]  /*925f0*/  IMAD.MOV.U32 R13, RZ, RZ, R225 ;  /* 0x000000ffff0d7224 */ /* 0x000fe400078e00e1 */
[C---:B------:R-:W-:Y:S01]  /*92600*/  IMAD.X R227, R7.reuse, 0x1, R11, P0 ;  /* 0x0000000107e37824 */ /* 0x040fe200000e060b */
[C---:B------:R-:W-:Y:S01]  /*92610*/  IADD3 R218, P0, R212.reuse, R16, RZ ;  /* 0x00000010d4da7210 */ /* 0x040fe20007f1e0ff */
[C---:B------:R-:W-:Y:S01]  /*92620*/  IMAD.X R225, R7.reuse, 0x1, R3, P2 ;  /* 0x0000000107e17824 */ /* 0x040fe200010e0603 */
[C---:B------:R-:W-:Y:S01]  /*92630*/  IADD3 R216, P2, R212.reuse, R8, RZ ;  /* 0x00000008d4d87210 */ /* 0x040fe20007f5e0ff */
[C---:B------:R-:W-:Y:S01]  /*92640*/  IMAD.X R223, R7.reuse, 0x1, R5, P3 ;  /* 0x0000000107df7824 */ /* 0x040fe200018e0605 */
[----:B------:R-:W-:Y:S01]  /*92650*/  IADD3 R214, P3, R212, R6, RZ ;  /* 0x00000006d4d67210 */ /* 0x000fe20007f7e0ff */
[----:B------:R-:W-:Y:S01]  /*92660*/  IMAD.X R221, R7, 0x1, R54, P6 ;  /* 0x0000000107dd7824 */ /* 0x000fe200030e0636 */
[----:B------:R-:W-:-:S02]  /*92670*/  SHF.R.S32.HI R7, RZ, 0x1f, R212 ;  /* 0x0000001fff077819 */ /* 0x000fc400000114d4 */
[----:B------:R-:W-:Y:S01]  /*92680*/  IADD3 R212, P6, R212, R4, RZ ;  /* 0x00000004d4d47210 */ /* 0x000fe20007fde0ff */
        /* <DEDUP_REMOVED lines=23> */
[----:B------:R-:W-:-:S03]  /*92800*/  IADD3 R196, P6, R196, R4, RZ ;  /* 0x00000004c4c47210 */ /* 0x000fc60007fde0ff */
        /* <DEDUP_REMOVED lines=34> */
[----:B------:R-:W-:Y:S01]  /*92a30*/  SHF.R.S32.HI R7, RZ, 0x1f, R28 ;  /* 0x0000001fff077819 */ /* 0x000fe2000001141c */
[----:B------:R-:W-:Y:S01]  /*92a40*/  IMAD.MOV.U32 R53, RZ, RZ, R19 ;  /* 0x000000ffff357224 */ /* 0x000fe200078e0013 */
[----:B------:R-:W-:Y:S01]  /*92a50*/  IADD3 R28, P6, R28, R4, RZ ;  /* 0x000000041c1c7210 */ /* 0x000fe20007fde0ff */
[----:B------:R-:W-:-:S02]  /*92a60*/  IMAD.MOV.U32 R19, RZ, RZ, R18 ;  /* 0x000000ffff137224 */ /* 0x000fc400078e0012 */
[----:B------:R-:W-:Y:S02]  /*92a70*/  IMAD.MOV.U32 R97, RZ, RZ, R80 ;  /* 0x000000ffff617224 */ /* 0x000fe400078e0050 */
[----:B------:R-:W-:Y:S02]  /*92a80*/  IMAD.MOV.U32 R18, RZ, RZ, R17 ;  /* 0x000000ffff127224 */ /* 0x000fe400078e0011 */
[----:B------:R-:W-:Y:S02]  /*92a90*/  IMAD.MOV.U32 R80, RZ, RZ, R64 ;  /* 0x000000ffff507224 */ /* 0x000fe400078e0040 */
[----:B------:R-:W-:Y:S02]  /*92aa0*/  IMAD.MOV.U32 R17, RZ, RZ, R14 ;  /* 0x000000ffff117224 */ /* 0x000fe400078e000e */
[C---:B------:R-:W-:Y:S01]  /*92ab0*/  IMAD.X R35, R7.reuse, 0x1, R11, P0 ;  /* 0x0000000107237824 */ /* 0x040fe200000e060b */
[----:B------:R-:W-:Y:S01]  /*92ac0*/  IADD3 R26, P0, R20, R16, RZ ;  /* 0x00000010141a7210 */ /* 0x000fe20007f1e0ff */
[----:B------:R-:W-:-:S02]  /*92ad0*/  IMAD.X R33, R7, 0x1, R3, P2 ;  /* 0x0000000107217824 */ /* 0x000fc400010e0603 */
[C---:B------:R-:W-:Y:S02]  /*92ae0*/  IMAD.X R31, R7.reuse, 0x1, R5, P3 ;  /* 0x00000001071f7824 */ /* 0x040fe400018e0605 */
[----:B------:R-:W-:Y:S01]  /*92af0*/  IMAD.X R29, R7, 0x1, R54, P6 ;  /* 0x00000001071d7824 */ /* 0x000fe200030e0636 */
[----:B------:R-:W-:Y:S01]  /*92b00*/  SHF.R.S32.HI R7, RZ, 0x1f, R20 ;  /* 0x0000001fff077819 */ /* 0x000fe20000011414 */
[----:B------:R-:W-:Y:S01]  /*92b10*/  IMAD.MOV.U32 R64, RZ, RZ, R24 ;  /* 0x000000ffff407224 */ /* 0x000fe200078e0018 */
[C---:B------:R-:W-:Y:S01]  /*92b20*/  IADD3 R24, P2, R20.reuse, R8, RZ ;  /* 0x0000000814187210 */ /* 0x040fe20007f5e0ff */
[----:B------:R-:W-:Y:S01]  /*92b30*/  IMAD.MOV.U32 R14, RZ, RZ, R22 ;  /* 0x000000ffff0e7224 */ /* 0x000fe200078e0016 */
[C---:B------:R-:W-:Y:S01]  /*92b40*/  IADD3 R22, P3, R20.reuse, R6, RZ ;  /* 0x0000000614167210 */ /* 0x040fe20007f7e0ff */
[----:B------:R-:W-:Y:S01]  /*92b50*/  IMAD.MOV.U32 R65, RZ, RZ, R25 ;  /* 0x000000ffff417224 */ /* 0x000fe200078e0019 */
[----:B------:R-:W-:Y:S01]  /*92b60*/  IADD3 R20, P6, R20, R4, RZ ;  /* 0x0000000414147210 */ /* 0x000fe20007fde0ff */
[----:B------:R-:W-:-:S02]  /*92b70*/  IMAD.MOV.U32 R55, RZ, RZ, R21 ;  /* 0x000000ffff377224 */ /* 0x000fc400078e0015 */
[----:B------:R-:W-:Y:S02]  /*92b80*/  IMAD.MOV.U32 R121, RZ, RZ, R65 ;  /* 0x000000ffff797224 */ /* 0x000fe400078e0041 */
[----:B------:R-:W-:Y:S02]  /*92b90*/  IMAD.MOV.U32 R120, RZ, RZ, R64 ;  /* 0x000000ffff787224 */ /* 0x000fe400078e0040 */
[----:B------:R-:W-:Y:S02]  /*92ba0*/  IMAD.MOV.U32 R65, RZ, RZ, R18 ;  /* 0x000000ffff417224 */ /* 0x000fe400078e0012 */
[C---:B------:R-:W-:Y:S01]  /*92bb0*/  IMAD.X R21, R7.reuse, 0x1, R54, P6 ;  /* 0x0000000107157824 */ /* 0x040fe200030e0636 */
[-C--:B------:R-:W-:Y:S01]  /*92bc0*/  IADD3 R18, P6, R10, R16.reuse, RZ ;  /* 0x000000100a127210 */ /* 0x080fe20007fde0ff */
[----:B------:R-:W-:Y:S02]  /*92bd0*/  IMAD.MOV.U32 R59, RZ, RZ, R23 ;  /* 0x000000ffff3b7224 */ /* 0x000fe400078e0017 */
[----:B------:R-:W-:Y:S01]  /*92be0*/  IMAD.MOV.U32 R64, RZ, RZ, R53 ;  /* 0x000000ffff407224 */ /* 0x000fe200078e0035 */
[----:B------:R-:W-:Y:S01]  /*92bf0*/  SHF.R.S32.HI R53, RZ, 0x1f, R9 ;  /* 0x0000001fff357819 */ /* 0x000fe20000011409 */
[----:B------:R-:W-:Y:S01]  /*92c00*/  IMAD.X R25, R7, 0x1, R3, P2 ;  /* 0x0000000107197824 */ /* 0x000fe200010e0603 */
[----:B------:R-:W-:Y:S01]  /*92c10*/  IADD3 R16, P2, R9, R16, RZ ;  /* 0x0000001009107210 */ /* 0x000fe20007f5e0ff */
[----:B------:R-:W-:-:S02]  /*92c20*/  IMAD.MOV.U32 R118, RZ, RZ, R59 ;  /* 0x000000ffff767224 */ /* 0x000fc400078e003b */
[----:B------:R-:W-:Y:S02]  /*92c30*/  IMAD.MOV.U32 R74, RZ, RZ, R17 ;  /* 0x000000ffff4a7224 */ /* 0x000fe400078e0011 */
[----:B------:R-:W-:Y:S02]  /*92c40*/  IMAD.MOV.U32 R59, RZ, RZ, R14 ;  /* 0x000000ffff3b7224 */ /* 0x000fe400078e000e */
[C---:B------:R-:W-:Y:S01]  /*92c50*/  IMAD.X R27, R7.reuse, 0x1, R11, P0 ;  /* 0x00000001071b7824 */ /* 0x040fe200000e060b */
[C---:B------:R-:W-:Y:S01]  /*92c60*/  IADD3 R14, P0, R10.reuse, R8, RZ ;  /* 0x000000080a0e7210 */ /* 0x040fe20007f1e0ff */
[----:B------:R-:W-:Y:S01]  /*92c70*/  IMAD.X R23, R7, 0x1, R5, P3 ;  /* 0x0000000107177824 */ /* 0x000fe200018e0605 */
[----:B------:R-:W-:Y:S01]  /*92c80*/  SHF.R.S32.HI R7, RZ, 0x1f, R10 ;  /* 0x0000001fff077819 */ /* 0x000fe2000001140a */
[----:B------:R-:W-:Y:S02]  /*92c90*/  IMAD.MOV.U32 R67, RZ, RZ, R12 ;  /* 0x000000ffff437224 */ /* 0x000fe400078e000c */
[----:B------:R-:W-:Y:S01]  /*92ca0*/  IMAD.X R17, R53, 0x1, R11, P2 ;  /* 0x0000000135117824 */ /* 0x000fe200010e060b */
[C---:B------:R-:W-:Y:S01]  /*92cb0*/  IADD3 R12, P2, R10.reuse, R6, RZ ;  /* 0x000000060a0c7210 */ /* 0x040fe20007f5e0ff */
[----:B------:R-:W-:Y:S01]  /*92cc0*/  IMAD.MOV.U32 R95, RZ, RZ, R55 ;  /* 0x000000ffff5f7224 */ /* 0x000fe200078e0037 */
[----:B------:R-:W-:Y:S01]  /*92cd0*/  IADD3 R10, P3, R10, R4, RZ ;  /* 0x000000040a0a7210 */ /* 0x000fe20007f7e0ff */
[----:B------:R-:W-:-:S02]  /*92ce0*/  IMAD.MOV.U32 R117, RZ, RZ, R15 ;  /* 0x000000ffff757224 */ /* 0x000fc400078e000f */
[----:B------:R-:W-:Y:S02]  /*92cf0*/  IMAD.MOV.U32 R55, RZ, RZ, R19 ;  /* 0x000000ffff377224 */ /* 0x000fe400078e0013 */
[----:B------:R-:W-:Y:S02]  /*92d00*/  IMAD.MOV.U32 R71, RZ, RZ, R13 ;  /* 0x000000ffff477224 */ /* 0x000fe400078e000d */
[----:B------:R-:W-:Y:S01]  /*92d10*/  IMAD.X R15, R7, 0x1, R3, P0 ;  /* 0x00000001070f7824 */ /* 0x000fe200000e0603 */
[----:B------:R-:W-:Y:S01]  /*92d20*/  IADD3 R6, P0, R9, R6, RZ ;  /* 0x0000000609067210 */ /* 0x000fe20007f1e0ff */
[----:B------:R-:W-:Y:S01]  /*92d30*/  IMAD.X R19, R7, 0x1, R11, P6 ;  /* 0x0000000107137824 */ /* 0x000fe200030e060b */
[----:B------:R-:W-:Y:S01]  /*92d40*/  IADD3 R8, P6, R9, R8, RZ ;  /* 0x0000000809087210 */ /* 0x000fe20007fde0ff */
[----:B------:R-:W-:Y:S01]  /*92d50*/  IMAD.X R13, R7, 0x1, R5, P2 ;  /* 0x00000001070d7824 */ /* 0x000fe200010e0605 */
[----:B------:R-:W-:Y:S01]  /*92d60*/  IADD3 R4, P2, R9, R4, RZ ;  /* 0x0000000409047210 */ /* 0x000fe20007f5e0ff */
[----:B------:R-:W-:-:S02]  /*92d70*/  IMAD.MOV.U32 R128, RZ, RZ, R126 ;  /* 0x000000ffff807224 */ /* 0x000fc400078e007e */
[----:B------:R-:W-:Y:S02]  /*92d80*/  IMAD.X R11, R7, 0x1, R54, P3 ;  /* 0x00000001070b7824 */ /* 0x000fe400018e0636 */
[----:B------:R-:W-:Y:S02]  /*92d90*/  IMAD.MOV.U32 R126, RZ, RZ, R124 ;  /* 0x000000ffff7e7224 */ /* 0x000fe400078e007c */
[C---:B------:R-:W-:Y:S02]  /*92da0*/  IMAD.X R7, R53.reuse, 0x1, R5, P0 ;  /* 0x0000000135077824 */ /* 0x040fe400000e0605 */
[C---:B------:R-:W-:Y:S02]  /*92db0*/  IMAD.X R9, R53.reuse, 0x1, R3, P6 ;  /* 0x0000000135097824 */ /* 0x040fe400030e0603 */
[----:B------:R-:W-:Y:S02]  /*92dc0*/  IMAD.X R5, R53, 0x1, R54, P2 ;  /* 0x0000000135057824 */ /* 0x000fe400010e0636 */
[----:B------:R-:W-:Y:S01]  /*92dd0*/  IMAD.MOV.U32 R124, RZ, RZ, R106 ;  /* 0x000000ffff7c7224 */ /* 0x000fe200078e006a */
[----:B---3--:R-:W-:Y:S01]  /*92de0*/  LOP3.LUT R53, R130, 0xffff, RZ, 0xc0, !PT ;  /* 0x0000ffff82357812 */ /* 0x008fe200078ec0ff */
        /* <DEDUP_REMOVED lines=8> */
[----:B--2---:R-:W-:Y:S02]  /*92e70*/  IMAD.MOV.U32 R88, RZ, RZ, R76 ;  /* 0x000000ffff587224 */ /* 0x004fe400078e004c */
[----:B------:R-:W-:Y:S02]  /*92e80*/  IMAD.MOV.U32 R76, RZ, RZ, R65 ;  /* 0x000000ffff4c7224 */ /* 0x000fe400078e0041 */
[----:B------:R-:W2:Y:S04]  /*92e90*/  LDL.LU R65, [R1+0xeb0] ;  /* 0x000eb00001417983 */ /* 0x000ea80000300800 */
[----:B------:R-:W3:Y:S01]  /*92ea0*/  LDL.LU R131, [R1+0xe84] ;  /* 0x000e840001837983 */ /* 0x000ee20000300800 */
[----:B------:R-:W-:-:S02]  /*92eb0*/  IMAD.MOV.U32 R132, RZ, RZ, R76 ;  /* 0x000000ffff847224 */ /* 0x000fc400078e004c */
[----:B------:R-:W-:Y:S02]  /*92ec0*/  IMAD.MOV.U32 R76, RZ, RZ, R55 ;  /* 0x000000ffff4c7224 */ /* 0x000fe400078e0037 */
[----:B------:R-:W0:Y:S01]  /*92ed0*/  LDC.64 R54, c[0x0][0x228] ;  /* 0x00008a00ff367b82 */ /* 0x000e220000000a00 */
[----:B------:R-:W-:Y:S02]  /*92ee0*/  LOP3.LUT R64, R64, 0xffff, RZ, 0xc0, !PT ;  /* 0x0000ffff40407812 */ /* 0x000fe400078ec0ff */
[----:B------:R-:W-:Y:S02]  /*92ef0*/  LOP3.LUT R66, R66, 0xffff, RZ, 0xc0, !PT ;  /* 0x0000ffff42427812 */ /* 0x000fe400078ec0ff */
[----:B----4-:R-:W-:Y:S01]  /*92f00*/  LOP3.LUT R63, R63, 0xffff, RZ, 0xc0, !PT ;  /* 0x0000ffff3f3f7812 */ /* 0x010fe200078ec0ff */
[----:B------:R-:W-:Y:S01]  /*92f10*/  IMAD.MOV.U32 R135, RZ, RZ, R126 ;  /* 0x000000ffff877224 */ /* 0x000fe200078e007e */
[----:B------:R-:W-:Y:S01]  /*92f20*/  PRMT R3, R66, 0x3340, R1 ;  /* 0x0000334042037816 */ /* 0x000fe20000000001 */
[----:B------:R-:W-:Y:S01]  /*92f30*/  IMAD.MOV.U32 R126, RZ, RZ, R125 ;  /* 0x000000ffff7e7224 */ /* 0x000fe200078e007d */
[----:B------:R-:W-:Y:S01]  /*92f40*/  PRMT R106, R64, 0x3340, R63 ;  /* 0x00003340406a7816 */ /* 0x000fe2000000003f */
[----:B------:R-:W-:Y:S01]  /*92f50*/  IMAD.MOV.U32 R125, RZ, RZ, R124 ;  /* 0x000000ffff7d7224 */ /* 0x000fe200078e007c */
[----:B------:R-:W-:Y:S01]  /*92f60*/  LOP3.LUT R59, R59, 0xffff, RZ, 0xc0, !PT ;  /* 0x0000ffff3b3b7812 */ /* 0x000fe200078ec0ff */
[----:B------:R-:W-:Y:S01]  /*92f70*/  IMAD.MOV.U32 R124, RZ, RZ, R122 ;  /* 0x000000ffff7c7224 */ /* 0x000fe200078e007a */
[----:B------:R-:W-:Y:S01]  /*92f80*/  PRMT R106, R106, 0x5410, R3 ;  /* 0x000054106a6a7816 */ /* 0x000fe20000000003 */
[----:B------:R-:W-:Y:S01]  /*92f90*/  IMAD.MOV.U32 R122, RZ, RZ, R105 ;  /* 0x000000ffff7a7224 */ /* 0x000fe200078e0069 */
[----:B------:R-:W-:Y:S01]  /*92fa0*/  PRMT R105, R59, 0x3340, R53 ;  /* 0x000033403b697816 */ /* 0x000fe20000000035 */
[----:B------:R-:W-:-:S02]  /*92fb0*/  IMAD.MOV.U32 R134, RZ, RZ, R96 ;  /* 0x000000ffff867224 */ /* 0x000fc400078e0060 */
[----:B------:R-:W-:Y:S02]  /*92fc0*/  IMAD.MOV.U32 R133, RZ, RZ, R88 ;  /* 0x000000ffff857224 */ /* 0x000fe400078e0058 */
[----:B------:R-:W-:Y:S01]  /*92fd0*/  IMAD.MOV.U32 R137, RZ, RZ, R134 ;  /* 0x000000ffff897224 */ /* 0x000fe200078e0086 */
[----:B------:R-:W-:Y:S01]  /*92fe0*/  ISETP.GE.AND P3, PT, R135, R52, PT ;  /* 0x000000348700720c */ /* 0x000fe20003f66270 */
[----:B------:R-:W-:Y:S01]  /*92ff0*/  IMAD.MOV.U32 R96, RZ, RZ, R89 ;  /* 0x000000ffff607224 */ /* 0x000fe200078e0059 */
[----:B------:R-:W-:Y:S01]  /*93000*/  SHF.R.U32.HI R89, RZ, 0x8, R63 ;  /* 0x00000008ff597819 */ /* 0x000fe2000001163f */
[----:B------:R-:W-:Y:S02]  /*93010*/  IMAD.MOV.U32 R136, RZ, RZ, R133 ;  /* 0x000000ffff887224 */ /* 0x000fe400078e0085 */
[----:B------:R-:W-:Y:S01]  /*93020*/  IMAD.MOV.U32 R135, RZ, RZ, R132 ;  /* 0x000000ffff877224 */ /* 0x000fe200078e0084 */
[----:B0-----:R-:W-:Y:S01]  /*93030*/  ISETP.GE.AND P0, PT, R137, R54, PT ;  /* 0x000000368900720c */ /* 0x001fe20003f06270 */
[----:B------:R-:W-:Y:S01]  /*93040*/  IMAD.MOV.U32 R133, RZ, RZ, R130 ;  /* 0x000000ffff857224 */ /* 0x000fe200078e0082 */
[----:B------:R-:W-:Y:S01]  /*93050*/  LOP3.LUT R89, R89, 0xffff, RZ, 0xc0, !PT ;  /* 0x0000ffff59597812 */ /* 0x000fe200078ec0ff */
[----:B------:R-:W-:-:S02]  /*93060*/  IMAD.MOV.U32 R132, RZ, RZ, R129 ;  /* 0x000000ffff847224 */ /* 0x000fc400078e0081 */
[----:B------:R-:W-:Y:S02]  /*93070*/  IMAD.MOV.U32 R137, RZ, RZ, R136 ;  /* 0x000000ffff897224 */ /* 0x000fe400078e0088 */
[----:B------:R-:W-:Y:S02]  /*93080*/  IMAD.MOV.U32 R136, RZ, RZ, R135 ;  /* 0x000000ffff887224 */ /* 0x000fe400078e0087 */
[----:B------:R-:W-:Y:S01]  /*93090*/  IMAD.MOV.U32 R130, RZ, RZ, R127 ;  /* 0x000000ffff827224 */ /* 0x000fe200078e007f */
[----:B------:R-:W-:Y:S01]  /*930a0*/  SHF.R.U32.HI R59, RZ, 0x8, R59 ;  /* 0x00000008ff3b7819 */ /* 0x000fe2000001163b */
[----:B------:R-:W-:Y:S01]  /*930b0*/  IMAD.MOV.U32 R129, RZ, RZ, R121 ;  /* 0x000000ffff817224 */ /* 0x000fe200078e0079 */
[----:B------:R-:W-:Y:S01]  /*930c0*/  SHF.R.U32.HI R88, RZ, 0x8, R53 ;  /* 0x00000008ff587819 */ /* 0x000fe20000011635 */
[----:B------:R-:W-:Y:S01]  /*930d0*/  IMAD.MOV.U32 R127, RZ, RZ, R118 ;  /* 0x000000ffff7f7224 */ /* 0x000fe200078e0076 */
[----:B------:R-:W-:Y:S01]  /*930e0*/  LOP3.LUT R53, R59, 0xffff, RZ, 0xc0, !PT ;  /* 0x0000ffff3b357812 */ /* 0x000fe200078ec0ff */
[----:B------:R-:W4:Y:S01]  /*930f0*/  LDL.LU R121, [R1+0xea0] ;  /* 0x000ea00001797983 */ /* 0x000f220000300800 */
[----:B------:R-:W-:-:S04]  /*93100*/  LOP3.LUT R88, R88, 0xffff, RZ, 0xc0, !PT ;  /* 0x0000ffff58587812 */ /* 0x000fc800078ec0ff */
[----:B------:R-:W-:Y:S02]  /*93110*/  PRMT R88, R53, 0x3340, R88 ;  /* 0x0000334035587816 */ /* 0x000fe40000000058 */
[----:B------:R-:W-:Y:S02]  /*93120*/  LOP3.LUT R53, R137, 0xffff, RZ, 0xc0, !PT ;  /* 0x0000ffff89357812 */ /* 0x000fe400078ec0ff */
[----:B------:R-:W-:Y:S02]  /*93130*/  LOP3.LUT R81, R81, 0xffff, RZ, 0xc0, !PT ;  /* 0x0000ffff51517812 */ /* 0x000fe400078ec0ff */
[----:B------:R-:W-:Y:S02]  /*93140*/  LOP3.LUT R79, R79, 0xffff, RZ, 0xc0, !PT ;  /* 0x0000ffff4f4f7812 */ /* 0x000fe400078ec0ff */
[----:B------:R-:W-:Y:S02]  /*93150*/  LOP3.LUT R75, R75, 0xffff, RZ, 0xc0, !PT ;  /* 0x0000ffff4b4b7812 */ /* 0x000fe400078ec0ff */
[----:B------:R-:W-:-:S02]  /*93160*/  LOP3.LUT R91, R91, 0xffff, RZ, 0xc0, !PT ;  /* 0x0000ffff5b5b7812 */ /* 0x000fc400078ec0ff */
[----:B------:R-:W-:Y:S01]  /*93170*/  PRMT R99, R99, 0x3340, R1 ;  /* 0x0000334063637816 */ /* 0x000fe20000000001 */
[----:B------:R-:W-:Y:S01]  /*93180*/  BAR.SYNC.DEFER_BLOCKING 0x0 ;  /* 0x0000000000007b1d */ /* 0x000fe20000010000 */
[----:B--2---:R-:W-:-:S04]  /*93190*/  LOP3.LUT R65, R65, 0xffff, RZ, 0xc0, !PT ;  /* 0x0000ffff41417812 */ /* 0x004fc800078ec0ff */
[----:B------:R-:W-:Y:S01]  /*931a0*/  PRMT R3, R65, 0x3340, R1 ;  /* 0x0000334041037816 */ /* 0x000fe20000000001 */
[----:B---3--:R-:W-:-:S03]  /*931b0*/  IMAD.MOV.U32 R134, RZ, RZ, R131 ;  /* 0x000000ffff867224 */ /* 0x008fc600078e0083 */
[----:B------:R-:W-:Y:S02]  /*931c0*/  PRMT R105, R105, 0x5410, R3 ;  /* 0x0000541069697816 */ /* 0x000fe40000000003 */
[----:B------:R-:W-:Y:S01]  /*931d0*/  SHF.R.U32.HI R3, RZ, 0x8, R64 ;  /* 0x00000008ff037819 */ /* 0x000fe20000011640 */
[----:B------:R-:W-:-:S03]  /*931e0*/  IMAD.MOV.U32 R131, RZ, RZ, R128 ;  /* 0x000000ffff837224 */ /* 0x000fc600078e0080 */
[----:B------:R-:W-:Y:S01]  /*931f0*/  LOP3.LUT R3, R3, 0xffff, RZ, 0xc0, !PT ;  /* 0x0000ffff03037812 */ /* 0x000fe200078ec0ff */
[----:B------:R-:W-:Y:S02]  /*93200*/  IMAD.MOV.U32 R135, RZ, RZ, R134 ;  /* 0x000000ffff877224 */ /* 0x000fe400078e0086 */
[----:B------:R-:W-:Y:S01]  /*93210*/  IMAD.MOV.U32 R134, RZ, RZ, R133 ;  /* 0x000000ffff867224 */ /* 0x000fe200078e0085 */
[----:B------:R-:W-:Y:S01]  /*93220*/  PRMT R89, R3, 0x3340, R89 ;  /* 0x0000334003597816 */ /* 0x000fe20000000059 */
[----:B------:R-:W-:Y:S01]  /*93230*/  IMAD.MOV.U32 R128, RZ, RZ, R120 ;  /* 0x000000ffff807224 */ /* 0x000fe200078e0078 */
[----:B------:R-:W-:Y:S01]  /*93240*/  LOP3.LUT R3, R191, 0xffff, RZ, 0xc0, !PT ;  /* 0x0000ffffbf037812 */ /* 0x000fe200078ec0ff */
[----:B------:R-:W-:Y:S02]  /*93250*/  IMAD.MOV.U32 R133, RZ, RZ, R132 ;  /* 0x000000ffff857224 */ /* 0x000fe400078e0084 */
[----:B------:R-:W-:Y:S01]  /*93260*/  IMAD.MOV.U32 R118, RZ, RZ, R71 ;  /* 0x000000ffff767224 */ /* 0x000fe200078e0047 */
[----:B------:R-:W-:Y:S01]  /*93270*/  PRMT R61, R61, 0x5210, R53 ;  /* 0x000052103d3d7816 */ /* 0x000fe20000000035 */
[----:B------:R-:W-:Y:S01]  /*93280*/  IMAD.MOV.U32 R132, RZ, RZ, R131 ;  /* 0x000000ffff847224 */ /* 0x000fe200078e0083 */
[----:B------:R-:W-:Y:S01]  /*93290*/  ISETP.GE.AND P2, PT, R236, R55, PT ;  /* 0x00000037ec00720c */ /* 0x000fe20003f46270 */
[----:B------:R-:W-:Y:S01]  /*932a0*/  IMAD.MOV.U32 R131, RZ, RZ, R130 ;  /* 0x000000ffff837224 */ /* 0x000fe200078e0082 */
[----:B------:R-:W0:Y:S01]  /*932b0*/  LDC.64 R190, c[0x0][0x228] ;  /* 0x00008a00ffbe7b82 */ /* 0x000e220000000a00 */
[----:B------:R-:W-:Y:S01]  /*932c0*/  IMAD.MOV.U32 R130, RZ, RZ, R129 ;  /* 0x000000ffff827224 */ /* 0x000fe200078e0081 */
[----:B------:R-:W-:Y:S01]  /*932d0*/  PRMT R52, R187, 0x4210, R3 ;  /* 0x00004210bb347816 */ /* 0x000fe20000000003 */
[----:B------:R-:W-:Y:S01]  /*932e0*/  IMAD.MOV.U32 R129, RZ, RZ, R128 ;  /* 0x000000ffff817224 */ /* 0x000fe200078e0080 */
[----:B------:R-:W2:Y:S01]  /*932f0*/  LDL.LU R187, [R1+0x3cb0] ;  /* 0x003cb00001bb7983 */ /* 0x000ea20000300800 */
[----:B------:R-:W-:-:S02]  /*93300*/  IMAD.MOV.U32 R128, RZ, RZ, R127 ;  /* 0x000000ffff807224 */ /* 0x000fc400078e007f */
[----:B------:R-:W-:Y:S02]  /*93310*/  IMAD.MOV.U32 R127, RZ, RZ, R98 ;  /* 0x000000ffff7f7224 */ /* 0x000fe400078e0062 */
[----:B------:R-:W-:Y:S02]  /*93320*/  IMAD.MOV.U32 R98, RZ, RZ, R97 ;  /* 0x000000ffff627224 */ /* 0x000fe400078e0061 */
[----:B------:R-:W-:Y:S02]  /*93330*/  IMAD.MOV.U32 R97, RZ, RZ, R189 ;  /* 0x000000ffff617224 */ /* 0x000fe400078e00bd */
[----:B------:R-:W3:Y:S04]  /*93340*/  LDL.LU R189, [R1+0x3cac] ;  /* 0x003cac0001bd7983 */ /* 0x000ee80000300800 */
[----:B------:R-:W4:Y:S01]  /*93350*/  LDL.LU R137, [R1+0xfd8] ;  /* 0x000fd80001897983 */ /* 0x000f220000300800 */
[----:B------:R-:W-:-:S02]  /*93360*/  PRMT R56, R56, 0x5210, R3 ;  /* 0x0000521038387816 */ /* 0x000fc40000000003 */
[----:B--2---:R-:W-:Y:S02]  /*93370*/  LOP3.LUT R3, R187, 0xffff, RZ, 0xc0, !PT ;  /* 0x0000ffffbb037812 */ /* 0x004fe400078ec0ff */
[----:B------:R-:W-:Y:S01]  /*93380*/  SHF.R.U32.HI R71, RZ, 0x8, R65 ;  /* 0x00000008ff477819 */ /* 0x000fe20000011641 */
[----:B------:R-:W-:Y:S01]  /*93390*/  IMAD.MOV.U32 R120, RZ, RZ, R67 ;  /* 0x000000ffff787224 */ /* 0x000fe200078e0043 */
[----:B------:R-:W-:Y:S01]  /*933a0*/  LOP3.LUT R76, R76, 0xffff, RZ, 0xc0, !PT ;  /* 0x0000ffff4c4c7812 */ /* 0x000fe200078ec0ff */
[----:B------:R-:W1:Y:S01]  /*933b0*/  LDC.64 R186, c[0x0][0x228] ;  /* 0x00008a00ffba7b82 */ /* 0x000e620000000a00 */
[----:B----4-:R-:W-:Y:S01]  /*933c0*/  PRMT R54, R137, 0x4210, R3 ;  /* 0x0000421089367816 */ /* 0x010fe20000000003 */
        /* <DEDUP_REMOVED lines=11> */
[----:B---3--:R-:W-:Y:S02]  /*93480*/  IMAD.MOV.U32 R97, RZ, RZ, R189 ;  /* 0x000000ffff617224 */ /* 0x008fe400078e00bd */
[----:B------:R-:W2:Y:S01]  /*93490*/  LDL.LU R189, [R1+0x3ca8] ;  /* 0x003ca80001bd7983 */ /* 0x000ea20000300800 */
[----:B------:R-:W-:Y:S01]  /*934a0*/  PRMT R65, R137, 0x4210, R53 ;  /* 0x0000421089417816 */ /* 0x000fe20000000035 */
[----:B------:R-:W-:Y:S02]  /*934b0*/  IMAD.MOV.U32 R137, RZ, RZ, R136 ;  /* 0x000000ffff897224 */ /* 0x000fe400078e0088 */
[----:B------:R-:W-:Y:S01]  /*934c0*/  IMAD.MOV.U32 R136, RZ, RZ, R135 ;  /* 0x000000ffff887224 */ /* 0x000fe200078e0087 */
[----:B------:R-:W-:Y:S01]  /*934d0*/  PRMT R58, R58, 0x5210, R3 ;  /* 0x000052103a3a7816 */ /* 0x000fe20000000003 */
[----:B------:R-:W-:Y:S01]  /*934e0*/  IMAD.MOV.U32 R135, RZ, RZ, R134 ;  /* 0x000000ffff877224 */ /* 0x000fe200078e0086 */
[----:B------:R-:W-:Y:S01]  /*934f0*/  LOP3.LUT R3, R137, 0xffff, RZ, 0xc0, !PT ;  /* 0x0000ffff89037812 */ /* 0x000fe200078ec0ff */
[----:B------:R-:W-:-:S02]  /*93500*/  IMAD.MOV.U32 R134, RZ, RZ, R132 ;  /* 0x000000ffff867224 */ /* 0x000fc400078e0084 */
[----:B------:R-:W-:Y:S02]  /*93510*/  IMAD.MOV.U32 R132, RZ, RZ, R131 ;  /* 0x000000ffff847224 */ /* 0x000fe400078e0083 */
[----:B------:R-:W-:Y:S02]  /*93520*/  IMAD.MOV.U32 R137, RZ, RZ, R136 ;  /* 0x000000ffff897224 */ /* 0x000fe400078e0088 */
[----:B------:R-:W-:Y:S02]  /*93530*/  IMAD.MOV.U32 R136, RZ, RZ, R135 ;  /* 0x000000ffff887224 */ /* 0x000fe400078e0087 */
[----:B------:R-:W-:Y:S01]  /*93540*/  IMAD.MOV.U32 R135, RZ, RZ, R134 ;  /* 0x000000ffff877224 */ /* 0x000fe200078e0086 */
[----:B------:R-:W-:Y:S01]  /*93550*/  PRMT R64, R137, 0x4210, R3 ;  /* 0x0000421089407816 */ /* 0x000fe20000000003 */
        /* <DEDUP_REMOVED lines=8> */
[----:B------:R-:W-:Y:S01]  /*935e0*/  SHF.R.U32.HI R67, RZ, 0x8, R66 ;  /* 0x00000008ff437819 */ /* 0x000fe20000011642 */
[----:B------:R-:W-:Y:S01]  /*935f0*/  IMAD.MOV.U32 R134, RZ, RZ, R87 ;  /* 0x000000ffff867224 */ /* 0x000fe200078e0057 */
[----:B------:R-:W3:Y:S01]  /*93600*/  LDL.LU R98, [R1+0xe88] ;  /* 0x000e880001627983 */ /* 0x000ee20000300800 */
[----:B------:R-:W-:-:S02]  /*93610*/  IMAD.MOV.U32 R87, RZ, RZ, R193 ;  /* 0x000000ffff577224 */ /* 0x000fc400078e00c1 */
[----:B------:R-:W-:Y:S02]  /*93620*/  IMAD.MOV.U32 R132, RZ, RZ, R128 ;  /* 0x000000ffff847224 */ /* 0x000fe400078e0080 */
[----:B------:R-:W4:Y:S04]  /*93630*/  LDL.LU R128, [R1+0xec4] ;  /* 0x000ec40001807983 */ /* 0x000f280000300800 */
[----:B------:R-:W3:Y:S01]  /*93640*/  LDL.LU R193, [R1+0x3ca4] ;  /* 0x003ca40001c17983 */ /* 0x000ee20000300800 */
[----:B--2---:R-:W-:Y:S02]  /*93650*/  LOP3.LUT R53, R189, 0xffff, RZ, 0xc0, !PT ;  /* 0x0000ffffbd357812 */ /* 0x004fe400078ec0ff */
[----:B------:R-:W-:Y:S01]  /*93660*/  PRMT R60, R60, 0x5210, R3 ;  /* 0x000052103c3c7816 */ /* 0x000fe20000000003 */
[----:B------:R-:W2:Y:S01]  /*93670*/  LDC.64 R188, c[0x0][0x228] ;  /* 0x00008a00ffbc7b82 */ /* 0x000ea20000000a00 */
[----:B------:R-:W-:Y:S01]  /*93680*/  PRMT R66, R137, 0x4210, R53 ;  /* 0x0000421089427816 */ /* 0x000fe20000000035 */
[----:B------:R-:W-:-:S02]  /*93690*/  IMAD.MOV.U32 R137, RZ, RZ, R136 ;  /* 0x000000ffff897224 */ /* 0x000fc400078e0088 */
[----:B------:R-:W-:Y:S02]  /*936a0*/  IMAD.MOV.U32 R136, RZ, RZ, R135 ;  /* 0x000000ffff887224 */ /* 0x000fe400078e0087 */
[----:B------:R-:W-:Y:S02]  /*936b0*/  IMAD.MOV.U32 R135, RZ, RZ, R134 ;  /* 0x000000ffff877224 */ /* 0x000fe400078e0086 */
[----:B------:R-:W-:Y:S02]  /*936c0*/  IMAD.MOV.U32 R134, RZ, RZ, R87 ;  /* 0x000000ffff867224 */ /* 0x000fe400078e0057 */
[----:B------:R-:W4:Y:S04]  /*936d0*/  LDL.LU R87, [R1+0xec0] ;  /* 0x000ec00001577983 */ /* 0x000f280000300800 */
[----:B------:R-:W0:Y:S01]  /*936e0*/  LDL R55, [R1+0x6e0] ;  /* 0x0006e00001377983 */ /* 0x000e220000100800 */
[----:B------:R-:W-:-:S02]  /*936f0*/  PRMT R62, R62, 0x5210, R53 ;  /* 0x000052103e3e7816 */ /* 0x000fc40000000035 */
[----:B------:R-:W-:Y:S02]  /*93700*/  LOP3.LUT R53, R136, 0xffff, RZ, 0xc0, !PT ;  /* 0x0000ffff88357812 */ /* 0x000fe400078ec0ff */
[----:B------:R-:W-:Y:S02]  /*93710*/  LOP3.LUT R3, R137, 0xffff, RZ, 0xc0, !PT ;  /* 0x0000ffff89037812 */ /* 0x000fe400078ec0ff */
[--C-:B------:R-:W-:Y:S02]  /*93720*/  PRMT R73, R73, 0x4210, R53.reuse ;  /* 0x0000421049497816 */ /* 0x100fe40000000035 */
[----:B------:R-:W-:Y:S02]  /*93730*/  PRMT R69, R69, 0x5210, R53 ;  /* 0x0000521045457816 */ /* 0x000fe40000000035 */
[----:B------:R-:W-:Y:S02]  /*93740*/  SHF.R.U32.HI R53, RZ, 0x8, R131 ;  /* 0x00000008ff357819 */ /* 0x000fe40000011683 */
[----:B------:R-:W-:-:S02]  /*93750*/  PRMT R72, R72, 0x4210, R3 ;  /* 0x0000421048487816 */ /* 0x000fc40000000003 */
[----:B------:R-:W-:Y:S02]  /*93760*/  PRMT R68, R68, 0x5210, R3 ;  /* 0x0000521044447816 */ /* 0x000fe40000000003 */
[----:B------:R-:W-:Y:S02]  /*93770*/  LOP3.LUT R53, R53, 0xffff, RZ, 0xc0, !PT ;  /* 0x0000ffff35357812 */ /* 0x000fe400078ec0ff */
[----:B------:R-:W-:Y:S02]  /*93780*/  PRMT R80, R80, 0x4210, R76 ;  /* 0x0000421050507816 */ /* 0x000fe4000000004c */
[----:B0-----:R-:W-:Y:S02]  /*93790*/  ISETP.LT.AND P6, PT, R55, R190, !P2 ;  /* 0x000000be3700720c */ /* 0x001fe400057c1270 */
[----:B------:R-:W2:Y:S01]  /*937a0*/  LDL R190, [R1+0x6dc] ;  /* 0x0006dc0001be7983 */ /* 0x000ea20000100800 */
[----:B------:R-:W-:Y:S02]  /*937b0*/  SHF.R.U32.HI R55, RZ, 0x8, R132 ;  /* 0x00000008ff377819 */ /* 0x000fe40000011684 */
[----:B---3--:R-:W-:-:S02]  /*937c0*/  LOP3.LUT R3, R193, 0xffff, RZ, 0xc0, !PT ;  /* 0x0000ffffc1037812 */ /* 0x008fc400078ec0ff */
[----:B------:R-:W0:Y:S01]  /*937d0*/  LDC.64 R192, c[0x0][0x228] ;  /* 0x00008a00ffc07b82 */ /* 0x000e220000000a00 */
[----:B------:R-:W-:Y:S02]  /*937e0*/  LOP3.LUT R55, R55, 0xffff, RZ, 0xc0, !PT ;  /* 0x0000ffff37377812 */ /* 0x000fe400078ec0ff */
[----:B------:R-:W-:Y:S01]  /*937f0*/  PRMT R76, R57, 0x5210, R76 ;  /* 0x00005210394c7816 */ /* 0x000fe2000000004c */
[----:B------:R-:W-:Y:S01]  /*93800*/  IMAD.MOV.U32 R132, RZ, RZ, R98 ;  /* 0x000000ffff847224 */ /* 0x000fe200078e0062 */
[----:B------:R-:W-:Y:S01]  /*93810*/  SHF.R.U32.HI R57, RZ, 0x8, R133 ;  /* 0x00000008ff397819 */ /* 0x000fe20000011685 */
[----:B------:R-:W-:Y:S01]  /*93820*/  IMAD.MOV.U32 R133, RZ, RZ, R129 ;  /* 0x000000ffff857224 */ /* 0x000fe200078e0081 */
[--C-:B------:R-:W-:Y:S02]  /*93830*/  PRMT R55, R55, 0x3340, R1.reuse ;  /* 0x0000334037377816 */ /* 0x100fe40000000001 */
[----:B------:R-:W-:Y:S01]  /*93840*/  PRMT R53, R53, 0x3340, R1 ;  /* 0x0000334035357816 */ /* 0x000fe20000000001 */
[----:B------:R-:W-:Y:S01]  /*93850*/  IMAD.MOV.U32 R131, RZ, RZ, R97 ;  /* 0x000000ffff837224 */ /* 0x000fe200078e0061 */
[--C-:B------:R-:W-:Y:S01]  /*93860*/  PRMT R74, R74, 0x4210, R3.reuse ;  /* 0x000042104a4a7816 */ /* 0x100fe20000000003 */
[----:B------:R-:W-:Y:S01]  /*93870*/  IMAD.MOV.U32 R129, RZ, RZ, R96 ;  /* 0x000000ffff817224 */ /* 0x000fe200078e0060 */
[----:B------:R-:W-:-:S02]  /*93880*/  PRMT R70, R70, 0x5210, R3 ;  /* 0x0000521046467816 */ /* 0x000fc40000000003 */
[----:B------:R-:W-:Y:S02]  /*93890*/  PRMT R81, R81, 0x3340, R1 ;  /* 0x0000334051517816 */ /* 0x000fe40000000001 */
[----:B------:R-:W-:Y:S01]  /*938a0*/  SHF.R.U32.HI R3, RZ, 0x8, R130 ;  /* 0x00000008ff037819 */ /* 0x000fe20000011682 */
[----:B----4-:R-:W-:Y:S01]  /*938b0*/  IMAD.MOV.U32 R130, RZ, RZ, R87 ;  /* 0x000000ffff827224 */ /* 0x010fe200078e0057 */
[----:B------:R-:W-:Y:S02]  /*938c0*/  PRMT R172, R141, 0x5410, R55 ;  /* 0x000054108dac7816 */ /* 0x000fe40000000037 */
[----:B------:R-:W-:Y:S02]  /*938d0*/  PRMT R173, R173, 0x5410, R53 ;  /* 0x00005410adad7816 */ /* 0x000fe40000000035 */
[----:B------:R-:W-:Y:S02]  /*938e0*/  LOP3.LUT R71, R71, 0xffff, RZ, 0xc0, !PT ;  /* 0x0000ffff47477812 */ /* 0x000fe400078ec0ff */
[----:B------:R-:W-:-:S02]  /*938f0*/  LOP3.LUT R67, R67, 0xffff, RZ, 0xc0, !PT ;  /* 0x0000ffff43437812 */ /* 0x000fc400078ec0ff */
[----:B------:R-:W-:Y:S02]  /*93900*/  LOP3.LUT R55, R133, 0xffff, RZ, 0xc0, !PT ;  /* 0x0000ffff85377812 */ /* 0x000fe400078ec0ff */
[----:B------:R-:W-:Y:S02]  /*93910*/  LOP3.LUT R53, R132, 0xffff, RZ, 0xc0, !PT ;  /* 0x0000ffff84357812 */ /* 0x000fe400078ec0ff */
[----:B------:R-:W-:Y:S02]  /*93920*/  SHF.R.U32.HI R63, RZ, 0x8, R135 ;  /* 0x00000008ff3f7819 */ /* 0x000fe40000011687 */
[----:B------:R-:W-:Y:S02]  /*93930*/  SHF.R.U32.HI R59, RZ, 0x8, R134 ;  /* 0x00000008ff3b7819 */ /* 0x000fe40000011686 */
[----:B------:R-:W-:Y:S02]  /*93940*/  PRMT R98, R113, 0x5410, R82 ;  /* 0x0000541071627816 */ /* 0x000fe40000000052 */
[----:B------:R-:W-:-:S02]  /*93950*/  PRMT R87, R112, 0x5410, R81 ;  /* 0x0000541070577816 */ /* 0x000fc40000000051 */
[--C-:B------:R-:W-:Y:S02]  /*93960*/  PRMT R71, R71, 0x3340, R1.reuse ;  /* 0x0000334047477816 */ /* 0x100fe40000000001 */
[----:B------:R-:W-:Y:S02]  /*93970*/  PRMT R67, R67, 0x3340, R1 ;  /* 0x0000334043437816 */ /* 0x000fe40000000001 */
[--C-:B------:R-:W-:Y:S02]  /*93980*/  PRMT R81, R131, 0x4210, R55.reuse ;  /* 0x0000421083517816 */ /* 0x100fe40000000037 */
[----:B------:R-:W-:Y:S02]  /*93990*/  PRMT R77, R77, 0x5210, R55 ;  /* 0x000052104d4d7816 */ /* 0x000fe40000000037 */
[--C-:B------:R-:W-:Y:S02]  /*939a0*/  PRMT R82, R129, 0x4210, R53.reuse ;  /* 0x0000421081527816 */ /* 0x100fe40000000035 */
[----:B------:R-:W-:-:S02]  /*939b0*/  PRMT R78, R78, 0x5210, R53 ;  /* 0x000052104e4e7816 */ /* 0x000fc40000000035 */
[----:B------:R-:W-:Y:S02]  /*939c0*/  PRMT R79, R79, 0x3340, R1 ;  /* 0x000033404f4f7816 */ /* 0x000fe40000000001 */
[----:B------:R-:W-:Y:S02]  /*939d0*/  LOP3.LUT R55, R130, 0xffff, RZ, 0xc0, !PT ;  /* 0x0000ffff82377812 */ /* 0x000fe400078ec0ff */
        /* <DEDUP_REMOVED lines=8> */
[----:B------:R-:W-:Y:S02]  /*93a60*/  PRMT R96, R115, 0x5410, R101 ;  /* 0x0000541073607816 */ /* 0x000fe40000000065 */
[----:B------:R-:W-:-:S02]  /*93a70*/  PRMT R79, R108, 0x5410, R79 ;  /* 0x000054106c4f7816 */ /* 0x000fc4000000004f */
[----:B------:R-:W-:Y:S02]  /*93a80*/  LOP3.LUT R92, R92, 0xffff, RZ, 0xc0, !PT ;  /* 0x0000ffff5c5c7812 */ /* 0x000fe400078ec0ff */
[--C-:B------:R-:W-:Y:S02]  /*93a90*/  PRMT R88, R127, 0x4210, R55.reuse ;  /* 0x000042107f587816 */ /* 0x100fe40000000037 */
[----:B------:R-:W-:Y:S02]  /*93aa0*/  PRMT R84, R84, 0x5210, R55 ;  /* 0x0000521054547816 */ /* 0x000fe40000000037 */
[--C-:B------:R-:W-:Y:S02]  /*93ab0*/  PRMT R89, R126, 0x4210, R53.reuse ;  /* 0x000042107e597816 */ /* 0x100fe40000000035 */
[----:B------:R-:W-:Y:S02]  /*93ac0*/  PRMT R85, R85, 0x5210, R53 ;  /* 0x0000521055557816 */ /* 0x000fe40000000035 */
[----:B------:R-:W-:-:S02]  /*93ad0*/  PRMT R91, R91, 0x3340, R1 ;  /* 0x000033405b5b7816 */ /* 0x000fc40000000001 */
[--C-:B------:R-:W-:Y:S02]  /*93ae0*/  PRMT R63, R63, 0x3340, R1.reuse ;  /* 0x000033403f3f7816 */ /* 0x100fe40000000001 */
[--C-:B------:R-:W-:Y:S02]  /*93af0*/  PRMT R59, R59, 0x3340, R1.reuse ;  /* 0x000033403b3b7816 */ /* 0x100fe40000000001 */
[--C-:B------:R-:W-:Y:S02]  /*93b00*/  PRMT R57, R57, 0x3340, R1.reuse ;  /* 0x0000334039397816 */ /* 0x100fe40000000001 */
[----:B------:R-:W-:Y:S02]  /*93b10*/  PRMT R3, R3, 0x3340, R1 ;  /* 0x0000334003037816 */ /* 0x000fe40000000001 */
[----:B------:R-:W-:Y:S02]  /*93b20*/  LOP3.LUT R53, R124, 0xffff, RZ, 0xc0, !PT ;  /* 0x0000ffff7c357812 */ /* 0x000fe400078ec0ff */
[----:B------:R-:W-:-:S02]  /*93b30*/  LOP3.LUT R55, R122, 0xffff, RZ, 0xc0, !PT ;  /* 0x0000ffff7a377812 */ /* 0x000fc400078ec0ff */
[----:B------:R-:W-:Y:S02]  /*93b40*/  LOP3.LUT R101, R121, 0xffff, RZ, 0xc0, !PT ;  /* 0x0000ffff79657812 */ /* 0x000fe400078ec0ff */
[----:B------:R-:W-:Y:S02]  /*93b50*/  LOP3.LUT R108, R120, 0xffff, RZ, 0xc0, !PT ;  /* 0x0000ffff786c7812 */ /* 0x000fe400078ec0ff */
[----:B------:R-:W-:Y:S02]  /*93b60*/  PRMT R75, R90, 0x5410, R75 ;  /* 0x000054105a4b7816 */ /* 0x000fe4000000004b */
[----:B------:R-:W-:Y:S02]  /*93b70*/  PRMT R97, R116, 0x5410, R93 ;  /* 0x0000541074617816 */ /* 0x000fe4000000005d */
[--C-:B------:R-:W-:Y:S02]  /*93b80*/  PRMT R90, R125, 0x4210, R92.reuse ;  /* 0x000042107d5a7816 */ /* 0x100fe4000000005c */
[----:B------:R-:W-:-:S02]  /*93b90*/  PRMT R86, R86, 0x5210, R92 ;  /* 0x0000521056567816 */ /* 0x000fc4000000005c */
[C---:B-1----:R-:W-:Y:S02]  /*93ba0*/  ISETP.LT.AND P3, PT, R236.reuse, R187, !P3 ;  /* 0x000000bbec00720c */ /* 0x042fe40005f61270 */
[----:B--2---:R-:W-:Y:S02]  /*93bb0*/  ISETP.LT.AND P0, PT, R236, R189, !P0 ;  /* 0x000000bdec00720c */ /* 0x004fe40004701270 */
        /* <DEDUP_REMOVED lines=12> */
[----:B0-----:R-:W-:Y:S01]  /*93c80*/  ISETP.LT.AND P2, PT, R190, R192, !P2 ;  /* 0x000000c0be00720c */ /* 0x001fe20005741270 */
[----:B------:R-:W2:Y:S04]  /*93c90*/  LDL.LU R124, [R1+0xee8] ;  /* 0x000ee800017c7983 */ /* 0x000ea80000300800 */
[----:B------:R-:W3:Y:S04]  /*93ca0*/  LDL.LU R122, [R1+0xee4] ;  /* 0x000ee400017a7983 */ /* 0x000ee80000300800 */
[----:B------:R-:W4:Y:S04]  /*93cb0*/  LDL.LU R121, [R1+0xeac] ;  /* 0x000eac0001797983 */ /* 0x000f280000300800 */
[----:B------:R-:W4:Y:S04]  /*93cc0*/  LDL.LU R118, [R1+0xea8] ;  /* 0x000ea80001767983 */ /* 0x000f280000300800 */
[----:B------:R-:W4:Y:S04]  /*93cd0*/  LDL.LU R117, [R1+0xf50] ;  /* 0x000f500001757983 */ /* 0x000f280000300800 */
[----:B------:R-:W4:Y:S01]  /*93ce0*/  LDL.LU R120, [R1+0xf58] ;  /* 0x000f580001787983 */ /* 0x000f220000300800 */
[----:B------:R-:W-:-:S02]  /*93cf0*/  PRMT R96, R96, 0x5210, R53 ;  /* 0x0000521060607816 */ /* 0x000fc40000000035 */
[----:B------:R-:W-:Y:S01]  /*93d00*/  PRMT R99, R99, 0x5210, R108 ;  /* 0x0000521063637816 */ /* 0x000fe2000000006c */
[----:B------:R-:W0:Y:S01]  /*93d10*/  LDS.128 R148, [R2] ;  /* 0x0000000002947984 */ /* 0x000e220000000c00 */
[----:B------:R-:W-:Y:S02]  /*93d20*/  PRMT R97, R97, 0x5210, R55 ;  /* 0x0000521061617816 */ /* 0x000fe40000000037 */
[----:B------:R-:W-:Y:S01]  /*93d30*/  PRMT R98, R98, 0x5210, R101 ;  /* 0x0000521062627816 */ /* 0x000fe20000000065 */
[----:B------:R-:W-:Y:S06]  /*93d40*/  BAR.SYNC.DEFER_BLOCKING 0x0 ;  /* 0x0000000000007b1d */ /* 0x000fec0000010000 */
[----:B------:R-:W-:Y:S04]  /*93d50*/  STL.64 [R1+0x3cd0], R12 ;  /* 0x003cd00c01007387 */ /* 0x000fe80000100a00 */
[----:B------:R-:W-:Y:S04]  /*93d60*/  STL.64 [R1+0x3cc8], R10 ;  /* 0x003cc80a01007387 */ /* 0x000fe80000100a00 */
[----:B------:R-:W-:Y:S04]  /*93d70*/  STL.64 [R1+0x3cc0], R16 ;  /* 0x003cc01001007387 */ /* 0x000fe80000100a00 */
[----:B------:R-:W-:Y:S04]  /*93d80*/  STL.64 [R1+0x3cb8], R8 ;  /* 0x003cb80801007387 */ /* 0x000fe80000100a00 */
[----:B------:R-:W-:Y:S04]  /*93d90*/  STL.64 [R1+0x3cb0], R6 ;  /* 0x003cb00601007387 */ /* 0x000fe80000100a00 */
[----:B------:R-:W-:Y:S04]  /*93da0*/  STL.64 [R1+0x3ca8], R4 ;  /* 0x003ca80401007387 */ /* 0x000fe80000100a00 */
[----:B------:R-:W4:Y:S04]  /*93db0*/  LDL.LU R134, [R1+0xef8] ;  /* 0x000ef80001867983 */ /* 0x000f280000300800 */
[----:B------:R-:W4:Y:S04]  /*93dc0*/  LDL.LU R133, [R1+0xef4] ;  /* 0x000ef40001857983 */ /* 0x000f280000300800 */
[----:B------:R-:W4:Y:S04]  /*93dd0*/  LDL.LU R132, [R1+0xebc] ;  /* 0x000ebc0001847983 */ /* 0x000f280000300800 */
[----:B------:R-:W4:Y:S04]  /*93de0*/  LDL.LU R131, [R1+0xeb8] ;  /* 0x000eb80001837983 */ /* 0x000f280000300800 */
[----:B------:R-:W4:Y:S04]  /*93df0*/  LDL.LU R130, [R1+0xf70] ;  /* 0x000f700001827983 */ /* 0x000f280000300800 */
[----:B------:R-:W4:Y:S04]  /*93e00*/  LDL.LU R129, [R1+0xf6c] ;  /* 0x000f6c0001817983 */ /* 0x000f280000300800 */
[----:B------:R1:W-:Y:S01]  /*93e10*/  STSM.16.M88.4 [R0], R92 ;  /* 0x0000005c00007844 */ /* 0x0003e20000000200 */
[----:B------:R-:W-:Y:S06]  /*93e20*/  BAR.SYNC.DEFER_BLOCKING 0x0 ;  /* 0x0000000000007b1d */ /* 0x000fec0000010000 */
[----:B------:R-:W0:Y:S02]  /*93e30*/  LDS.128 R144, [R2] ;  /* 0x0000000002907984 */ /* 0x000e240000000c00 */
[----:B------:R-:W-:Y:S01]  /*93e40*/  BAR.SYNC.DEFER_BLOCKING 0x0 ;  /* 0x0000000000007b1d */ /* 0x000fe20000010000 */
[----:B--2---:R-:W-:-:S02]  /*93e50*/  LOP3.LUT R53, R124, 0xffff, RZ, 0xc0, !PT ;  /* 0x0000ffff7c357812 */ /* 0x004fc400078ec0ff */
[----:B---3--:R-:W-:Y:S02]  /*93e60*/  LOP3.LUT R55, R122, 0xffff, RZ, 0xc0, !PT ;  /* 0x0000ffff7a377812 */ /* 0x008fe400078ec0ff */
[----:B----4-:R-:W-:Y:S02]  /*93e70*/  LOP3.LUT R101, R121, 0xffff, RZ, 0xc0, !PT ;  /* 0x0000ffff79657812 */ /* 0x010fe400078ec0ff */
[----:B------:R-:W-:Y:S02]  /*93e80*/  LOP3.LUT R108, R118, 0xffff, RZ, 0xc0, !PT ;  /* 0x0000ffff766c7812 */ /* 0x000fe400078ec0ff */
[----:B------:R-:W2:Y:S01]  /*93e90*/  LDL.LU R118, [R1+0xf5c] ;  /* 0x000f5c0001767983 */ /* 0x000ea20000300800 */
[----:B-1----:R-:W-:-:S03]  /*93ea0*/  PRMT R92, R117, 0x4210, R53 ;  /* 0x00004210755c7816 */ /* 0x002fc60000000035 */
[----:B------:R-:W3:Y:S04]  /*93eb0*/  LDL.LU R117, [R1+0xf54] ;  /* 0x000f540001757983 */ /* 0x000ee80000300800 */
[----:B------:R-:W4:Y:S04]  /*93ec0*/  LDL.LU R128, [R1+0xf08] ;  /* 0x000f080001807983 */ /* 0x000f280000300800 */
[----:B------:R-:W4:Y:S04]  /*93ed0*/  LDL.LU R127, [R1+0xf04] ;  /* 0x000f0400017f7983 */ /* 0x000f280000300800 */
[----:B------:R-:W4:Y:S04]  /*93ee0*/  LDL.LU R126, [R1+0xecc] ;  /* 0x000ecc00017e7983 */ /* 0x000f280000300800 */
[----:B------:R-:W4:Y:S04]  /*93ef0*/  LDL.LU R125, [R1+0xec8] ;  /* 0x000ec800017d7983 */ /* 0x000f280000300800 */
[----:B------:R-:W4:Y:S01]  /*93f00*/  LDL.LU R124, [R1+0xfbc] ;  /* 0x000fbc00017c7983 */ /* 0x000f220000300800 */
[----:B------:R-:W-:-:S03]  /*93f10*/  PRMT R93, R120, 0x4210, R55 ;  /* 0x00004210785d7816 */ /* 0x000fc60000000037 */
[----:B------:R-:W4:Y:S04]  /*93f20*/  LDL.LU R122, [R1+0xfb8] ;  /* 0x000fb800017a7983 */ /* 0x000f280000300800 */
[----:B------:R-:W4:Y:S04]  /*93f30*/  LDL.LU R121, [R1+0xfb4] ;  /* 0x000fb40001797983 */ /* 0x000f280000300800 */
[----:B------:R-:W4:Y:S04]  /*93f40*/  LDL.LU R120, [R1+0xf64] ;  /* 0x000f640001787983 */ /* 0x000f280000300800 */
[----:B------:R1:W-:Y:S01]  /*93f50*/  STSM.16.M88.4 [R0], R96 ;  /* 0x0000006000007844 */ /* 0x0003e20000000200 */
[----:B------:R-:W-:Y:S01]  /*93f60*/  BAR.SYNC.DEFER_BLOCKING 0x0 ;  /* 0x0000000000007b1d */ /* 0x000fe20000010000 */
[----:B------:R-:W-:-:S02]  /*93f70*/  PRMT R94, R105, 0x4210, R101 ;  /* 0x00004210695e7816 */ /* 0x000fc40000000065 */
[----:B------:R-:W-:-:S03]  /*93f80*/  PRMT R95, R106, 0x4210, R108 ;  /* 0x000042106a5f7816 */ /* 0x000fc6000000006c */
[----:B------:R-:W0:Y:S02]  /*93f90*/  LDS.128 R140, [R2] ;  /* 0x00000000028c7984 */ /* 0x000e240000000c00 */
[----:B------:R-:W-:Y:S01]  /*93fa0*/  BAR.SYNC.DEFER_BLOCKING 0x0 ;  /* 0x0000000000007b1d */ /* 0x000fe20000010000 */
[----:B-1----:R-:W-:Y:S02]  /*93fb0*/  PRMT R99, R67, 0x5210, R108 ;  /* 0x0000521043637816 */ /* 0x002fe4000000006c */
[----:B------:R-:W-:Y:S02]  /*93fc0*/  LOP3.LUT R67, R132, 0xffff, RZ, 0xc0, !PT ;  /* 0x0000ffff84437812 */ /* 0x000fe400078ec0ff */
[----:B------:R-:W-:Y:S02]  /*93fd0*/  PRMT R98, R71, 0x5210, R101 ;  /* 0x0000521047627816 */ /* 0x000fe40000000065 */
[----:B------:R-:W-:Y:S01]  /*93fe0*/  LOP3.LUT R71, R131, 0xffff, RZ, 0xc0, !PT ;  /* 0x0000ffff83477812 */ /* 0x000fe200078ec0ff */
[----:B------:R1:W-:Y:S01]  /*93ff0*/  STSM.16.M88.4 [R0], R92 ;  /* 0x0000005c00007844 */ /* 0x0003e20000000200 */
[----:B------:R-:W-:Y:S01]  /*94000*/  BAR.SYNC.DEFER_BLOCKING 0x0 ;  /* 0x0000000000007b1d */ /* 0x000fe20000010000 */
[----:B------:R-:W-:-:S02]  /*94010*/  PRMT R96, R75, 0x5210, R53 ;  /* 0x000052104b607816 */ /* 0x000fc40000000035 */
[----:B------:R-:W-:-:S03]  /*94020*/  PRMT R97, R79, 0x5210, R55 ;  /* 0x000052104f617816 */ /* 0x000fc60000000037 */
[----:B------:R-:W0:Y:S02]  /*94030*/  LDS.128 R136, [R2] ;  /* 0x0000000002887984 */ /* 0x000e240000000c00 */
[----:B------:R-:W-:Y:S06]  /*94040*/  BAR.SYNC.DEFER_BLOCKING 0x0 ;  /* 0x0000000000007b1d */ /* 0x000fec0000010000 */
[----:B------:R0:W-:Y:S01]  /*94050*/  STSM.16.M88.4 [R0], R96 ;  /* 0x0000006000007844 */ /* 0x0001e20000000200 */
[----:B------:R-:W-:Y:S02]  /*94060*/  LOP3.LUT R53, R134, 0xffff, RZ, 0xc0, !PT ;  /* 0x0000ffff86357812 */ /* 0x000fe400078ec0ff */
[----:B------:R-:W-:Y:S01]  /*94070*/  LOP3.LUT R55, R133, 0xffff, RZ, 0xc0, !PT ;  /* 0x0000ffff85377812 */ /* 0x000fe200078ec0ff */
[----:B------:R-:W-:Y:S01]  /*94080*/  BAR.SYNC.DEFER_BLOCKING 0x0 ;  /* 0x0000000000007b1d */ /* 0x000fe20000010000 */
[----:B-1----:R-:W-:-:S02]  /*94090*/  PRMT R92, R130, 0x4210, R53 ;  /* 0x00004210825c7816 */ /* 0x002fc40000000035 */
[----:B------:R-:W-:-:S03]  /*940a0*/  PRMT R93, R129, 0x4210, R55 ;  /* 0x00004210815d7816 */ /* 0x000fc60000000037 */
[----:B------:R-:W1:Y:S01]  /*940b0*/  LDS.128 R132, [R2] ;  /* 0x0000000002847984 */ /* 0x000e620000000c00 */
[----:B--2---:R-:W-:-:S03]  /*940c0*/  PRMT R94, R118, 0x4210, R67 ;  /* 0x00004210765e7816 */ /* 0x004fc60000000043 */
[----:B------:R-:W2:Y:S01]  /*940d0*/  LDL.LU R118, [R1+0xed0] ;  /* 0x000ed00001767983 */ /* 0x000ea20000300800 */
[----:B---3--:R-:W-:-:S03]  /*940e0*/  PRMT R95, R117, 0x4210, R71 ;  /* 0x00004210755f7816 */ /* 0x008fc60000000047 */
[----:B------:R-:W3:Y:S04]  /*940f0*/  LDL.LU R117, [R1+0xf80] ;  /* 0x000f800001757983 */ /* 0x000ee80000300800 */
[----:B------:R-:W3:Y:S04]  /*94100*/  LDL.LU R189, [R1+0xedc] ;  /* 0x000edc0001bd7983 */ /* 0x000ee80000300800 */
[----:B------:R-:W3:Y:S04]  /*94110*/  LDL.LU R192, [R1+0xf78] ;  /* 0x000f780001c07983 */ /* 0x000ee80000300800 */
[----:B------:R-:W3:Y:S04]  /*94120*/  LDL.LU R111, [R1+0xee0] ;  /* 0x000ee000016f7983 */ /* 0x000ee80000300800 */
[----:B------:R-:W3:Y:S04]  /*94130*/  LDL.LU R12, [R1+0xf88] ;  /* 0x000f8800010c7983 */ /* 0x000ee80000300800 */
[----:B------:R-:W3:Y:S01]  /*94140*/  LDL.LU R187, [R1+0xeec] ;  /* 0x000eec0001bb7983 */ /* 0x000ee20000300800 */
[----:B------:R-:W-:Y:S01]  /*94150*/  BAR.SYNC.DEFER_BLOCKING 0x0 ;  /* 0x0000000000007b1d */ /* 0x000fe20000010000 */
[----:B0-----:R-:W-:-:S02]  /*94160*/  PRMT R96, R83, 0x5210, R53 ;  /* 0x0000521053607816 */ /* 0x001fc40000000035 */
[----:B------:R-:W-:Y:S02]  /*94170*/  PRMT R97, R87, 0x5210, R55 ;  /* 0x0000521057617816 */ /* 0x000fe40000000037 */
[----:B------:R-:W-:Y:S02]  /*94180*/  PRMT R98, R91, 0x5210, R67 ;  /* 0x000052105b627816 */ /* 0x000fe40000000043 */
[----:B------:R-:W-:Y:S01]  /*94190*/  PRMT R99, R63, 0x5210, R71 ;  /* 0x000052103f637816 */ /* 0x000fe20000000047 */
[----:B------:R-:W3:Y:S04]  /*941a0*/  LDL.LU R13, [R1+0xf24] ;  /* 0x000f2400010d7983 */ /* 0x000ee80000300800 */
[----:B------:R0:W-:Y:S01]  /*941b0*/  STSM.16.M88.4 [R0], R92 ;  /* 0x0000005c00007844 */ /* 0x0001e20000000200 */
[----:B----4-:R-:W-:Y:S01]  /*941c0*/  LOP3.LUT R53, R128, 0xffff, RZ, 0xc0, !PT ;  /* 0x0000ffff80357812 */ /* 0x010fe200078ec0ff */
[----:B------:R-:W-:Y:S06]  /*941d0*/  BAR.SYNC.DEFER_BLOCKING 0x0 ;  /* 0x0000000000007b1d */ /* 0x000fec0000010000 */
[----:B------:R-:W4:Y:S02]  /*941e0*/  LDS.128 R128, [R2] ;  /* 0x0000000002807984 */ /* 0x000f240000000c00 */
[----:B------:R-:W-:Y:S06]  /*941f0*/  BAR.SYNC.DEFER_BLOCKING 0x0 ;  /* 0x0000000000007b1d */ /* 0x000fec0000010000 */
[----:B------:R-:W-:Y:S02]  /*94200*/  STSM.16.M88.4 [R0], R96 ;  /* 0x0000006000007844 */ /* 0x000fe40000000200 */
[----:B------:R-:W-:Y:S01]  /*94210*/  BAR.SYNC.DEFER_BLOCKING 0x0 ;  /* 0x0000000000007b1d */ /* 0x000fe20000010000 */
[----:B------:R-:W-:-:S02]  /*94220*/  LOP3.LUT R55, R127, 0xffff, RZ, 0xc0, !PT ;  /* 0x0000ffff7f377812 */ /* 0x000fc400078ec0ff */
[----:B------:R-:W-:Y:S02]  /*94230*/  LOP3.LUT R63, R126, 0xffff, RZ, 0xc0, !PT ;  /* 0x0000ffff7e3f7812 */ /* 0x000fe400078ec0ff */
[----:B------:R-:W-:Y:S02]  /*94240*/  LOP3.LUT R67, R125, 0xffff, RZ, 0xc0, !PT ;  /* 0x0000ffff7d437812 */ /* 0x000fe400078ec0ff */
[----:B0-----:R-:W-:Y:S02]  /*94250*/  PRMT R92, R124, 0x4210, R53 ;  /* 0x000042107c5c7816 */ /* 0x001fe40000000035 */
[----:B------:R-:W0:Y:S01]  /*94260*/  LDS.128 R124, [R2] ;  /* 0x00000000027c7984 */ /* 0x000e220000000c00 */
[----:B------:R-:W-:Y:S02]  /*94270*/  PRMT R93, R122, 0x4210, R55 ;  /* 0x000042107a5d7816 */ /* 0x000fe40000000037 */
[----:B------:R-:W-:Y:S02]  /*94280*/  PRMT R94, R121, 0x4210, R63 ;  /* 0x00004210795e7816 */ /* 0x000fe4000000003f */
[----:B------:R-:W-:Y:S01]  /*94290*/  PRMT R95, R120, 0x4210, R67 ;  /* 0x00004210785f7816 */ /* 0x000fe20000000043 */
[----:B------:R-:W-:Y:S06]  /*942a0*/  BAR.SYNC.DEFER_BLOCKING 0x0 ;  /* 0x0000000000007b1d */ /* 0x000fec0000010000 */
[----:B------:R1:W-:Y:S02]  /*942b0*/  STSM.16.M88.4 [R0], R92 ;  /* 0x0000005c00007844 */ /* 0x0003e40000000200 */
[----:B------:R-:W-:Y:S06]  /*942c0*/  BAR.SYNC.DEFER_BLOCKING 0x0 ;  /* 0x0000000000007b1d */ /* 0x000fec0000010000 */
[----:B------:R-:W0:Y:S01]  /*942d0*/  LDS.128 R120, [R2] ;  /* 0x0000000002787984 */ /* 0x000e220000000c00 */
[----:B-1----:R-:W-:-:S02]  /*942e0*/  PRMT R92, R102, 0x5210, R53 ;  /* 0x00005210665c7816 */ /* 0x002fc40000000035 */
[----:B------:R-:W-:Y:S02]  /*942f0*/  PRMT R93, R103, 0x5210, R55 ;  /* 0x00005210675d7816 */ /* 0x000fe40000000037 */
[----:B------:R-:W-:Y:S02]  /*94300*/  PRMT R94, R104, 0x5210, R63 ;  /* 0x00005210685e7816 */ /* 0x000fe4000000003f */
[----:B------:R-:W-:Y:S01]  /*94310*/  PRMT R95, R100, 0x5210, R67 ;  /* 0x00005210645f7816 */ /* 0x000fe20000000043 */
[----:B------:R-:W-:Y:S06]  /*94320*/  BAR.SYNC.DEFER_BLOCKING 0x0 ;  /* 0x0000000000007b1d */ /* 0x000fec0000010000 */
[----:B------:R-:W-:Y:S02]  /*94330*/  STSM.16.M88.4 [R0], R92 ;  /* 0x0000005c00007844 */ /* 0x000fe40000000200 */
[----:B------:R-:W-:Y:S01]  /*94340*/  BAR.SYNC.DEFER_BLOCKING 0x0 ;  /* 0x0000000000007b1d */ /* 0x000fe20000010000 */
[----:B--2---:R-:W-:-:S04]  /*94350*/  LOP3.LUT R87, R118, 0xffff, RZ, 0xc0, !PT ;  /* 0x0000ffff76577812 */ /* 0x004fc800078ec0ff */
[----:B---3--:R-:W-:Y:S02]  /*94360*/  PRMT R91, R117, 0x4210, R87 ;  /* 0x00004210755b7816 */ /* 0x008fe40000000057 */
[----:B------:R-:W1:Y:S01]  /*94370*/  LDS.128 R116, [R2] ;  /* 0x0000000002747984 */ /* 0x000e620000000c00 */
[----:B------:R-:W-:Y:S01]  /*94380*/  BAR.SYNC.DEFER_BLOCKING 0x0 ;  /* 0x0000000000007b1d */ /* 0x000fe20000010000 */
[----:B------:R-:W-:-:S05]  /*94390*/  LOP3.LUT R79, R189, 0xffff, RZ, 0xc0, !PT ;  /* 0x0000ffffbd4f7812 */ /* 0x000fca00078ec0ff */
[----:B------:R-:W2:Y:S04]  /*943a0*/  LDL.LU R189, [R1+0xf9c] ;  /* 0x000f9c0001bd7983 */ /* 0x000ea80000300800 */
[----:B------:R-:W-:Y:S01]  /*943b0*/  STSM.16.M88.4 [R0], R88 ;  /* 0x0000005800007844 */ /* 0x000fe20000000200 */
[----:B------:R-:W-:Y:S01]  /*943c0*/  BAR.SYNC.DEFER_BLOCKING 0x0 ;  /* 0x0000000000007b1d */ /* 0x000fe20000010000 */
[----:B------:R-:W-:Y:S02]  /*943d0*/  PRMT R83, R192, 0x4210, R79 ;  /* 0x00004210c0537816 */ /* 0x000fe4000000004f */
[----:B------:R-:W-:-:S03]  /*943e0*/  PRMT R87, R59, 0x5210, R87 ;  /* 0x000052103b577816 */ /* 0x000fc60000000057 */
[----:B------:R-:W3:Y:S04]  /*943f0*/  LDL.LU R192, [R1+0xef0] ;  /* 0x000ef00001c07983 */ /* 0x000ee80000300800 */
[----:B------:R-:W4:Y:S01]  /*94400*/  LDL.LU R9, [R1+0xfec] ;  /* 0x000fec0001097983 */ /* 0x000f220000300800 */
[----:B------:R-:W-:-:S03]  /*94410*/  LOP3.LUT R63, R187, 0xffff, RZ, 0xc0, !PT ;  /* 0x0000ffffbb3f7812 */ /* 0x000fc600078ec0ff */
[----:B------:R-:W4:Y:S04]  /*94420*/  LDL.LU R16, [R1+0xfa8] ;  /* 0x000fa80001107983 */ /* 0x000f280000300800 */
[----:B------:R-:W4:Y:S04]  /*94430*/  LDL.LU R17, [R1+0xf34] ;  /* 0x000f340001117983 */ /* 0x000f280000300800 */
[----:B------:R-:W1:Y:S01]  /*94440*/  LDS.128 R112, [R2] ;  /* 0x0000000002707984 */ /* 0x000e620000000c00 */
[----:B------:R-:W-:Y:S06]  /*94450*/  BAR.SYNC.DEFER_BLOCKING 0x0 ;  /* 0x0000000000007b1d */ /* 0x000fec0000010000 */
[----:B------:R-:W4:Y:S04]  /*94460*/  LDL.LU R10, [R1+0xf30] ;  /* 0x000f3000010a7983 */ /* 0x000f280000300800 */
[----:B------:R-:W4:Y:S04]  /*94470*/  LDL.LU R11, [R1+0xf00] ;  /* 0x000f0000010b7983 */ /* 0x000f280000300800 */
[----:B------:R-:W4:Y:S04]  /*94480*/  LDL.LU R187, [R1+0xefc] ;  /* 0x000efc0001bb7983 */ /* 0x000f280000300800 */
[----:B------:R-:W-:Y:S01]  /*94490*/  STSM.16.M88.4 [R0], R84 ;  /* 0x0000005400007844 */ /* 0x000fe20000000200 */
[----:B------:R-:W-:Y:S01]  /*944a0*/  BAR.SYNC.DEFER_BLOCKING 0x0 ;  /* 0x0000000000007b1d */ /* 0x000fe20000010000 */
[----:B------:R-:W-:-:S05]  /*944b0*/  LOP3.LUT R71, R111, 0xffff, RZ, 0xc0, !PT ;  /* 0x0000ffff6f477812 */ /* 0x000fca00078ec0ff */
[----:B------:R-:W1:Y:S02]  /*944c0*/  LDS.128 R108, [R2] ;  /* 0x00000000026c7984 */ /* 0x000e640000000c00 */
[----:B------:R-:W-:Y:S06]  /*944d0*/  BAR.SYNC.DEFER_BLOCKING 0x0 ;  /* 0x0000000000007b1d */ /* 0x000fec0000010000 */
[----:B------:R-:W-:Y:S02]  /*944e0*/  STSM.16.M88.4 [R0], R80 ;  /* 0x0000005000007844 */ /* 0x000fe40000000200 */
[----:B------:R-:W-:Y:S01]  /*944f0*/  BAR.SYNC.DEFER_BLOCKING 0x0 ;  /* 0x0000000000007b1d */ /* 0x000fe20000010000 */
[----:B------:R-:W-:-:S05]  /*94500*/  PRMT R79, R107, 0x5210, R79 ;  /* 0x000052106b4f7816 */ /* 0x000fca000000004f */
[----:B------:R-:W1:Y:S02]  /*94510*/  LDS.128 R104, [R2] ;  /* 0x0000000002687984 */ /* 0x000e640000000c00 */
[----:B------:R-:W-:Y:S06]  /*94520*/  BAR.SYNC.DEFER_BLOCKING 0x0 ;  /* 0x0000000000007b1d */ /* 0x000fec0000010000 */
[----:B------:R-:W-:Y:S02]  /*94530*/  STSM.16.M88.4 [R0], R76 ;  /* 0x0000004c00007844 */ /* 0x000fe40000000200 */
[----:B------:R-:W-:Y:S01]  /*94540*/  BAR.SYNC.DEFER_BLOCKING 0x0 ;  /* 0x0000000000007b1d */ /* 0x000fe20000010000 */
[----:B------:R-:W-:-:S05]  /*94550*/  PRMT R75, R12, 0x4210, R71 ;  /* 0x000042100c4b7816 */ /* 0x000fca0000000047 */
[----:B------:R-:W1:Y:S02]  /*94560*/  LDS.128 R100, [R2] ;  /* 0x0000000002647984 */ /* 0x000e640000000c00 */
[----:B------:R-:W-:Y:S06]  /*94570*/  BAR.SYNC.DEFER_BLOCKING 0x0 ;  /* 0x0000000000007b1d */ /* 0x000fec0000010000 */
[----:B------:R-:W4:Y:S04]  /*94580*/  LDL.LU R12, [R1+0xff8] ;  /* 0x000ff800010c7983 */ /* 0x000f280000300800 */
[----:B------:R-:W-:Y:S01]  /*94590*/  STSM.16.M88.4 [R0], R72 ;  /* 0x0000004800007844 */ /* 0x000fe20000000200 */
[----:B------:R-:W-:Y:S01]  /*945a0*/  BAR.SYNC.DEFER_BLOCKING 0x0 ;  /* 0x0000000000007b1d */ /* 0x000fe20000010000 */
[----:B------:R-:W-:-:S05]  /*945b0*/  PRMT R71, R57, 0x5210, R71 ;  /* 0x0000521039477816 */ /* 0x000fca0000000047 */
[----:B------:R-:W1:Y:S02]  /*945c0*/  LDS.128 R96, [R2] ;  /* 0x0000000002607984 */ /* 0x000e640000000c00 */
[----:B------:R-:W-:Y:S06]  /*945d0*/  BAR.SYNC.DEFER_BLOCKING 0x0 ;  /* 0x0000000000007b1d */ /* 0x000fec0000010000 */
[----:B------:R-:W-:Y:S02]  /*945e0*/  STSM.16.M88.4 [R0], R68 ;  /* 0x0000004400007844 */ /* 0x000fe40000000200 */
[----:B------:R-:W-:Y:S01]  /*945f0*/  BAR.SYNC.DEFER_BLOCKING 0x0 ;  /* 0x0000000000007b1d */ /* 0x000fe20000010000 */
[----:B--2---:R-:W-:-:S05]  /*94600*/  PRMT R67, R189, 0x4210, R63 ;  /* 0x00004210bd437816 */ /* 0x004fca000000003f */
[----:B------:R-:W2:Y:S02]  /*94610*/  LDS.128 R92, [R2] ;  /* 0x00000000025c7984 */ /* 0x000ea40000000c00 */
[----:B------:R-:W-:Y:S06]  /*94620*/  BAR.SYNC.DEFER_BLOCKING 0x0 ;  /* 0x0000000000007b1d */ /* 0x000fec0000010000 */
[----:B------:R-:W-:Y:S02]  /*94630*/  STSM.16.M88.4 [R0], R64 ;  /* 0x0000004000007844 */ /* 0x000fe40000000200 */
[----:B------:R-:W-:Y:S01]  /*94640*/  BAR.SYNC.DEFER_BLOCKING 0x0 ;  /* 0x0000000000007b1d */ /* 0x000fe20000010000 */
[----:B------:R-:W-:-:S02]  /*94650*/  LOP3.LUT R57, R13, 0xffff, RZ, 0xc0, !PT ;  /* 0x0000ffff0d397812 */ /* 0x000fc400078ec0ff */
[----:B---3--:R-:W-:Y:S02]  /*94660*/  LOP3.LUT R59, R192, 0xffff, RZ, 0xc0, !PT ;  /* 0x0000ffffc03b7812 */ /* 0x008fe400078ec0ff */
[----:B------:R-:W-:Y:S01]  /*94670*/  PRMT R63, R174, 0x5210, R63 ;  /* 0x00005210ae3f7816 */ /* 0x000fe2000000003f */
[----:B------:R-:W3:Y:S04]  /*94680*/  LDL.LU R13, [R1+0xff4] ;  /* 0x000ff400010d7983 */ /* 0x000ee80000300800 */
[----:B------:R-:W2:Y:S04]  /*94690*/  LDL.LU R189, [R1+0xff0] ;  /* 0x000ff00001bd7983 */ /* 0x000ea80000300800 */
[----:B------:R-:W2:Y:S04]  /*946a0*/  LDL.LU R192, [R1+0xfa4] ;  /* 0x000fa40001c07983 */ /* 0x000ea80000300800 */
[----:B------:R-:W2:Y:S04]  /*946b0*/  LDL.LU R4, [R1+0xf3c] ;  /* 0x000f3c0001047983 */ /* 0x000ea80000300800 */
[----:B------:R-:W1:Y:S01]  /*946c0*/  LDS.128 R88, [R2] ;  /* 0x0000000002587984 */ /* 0x000e620000000c00 */
[----:B------:R-:W-:Y:S06]  /*946d0*/  BAR.SYNC.DEFER_BLOCKING 0x0 ;  /* 0x0000000000007b1d */ /* 0x000fec0000010000 */
[----:B------:R4:W-:Y:S02]  /*946e0*/  STSM.16.M88.4 [R0], R60 ;  /* 0x0000003c00007844 */ /* 0x0009e40000000200 */
[----:B------:R-:W-:Y:S01]  /*946f0*/  BAR.SYNC.DEFER_BLOCKING 0x0 ;  /* 0x0000000000007b1d */ /* 0x000fe20000010000 */
[----:B----4-:R-:W-:-:S05]  /*94700*/  LOP3.LUT R63, R187, 0xffff, RZ, 0xc0, !PT ;  /* 0x0000ffffbb3f7812 */ /* 0x010fca00078ec0ff */
[----:B------:R-:W4:Y:S01]  /*94710*/  LDL.LU R187, [R1+0xf38] ;  /* 0x000f380001bb7983 */ /* 0x000f220000300800 */
[----:B------:R-:W-:Y:S02]  /*94720*/  PRMT R53, R9, 0x4210, R57 ;  /* 0x0000421009357816 */ /* 0x000fe40000000039 */
[----:B------:R-:W-:Y:S01]  /*94730*/  PRMT R55, R16, 0x4210, R59 ;  /* 0x0000421010377816 */ /* 0x000fe2000000003b */
[----:B------:R-:W4:Y:S04]  /*94740*/  LDL.LU R5, [R1+0xf10] ;  /* 0x000f100001057983 */ /* 0x000f280000300800 */
[----:B------:R-:W4:Y:S04]  /*94750*/  LDL.LU R6, [R1+0xf0c] ;  /* 0x000f0c0001067983 */ /* 0x000f280000300800 */
[----:B------:R-:W1:Y:S01]  /*94760*/  LDS.128 R84, [R2] ;  /* 0x0000000002547984 */ /* 0x000e620000000c00 */
[----:B------:R-:W-:Y:S01]  /*94770*/  BAR.SYNC.DEFER_BLOCKING 0x0 ;  /* 0x0000000000007b1d */ /* 0x000fe20000010000 */
[----:B------:R-:W-:-:S02]  /*94780*/  LOP3.LUT R61, R17, 0xffff, RZ, 0xc0, !PT ;  /* 0x0000ffff113d7812 */ /* 0x000fc400078ec0ff */
[----:B------:R-:W-:-:S03]  /*94790*/  LOP3.LUT R60, R10, 0xffff, RZ, 0xc0, !PT ;  /* 0x0000ffff0a3c7812 */ /* 0x000fc600078ec0ff */
[----:B------:R-:W4:Y:S04]  /*947a0*/  LDL.LU R7, [R1+0x1004] ;  /* 0x0010040001077983 */ /* 0x000f280000300800 */
[----:B------:R-:W4:Y:S04]  /*947b0*/  LDL.LU R8, [R1+0x1000] ;  /* 0x0010000001087983 */ /* 0x000f280000300800 */
[----:B------:R-:W4:Y:S01]  /*947c0*/  LDL.LU R9, [R1+0xffc] ;  /* 0x000ffc0001097983 */ /* 0x000f220000300800 */
[----:B------:R-:W-:-:S03]  /*947d0*/  LOP3.LUT R62, R11, 0xffff, RZ, 0xc0, !PT ;  /* 0x0000ffff0b3e7812 */ /* 0x000fc600078ec0ff */
[----:B------:R-:W4:Y:S04]  /*947e0*/  LDL.LU R16, [R1+0xfcc] ;  /* 0x000fcc0001107983 */ /* 0x000f280000300800 */
[----:B------:R0:W-:Y:S01]  /*947f0*/  STSM.16.M88.4 [R0], R52 ;  /* 0x0000003400007844 */ /* 0x0001e20000000200 */
[----:B------:R-:W-:Y:S01]  /*94800*/  BAR.SYNC.DEFER_BLOCKING 0x0 ;  /* 0x0000000000007b1d */ /* 0x000fe20000010000 */
[----:B------:R-:W-:Y:S02]  /*94810*/  PRMT R57, R175, 0x5210, R57 ;  /* 0x00005210af397816 */ /* 0x000fe40000000039 */
[----:B------:R-:W-:-:S03]  /*94820*/  PRMT R59, R172, 0x5210, R59 ;  /* 0x00005210ac3b7816 */ /* 0x000fc6000000003b */
[----:B------:R-:W4:Y:S04]  /*94830*/  LDL.LU R17, [R1+0xf44] ;  /* 0x000f440001117983 */ /* 0x000f280000300800 */
[----:B------:R-:W4:Y:S04]  /*94840*/  LDL.LU R10, [R1+0xf40] ;  /* 0x000f4000010a7983 */ /* 0x000f280000300800 */
[----:B------:R-:W4:Y:S04]  /*94850*/  LDL.LU R11, [R1+0xf18] ;  /* 0x000f1800010b7983 */ /* 0x000f280000300800 */
[----:B------:R-:W1:Y:S01]  /*94860*/  LDS.128 R80, [R2] ;  /* 0x0000000002507984 */ /* 0x000e620000000c00 */
[----:B------:R-:W-:Y:S01]  /*94870*/  BAR.SYNC.DEFER_BLOCKING 0x0 ;  /* 0x0000000000007b1d */ /* 0x000fe20000010000 */
[----:B0-----:R-:W-:-:S05]  /*94880*/  PRMT R52, R12, 0x4210, R61 ;  /* 0x000042100c347816 */ /* 0x001fca000000003d */
[----:B------:R-:W4:Y:S04]  /*94890*/  LDL.LU R12, [R1+0xf14] ;  /* 0x000f1400010c7983 */ /* 0x000f280000300800 */
[----:B------:R0:W-:Y:S01]  /*948a0*/  STSM.16.M88.4 [R0], R56 ;  /* 0x0000003800007844 */ /* 0x0001e20000000200 */
[----:B------:R-:W-:Y:S01]  /*948b0*/  BAR.SYNC.DEFER_BLOCKING 0x0 ;  /* 0x0000000000007b1d */ /* 0x000fe20000010000 */
[----:B0-----:R-:W-:-:S05]  /*948c0*/  PRMT R58, R177, 0x5210, R62 ;  /* 0x00005210b13a7816 */ /* 0x001fca000000003e */
[----:B------:R-:W0:Y:S01]  /*948d0*/  LDS.128 R76, [R2] ;  /* 0x00000000024c7984 */ /* 0x000e220000000c00 */
[----:B---3--:R-:W-:-:S03]  /*948e0*/  PRMT R53, R13, 0x4210, R60 ;  /* 0x000042100d357816 */ /* 0x008fc6000000003c */
[----:B------:R-:W3:Y:S01]  /*948f0*/  LDL.LU R13, [R1+0x1010] ;  /* 0x00101000010d7983 */ /* 0x000ee20000300800 */
[----:B--2---:R-:W-:-:S03]  /*94900*/  PRMT R54, R189, 0x4210, R62 ;  /* 0x00004210bd367816 */ /* 0x004fc6000000003e */
[----:B------:R-:W2:Y:S01]  /*94910*/  LDL.LU R189, [R1+0x100c] ;  /* 0x00100c0001bd7983 */ /* 0x000ea20000300800 */
[----:B------:R-:W-:-:S03]  /*94920*/  PRMT R55, R192, 0x4210, R63 ;  /* 0x00004210c0377816 */ /* 0x000fc6000000003f */
[----:B------:R-:W2:Y:S01]  /*94930*/  LDL.LU R192, [R1+0x1008] ;  /* 0x0010080001c07983 */ /* 0x000ea20000300800 */
[----:B------:R-:W-:Y:S01]  /*94940*/  BAR.SYNC.DEFER_BLOCKING 0x0 ;  /* 0x0000000000007b1d */ /* 0x000fe20000010000 */
[----:B----4-:R-:W-:-:S05]  /*94950*/  LOP3.LUT R62, R187, 0xffff, RZ, 0xc0, !PT ;  /* 0x0000ffffbb3e7812 */ /* 0x010fca00078ec0ff */
[----:B------:R-:W4:Y:S04]  /*94960*/  LDL.LU R187, [R1+0xfd0] ;  /* 0x000fd00001bb7983 */ /* 0x000f280000300800 */
[----:B------:R1:W-:Y:S01]  /*94970*/  STSM.16.M88.4 [R0], R52 ;  /* 0x0000003400007844 */ /* 0x0003e20000000200 */
[----:B------:R-:W-:Y:S01]  /*94980*/  BAR.SYNC.DEFER_BLOCKING 0x0 ;  /* 0x0000000000007b1d */ /* 0x000fe20000010000 */
[----:B------:R-:W-:Y:S02]  /*94990*/  PRMT R57, R179, 0x5210, R60 ;  /* 0x00005210b3397816 */ /* 0x000fe4000000003c */
[----:B------:R-:W-:-:S03]  /*949a0*/  PRMT R56, R178, 0x5210, R61 ;  /* 0x00005210b2387816 */ /* 0x000fc6000000003d */
[----:B------:R-:W0:Y:S01]  /*949b0*/  LDS.128 R72, [R2] ;  /* 0x0000000002487984 */ /* 0x000e220000000c00 */
[----:B------:R-:W-:Y:S01]  /*949c0*/  PRMT R59, R176, 0x5210, R63 ;  /* 0x00005210b03b7816 */ /* 0x000fe2000000003f */
[----:B------:R-:W-:Y:S06]  /*949d0*/  BAR.SYNC.DEFER_BLOCKING 0x0 ;  /* 0x0000000000007b1d */ /* 0x000fec0000010000 */
[----:B------:R1:W-:Y:S02]  /*949e0*/  STSM.16.M88.4 [R0], R56 ;  /* 0x0000003800007844 */ /* 0x0003e40000000200 */
[----:B------:R-:W-:Y:S01]  /*949f0*/  BAR.SYNC.DEFER_BLOCKING 0x0 ;  /* 0x0000000000007b1d */ /* 0x000fe20000010000 */
[----:B------:R-:W-:-:S02]  /*94a00*/  LOP3.LUT R61, R5, 0xffff, RZ, 0xc0, !PT ;  /* 0x0000ffff053d7812 */ /* 0x000fc400078ec0ff */
[----:B------:R-:W-:Y:S02]  /*94a10*/  LOP3.LUT R63, R6, 0xffff, RZ, 0xc0, !PT ;  /* 0x0000ffff063f7812 */ /* 0x000fe400078ec0ff */
[----:B------:R-:W-:Y:S02]  /*94a20*/  LOP3.LUT R60, R4, 0xffff, RZ, 0xc0, !PT ;  /* 0x0000ffff043c7812 */ /* 0x000fe400078ec0ff */
[----:B-1----:R-:W-:Y:S02]  /*94a30*/  PRMT R54, R9, 0x4210, R61 ;  /* 0x0000421009367816 */ /* 0x002fe4000000003d */
[----:B------:R-:W4:Y:S04]  /*94a40*/  LDL.LU R9, [R1+0xf48] ;  /* 0x000f480001097983 */ /* 0x000f280000300800 */
[----:B------:R-:W1:Y:S01]  /*94a50*/  LDS.128 R68, [R2] ;  /* 0x0000000002447984 */ /* 0x000e620000000c00 */
[----:B------:R-:W-:-:S02]  /*94a60*/  PRMT R55, R16, 0x4210, R63 ;  /* 0x0000421010377816 */ /* 0x000fc4000000003f */
[----:B------:R-:W-:Y:S01]  /*94a70*/  PRMT R59, R173, 0x5210, R63 ;  /* 0x00005210ad3b7816 */ /* 0x000fe2000000003f */
[----:B------:R-:W4:Y:S01]  /*94a80*/  LDL.LU R16, [R1+0xf28] ;  /* 0x000f280001107983 */ /* 0x000f220000300800 */
[----:B------:R-:W-:Y:S02]  /*94a90*/  PRMT R52, R7, 0x4210, R60 ;  /* 0x0000421007347816 */ /* 0x000fe4000000003c */
[----:B------:R-:W-:Y:S01]  /*94aa0*/  PRMT R53, R8, 0x4210, R62 ;  /* 0x0000421008357816 */ /* 0x000fe2000000003e */
[----:B------:R-:W-:Y:S01]  /*94ab0*/  BAR.SYNC.DEFER_BLOCKING 0x0 ;  /* 0x0000000000007b1d */ /* 0x000fe20000010000 */
[----:B------:R-:W-:Y:S02]  /*94ac0*/  LOP3.LUT R173, R17, 0xffff, RZ, 0xc0, !PT ;  /* 0x0000ffff11ad7812 */ /* 0x000fe400078ec0ff */
[----:B------:R-:W-:-:S03]  /*94ad0*/  LOP3.LUT R174, R11, 0xffff, RZ, 0xc0, !PT ;  /* 0x0000ffff0bae7812 */ /* 0x000fc600078ec0ff */
[----:B------:R-:W4:Y:S01]  /*94ae0*/  LDL.LU R17, [R1+0x1018] ;  /* 0x0010180001117983 */ /* 0x000f220000300800 */
[----:B------:R-:W-:-:S03]  /*94af0*/  LOP3.LUT R172, R10, 0xffff, RZ, 0xc0, !PT ;  /* 0x0000ffff0aac7812 */ /* 0x000fc600078ec0ff */
[----:B------:R-:W4:Y:S01]  /*94b00*/  LDL.LU R10, [R1+0xf4c] ;  /* 0x000f4c00010a7983 */ /* 0x000f220000300800 */
[----:B------:R-:W-:-:S03]  /*94b10*/  LOP3.LUT R175, R12, 0xffff, RZ, 0xc0, !PT ;  /* 0x0000ffff0caf7812 */ /* 0x000fc600078ec0ff */
[----:B------:R3:W-:Y:S01]  /*94b20*/  STSM.16.M88.4 [R0], R52 ;  /* 0x0000003400007844 */ /* 0x0007e20000000200 */
[----:B------:R-:W-:Y:S01]  /*94b30*/  BAR.SYNC.DEFER_BLOCKING 0x0 ;  /* 0x0000000000007b1d */ /* 0x000fe20000010000 */
[----:B------:R-:W-:Y:S02]  /*94b40*/  PRMT R56, R235, 0x5210, R60 ;  /* 0x00005210eb387816 */ /* 0x000fe4000000003c */
[----:B------:R-:W-:-:S03]  /*94b50*/  PRMT R58, R231, 0x5210, R61 ;  /* 0x00005210e73a7816 */ /* 0x000fc6000000003d */
[----:B------:R-:W1:Y:S01]  /*94b60*/  LDS.128 R64, [R2] ;  /* 0x0000000002407984 */ /* 0x000e620000000c00 */
[----:B---3--:R-:W-:Y:S02]  /*94b70*/  PRMT R52, R13, 0x4210, R173 ;  /* 0x000042100d347816 */ /* 0x008fe400000000ad */
[----:B--2---:R-:W-:Y:S02]  /*94b80*/  PRMT R54, R192, 0x4210, R174 ;  /* 0x00004210c0367816 */ /* 0x004fe400000000ae */
[----:B------:R-:W2:Y:S04]  /*94b90*/  LDL.LU R192, [R1+0x1014] ;  /* 0x0010140001c07983 */ /* 0x000ea80000300800 */
[----:B------:R-:W3:Y:S01]  /*94ba0*/  LDL.LU R11, [R1+0x6e4] ;  /* 0x0006e400010b7983 */ /* 0x000ee20000300800 */
[----:B------:R-:W-:-:S03]  /*94bb0*/  PRMT R53, R189, 0x4210, R172 ;  /* 0x00004210bd357816 */ /* 0x000fc600000000ac */
[----:B------:R-:W3:Y:S04]  /*94bc0*/  LDL.LU R12, [R1+0xf2c] ;  /* 0x000f2c00010c7983 */ /* 0x000ee80000300800 */
[----:B------:R-:W3:Y:S04]  /*94bd0*/  LDL.LU R13, [R1+0x101c] ;  /* 0x00101c00010d7983 */ /* 0x000ee80000300800 */
[----:B------:R-:W3:Y:S01]  /*94be0*/  LDL.LU R189, [R1+0x6d0] ;  /* 0x0006d00001bd7983 */ /* 0x000ee20000300800 */
[----:B----4-:R-:W-:Y:S01]  /*94bf0*/  PRMT R55, R187, 0x4210, R175 ;  /* 0x00004210bb377816 */ /* 0x010fe200000000af */
[----:B------:R-:W-:Y:S06]  /*94c00*/  BAR.SYNC.DEFER_BLOCKING 0x0 ;  /* 0x0000000000007b1d */ /* 0x000fec0000010000 */
[----:B------:R-:W4:Y:S01]  /*94c10*/  LDL.LU R187, [R1+0xfe8] ;  /* 0x000fe80001bb7983 */ /* 0x000f220000300800 */
[----:B------:R-:W-:-:S02]  /*94c20*/  PRMT R57, R230, 0x5210, R62 ;  /* 0x00005210e6397816 */ /* 0x000fc4000000003e */
[----:B------:R-:W0:Y:S03]  /*94c30*/  LDC.64 R230, c[0x0][0x228] ;  /* 0x00008a00ffe67b82 */ /* 0x000e260000000a00 */
[----:B------:R-:W-:Y:S05]  /*94c40*/  STSM.16.M88.4 [R0], R56 ;  /* 0x0000003800007844 */ /* 0x000fea0000000200 */
[----:B------:R-:W-:Y:S06]  /*94c50*/  BAR.SYNC.DEFER_BLOCKING 0x0 ;  /* 0x0000000000007b1d */ /* 0x000fec0000010000 */
[----:B------:R-:W1:Y:S02]  /*94c60*/  LDS.128 R60, [R2] ;  /* 0x00000000023c7984 */ /* 0x000e640000000c00 */
[----:B------:R-:W-:Y:S06]  /*94c70*/  BAR.SYNC.DEFER_BLOCKING 0x0 ;  /* 0x0000000000007b1d */ /* 0x000fec0000010000 */
[----:B------:R0:W-:Y:S02]  /*94c80*/  STSM.16.M88.4 [R0], R52 ;  /* 0x0000003400007844 */ /* 0x0001e40000000200 */
[----:B------:R-:W-:Y:S01]  /*94c90*/  BAR.SYNC.DEFER_BLOCKING 0x0 ;  /* 0x0000000000007b1d */ /* 0x000fe20000010000 */
[----:B0-----:R-:W-:-:S02]  /*94ca0*/  PRMT R53, R237, 0x5210, R172 ;  /* 0x00005210ed357816 */ /* 0x001fc400000000ac */
[----:B------:R-:W-:-:S03]  /*94cb0*/  LOP3.LUT R172, R9, 0xffff, RZ, 0xc0, !PT ;  /* 0x0000ffff09ac7812 */ /* 0x000fc600078ec0ff */
[----:B------:R-:W4:Y:S01]  /*94cc0*/  LDL.LU R237, [R1+0x6d8] ;  /* 0x0006d80001ed7983 */ /* 0x000f220000300800 */
[----:B------:R-:W-:Y:S02]  /*94cd0*/  PRMT R54, R233, 0x5210, R174 ;  /* 0x00005210e9367816 */ /* 0x000fe400000000ae */
[--C-:B------:R-:W-:Y:S02]  /*94ce0*/  PRMT R176, R17, 0x4210, R172.reuse ;  /* 0x0000421011b07816 */ /* 0x100fe400000000ac */
[----:B------:R-:W-:Y:S02]  /*94cf0*/  PRMT R172, R252, 0x5210, R172 ;  /* 0x00005210fcac7816 */ /* 0x000fe400000000ac */
[----:B------:R-:W4:Y:S01]  /*94d00*/  LDL.LU R252, [R1+0x6d4] ;  /* 0x0006d40001fc7983 */ /* 0x000f220000300800 */
[----:B------:R-:W-:Y:S02]  /*94d10*/  PRMT R52, R234, 0x5210, R173 ;  /* 0x00005210ea347816 */ /* 0x000fe400000000ad */
[----:B------:R-:W-:Y:S01]  /*94d20*/  LOP3.LUT R174, R16, 0xffff, RZ, 0xc0, !PT ;  /* 0x0000ffff10ae7812 */ /* 0x000fe200078ec0ff */
[----:B------:R-:W0:Y:S01]  /*94d30*/  LDS.128 R56, [R2] ;  /* 0x0000000002387984 */ /* 0x000e220000000c00 */
[----:B------:R-:W-:Y:S01]  /*94d40*/  LOP3.LUT R173, R10, 0xffff, RZ, 0xc0, !PT ;  /* 0x0000ffff0aad7812 */ /* 0x000fe200078ec0ff */
[----:B------:R-:W1:Y:S01]  /*94d50*/  LDC.64 R234, c[0x0][0x228] ;  /* 0x00008a00ffea7b82 */ /* 0x000e620000000a00 */
[----:B------:R-:W-:-:S07]  /*94d60*/  PRMT R55, R232, 0x5210, R175 ;  /* 0x00005210e8377816 */ /* 0x000fce00000000af */
[----:B------:R-:W-:Y:S08]  /*94d70*/  BAR.SYNC.DEFER_BLOCKING 0x0 ;  /* 0x0000000000007b1d */ /* 0x000ff00000010000 */
[----:B------:R-:W0:Y:S01]  /*94d80*/  LDC.64 R232, c[0x0][0x228] ;  /* 0x00008a00ffe87b82 */ /* 0x000e220000000a00 */
[----:B--2---:R-:W-:Y:S02]  /*94d90*/  PRMT R178, R192, 0x4210, R174 ;  /* 0x00004210c0b27816 */ /* 0x004fe400000000ae */
[----:B------:R-:W1:Y:S01]  /*94da0*/  LDL.LU R192, [R1+0x6e0] ;  /* 0x0006e00001c07983 */ /* 0x000e620000300800 */
[----:B---3--:R-:W-:-:S02]  /*94db0*/  LOP3.LUT R175, R12, 0xffff, RZ, 0xc0, !PT ;  /* 0x0000ffff0caf7812 */ /* 0x008fc400078ec0ff */
[----:B------:R-:W-:Y:S02]  /*94dc0*/  PRMT R177, R13, 0x4210, R173 ;  /* 0x000042100db17816 */ /* 0x000fe400000000ad */
[----:B------:R-:W2:Y:S04]  /*94dd0*/  LDL.LU.64 R12, [R1+0xc60] ;  /* 0x000c6000010c7983 */ /* 0x000ea80000300a00 */
[----:B------:R-:W3:Y:S01]  /*94de0*/  LDL.LU.64 R8, [R1+0xc48] ;  /* 0x000c480001087983 */ /* 0x000ee20000300a00 */
[----:B----4-:R-:W-:-:S03]  /*94df0*/  PRMT R179, R187, 0x4210, R175 ;  /* 0x00004210bbb37816 */ /* 0x010fc600000000af */
[----:B------:R-:W4:Y:S04]  /*94e00*/  LDL.LU R187, [R1+0xc88] ;  /* 0x000c880001bb7983 */ /* 0x000f280000300800 */
[----:B------:R-:W4:Y:S04]  /*94e10*/  LDL.LU.64 R4, [R1+0xc40] ;  /* 0x000c400001047983 */ /* 0x000f280000300a00 */
[----:B------:R-:W-:Y:S01]  /*94e20*/  STSM.16.M88.4 [R0], R52 ;  /* 0x0000003400007844 */ /* 0x000fe20000000200 */
[----:B------:R-:W-:Y:S06]  /*94e30*/  BAR.SYNC.DEFER_BLOCKING 0x0 ;  /* 0x0000000000007b1d */ /* 0x000fec0000010000 */
[----:B------:R-:W1:Y:S02]  /*94e40*/  LDS.128 R52, [R2] ;  /* 0x0000000002347984 */ /* 0x000e640000000c00 */
[----:B------:R-:W-:Y:S06]  /*94e50*/  BAR.SYNC.DEFER_BLOCKING 0x0 ;  /* 0x0000000000007b1d */ /* 0x000fec0000010000 */
[----:B------:R-:W-:Y:S02]  /*94e60*/  STSM.16.M88.4 [R0], R176 ;  /* 0x000000b000007844 */ /* 0x000fe40000000200 */
[----:B------:R-:W-:Y:S01]  /*94e70*/  BAR.SYNC.DEFER_BLOCKING 0x0 ;  /* 0x0000000000007b1d */ /* 0x000fe20000010000 */
[----:B------:R-:W-:-:S02]  /*94e80*/  PRMT R174, R11, 0x5210, R174 ;  /* 0x000052100bae7816 */ /* 0x000fc400000000ae */
[----:B------:R-:W-:Y:S02]  /*94e90*/  PRMT R173, R189, 0x5210, R173 ;  /* 0x00005210bdad7816 */ /* 0x000fe400000000ad */
[----:B------:R-:W-:-:S03]  /*94ea0*/  PRMT R175, R3, 0x5210, R175 ;  /* 0x0000521003af7816 */ /* 0x000fc600000000af */
[----:B------:R-:W1:Y:S01]  /*94eb0*/  LDC R189, c[0x0][0x228] ;  /* 0x00008a00ffbd7b82 */ /* 0x000e620000000800 */
[----:B------:R-:W1:Y:S07]  /*94ec0*/  LDS.128 R176, [R2] ;  /* 0x0000000002b07984 */ /* 0x000e6e0000000c00 */
[----:B------:R-:W-:Y:S06]  /*94ed0*/  BAR.SYNC.DEFER_BLOCKING 0x0 ;  /* 0x0000000000007b1d */ /* 0x000fec0000010000 */
[----:B------:R-:W4:Y:S01]  /*94ee0*/  LDL.LU.64 R10, [R1+0xc38] ;  /* 0x000c3800010a7983 */ /* 0x000f220000300a00 */
[----:B------:R-:W-:-:S03]  /*94ef0*/  PRMT R3, R168, 0x7771, RZ ;  /* 0x00007771a8037816 */ /* 0x000fc600000000ff */
[----:B------:R-:W4:Y:S04]  /*94f00*/  LDL.LU.64 R6, [R1+0xc30] ;  /* 0x000c300001067983 */ /* 0x000f280000300a00 */
[----:B------:R-:W4:Y:S04]  /*94f10*/  LDL.LU.64 R16, [R1+0xc10] ;  /* 0x000c100001107983 */ /* 0x000f280000300a00 */
[----:B------:R0:W-:Y:S02]  /*94f20*/  STSM.16.M88.4 [R0], R172 ;  /* 0x000000ac00007844 */ /* 0x0001e40000000200 */
[----:B0-----:R-:W-:Y:S01]  /*94f30*/  PRMT R0, R168, 0x7770, RZ ;  /* 0x00007770a8007816 */ /* 0x001fe200000000ff */
[----:B------:R-:W-:Y:S08]  /*94f40*/  BAR.SYNC.DEFER_BLOCKING 0x0 ;  /* 0x0000000000007b1d */ /* 0x000ff00000010000 */
[----:B------:R-:W0:Y:S08]  /*94f50*/  LDC.64 R172, c[0x0][0x228] ;  /* 0x00008a00ffac7b82 */ /* 0x000e300000000a00 */
[----:B------:R-:W0:Y:S01]  /*94f60*/  LDC.64 R174, c[0x0][0x228] ;  /* 0x00008a00ffae7b82 */ /* 0x000e220000000a00 */
[----:B------:R0:W-:Y:S01]  /*94f70*/  @P0 STG.E.U8 desc[UR60][R242.64], R0 ;  /* 0x00000000f2000986 */ /* 0x0001e2000c10113c */
[----:B------:R-:W-:-:S03]  /*94f80*/  ISETP.LT.AND P0, PT, R252, R230, !P5 ;  /* 0x000000e6fc00720c */ /* 0x000fc60006f01270 */
[----:B------:R0:W-:Y:S02]  /*94f90*/  @P3 STG.E.U8 desc[UR60][R240.64], R3 ;  /* 0x00000003f0003986 */ /* 0x0001e4000c10113c */
[C---:B0-----:R-:W-:Y:S01]  /*94fa0*/  PRMT R0, R168.reuse, 0x7772, RZ ;  /* 0x00007772a8007816 */ /* 0x041fe200000000ff */
[----:B------:R-:W0:Y:S01]  /*94fb0*/  LDC.64 R242, c[0x0][0x228] ;  /* 0x00008a00fff27b82 */ /* 0x000e220000000a00 */
[----:B------:R-:W-:Y:S02]  /*94fc0*/  PRMT R168, R168, 0x7773, RZ ;  /* 0x00007773a8a87816 */ /* 0x000fe400000000ff */
[----:B------:R-:W-:-:S05]  /*94fd0*/  PRMT R3, R164, 0x7770, RZ ;  /* 0x00007770a4037816 */ /* 0x000fca00000000ff */
[----:B------:R-:W0:Y:S01]  /*94fe0*/  LDC.64 R240, c[0x0][0x228] ;  /* 0x00008a00fff07b82 */ /* 0x000e220000000a00 */
[----:B--2---:R2:W-:Y:S04]  /*94ff0*/  @P6 STG.E.U8 desc[UR60][R12.64], R0 ;  /* 0x000000000c006986 */ /* 0x0045e8000c10113c */
[----:B---3--:R3:W-:Y:S01]  /*95000*/  @P2 STG.E.U8 desc[UR60][R8.64], R168 ;  /* 0x000000a808002986 */ /* 0x0087e2000c10113c */
[----:B--2---:R-:W-:-:S03]  /*95010*/  VIADD R0, R236, 0x78 ;  /* 0x00000078ec007836 */ /* 0x004fc60000000000 */
[----:B------:R-:W2:Y:S01]  /*95020*/  LDL.LU.64 R12, [R1+0x3cd0] ;  /* 0x003cd000010c7983 */ /* 0x000ea20000300a00 */
[----:B------:R-:W-:Y:S01]  /*95030*/  ISETP.LT.AND P3, PT, R237, R232, !P5 ;  /* 0x000000e8ed00720c */ /* 0x000fe20006f61270 */
[----:B---3--:R-:W3:Y:S02]  /*95040*/  LDC R168, c[0x0][0x22c] ;  /* 0x00008b00ffa87b82 */ /* 0x008ee40000000800 */
[----:B------:R-:W2:Y:S04]  /*95050*/  LDL.LU.64 R8, [R1+0xc00] ;  /* 0x000c000001087983 */ /* 0x000ea80000300a00 */
[----:B----4-:R4:W-:Y:S01]  /*95060*/  @P0 STG.E.U8 desc[UR60][R4.64], R3 ;  /* 0x0000000304000986 */ /* 0x0109e2000c10113c */
[----:B------:R-:W-:-:S03]  /*95070*/  ISETP.GE.AND P0, PT, R0, R231, PT ;  /* 0x000000e70000720c */ /* 0x000fc60003f06270 */
[----:B----4-:R-:W4:Y:S04]  /*95080*/  LDL.LU.64 R4, [R1+0xbf8] ;  /* 0x000bf80001047983 */ /* 0x010f280000300a00 */
[----:B------:R-:W2:Y:S01]  /*95090*/  LDL.LU.64 R230, [R1+0xc08] ;  /* 0x000c080001e67983 */ /* 0x000ea20000300a00 */
[----:B-1----:R-:W-:Y:S02]  /*950a0*/  ISETP.LT.AND P6, PT, R192, R234, !P5 ;  /* 0x000000eac000720c */ /* 0x002fe40006fc1270 */
[----:B------:R-:W-:Y:S02]  /*950b0*/  ISETP.LT.AND P5, PT, R190, R172, !P5 ;  /* 0x000000acbe00720c */ /* 0x000fe40006fa1270 */
[C---:B------:R-:W-:Y:S01]  /*950c0*/  PRMT R3, R164.reuse, 0x7771, RZ ;  /* 0x00007771a4037816 */ /* 0x040fe200000000ff */
[----:B------:R-:W1:Y:S01]  /*950d0*/  LDC R172, c[0x0][0x22c] ;  /* 0x00008b00ffac7b82 */ /* 0x000e620000000800 */
[----:B------:R-:W-:-:S02]  /*950e0*/  PRMT R0, R164, 0x7772, RZ ;  /* 0x00007772a4007816 */ /* 0x000fc400000000ff */
[----:B------:R-:W-:Y:S02]  /*950f0*/  PRMT R164, R164, 0x7773, RZ ;  /* 0x00007773a4a47816 */ /* 0x000fe400000000ff */
[----:B------:R-:W-:-:S03]  /*95100*/  ISETP.LT.AND P2, PT, R190, R187, !P1 ;  /* 0x000000bbbe00720c */ /* 0x000fc60004f41270 */
[----:B------:R-:W1:Y:S01]  /*95110*/  LDC R187, c[0x0][0x228] ;  /* 0x00008a00ffbb7b82 */ /* 0x000e620000000800 */
[----:B------:R3:W-:Y:S01]  /*95120*/  @P3 STG.E.U8 desc[UR60][R10.64], R3 ;  /* 0x000000030a003986 */ /* 0x0007e2000c10113c */
[----:B------:R-:W-:-:S06]  /*95130*/  ISETP.LT.AND P3, PT, R252, R174, !P1 ;  /* 0x000000aefc00720c */ /* 0x000fcc0004f61270 */
[----:B------:R-:W1:Y:S01]  /*95140*/  LDC R174, c[0x0][0x22c] ;  /* 0x00008b00ffae7b82 */ /* 0x000e620000000800 */
[----:B------:R3:W-:Y:S01]  /*95150*/  @P6 STG.E.U8 desc[UR60][R6.64], R0 ;  /* 0x0000000006006986 */ /* 0x0007e2000c10113c */
[----:B0-----:R-:W-:Y:S02]  /*95160*/  ISETP.LT.AND P6, PT, R237, R240, !P1 ;  /* 0x000000f0ed00720c */ /* 0x001fe40004fc1270 */
[----:B------:R-:W-:Y:S01]  /*95170*/  ISETP.LT.AND P1, PT, R192, R242, !P1 ;  /* 0x000000f2c000720c */ /* 0x000fe20004f21270 */
[----:B------:R0:W-:Y:S04]  /*95180*/  @P5 STG.E.U8 desc[UR60][R16.64], R164 ;  /* 0x000000a410005986 */ /* 0x0001e8000c10113c */
[----:B---3--:R-:W3:Y:S01]  /*95190*/  LDL.LU.64 R10, [R1+0xbd0] ;  /* 0x000bd000010a7983 */ /* 0x008ee20000300a00 */
[----:B------:R-:W-:-:S03]  /*951a0*/  PRMT R3, R169, 0x7770, RZ ;  /* 0x00007770a9037816 */ /* 0x000fc600000000ff */
[----:B------:R-:W3:Y:S01]  /*951b0*/  LDL.LU.64 R6, [R1+0xbc8] ;  /* 0x000bc80001067983 */ /* 0x000ee20000300a00 */
[----:B------:R-:W-:-:S03]  /*951c0*/  VIADD R0, R236, 0x3 ;  /* 0x00000003ec007836 */ /* 0x000fc60000000000 */
[----:B0-----:R-:W3:Y:S02]  /*951d0*/  LDL.LU.64 R16, [R1+0xbc0] ;  /* 0x000bc00001107983 */ /* 0x001ee40000300a00 */
[----:B------:R-:W-:Y:S02]  /*951e0*/  ISETP.GE.AND P5, PT, R0, R168, PT ;  /* 0x000000a80000720c */ /* 0x000fe40003fa6270 */
[C---:B------:R-:W-:Y:S01]  /*951f0*/  PRMT R0, R169.reuse, 0x7771, RZ ;  /* 0x00007771a9007816 */ /* 0x040fe200000000ff */
[----:B------:R-:W0:Y:S01]  /*95200*/  LDC R168, c[0x0][0x228] ;  /* 0x00008a00ffa87b82 */ /* 0x000e220000000800 */
[----:B--2---:R2:W-:Y:S04]  /*95210*/  @P3 STG.E.U8 desc[UR60][R230.64], R3 ;  /* 0x00000003e6003986 */ /* 0x0045e8000c10113c */
[----:B------:R1:W-:Y:S01]  /*95220*/  @P6 STG.E.U8 desc[UR60][R8.64], R0 ;  /* 0x0000000008006986 */ /* 0x0003e2000c10113c */
[----:B--2---:R-:W-:-:S03]  /*95230*/  PRMT R3, R169, 0x7772, RZ ;  /* 0x00007772a9037816 */ /* 0x004fc600000000ff */
[----:B------:R-:W2:Y:S04]  /*95240*/  LDL.LU.64 R230, [R1+0xbb8] ;  /* 0x000bb80001e67983 */ /* 0x000ea80000300a00 */
[----:B-1----:R-:W2:Y:S04]  /*95250*/  LDL.LU.64 R8, [R1+0xba8] ;  /* 0x000ba80001087983 */ /* 0x002ea80000300a00 */
[----:B----4-:R1:W-:Y:S04]  /*95260*/  @P1 STG.E.U8 desc[UR60][R4.64], R3 ;  /* 0x0000000304001986 */ /* 0x0103e8000c10113c */
[----:B-1----:R-:W4:Y:S01]  /*95270*/  LDL.LU.64 R4, [R1+0xba0] ;  /* 0x000ba00001047983 */ /* 0x002f220000300a00 */
[----:B------:R-:W-:-:S02]  /*95280*/  ISETP.LT.AND P6, PT, R252, R188, !P5 ;  /* 0x000000bcfc00720c */ /* 0x000fc40006fc1270 */
[----:B------:R-:W-:Y:S01]  /*95290*/  ISETP.LT.AND P3, PT, R237, R186, !P5 ;  /* 0x000000baed00720c */ /* 0x000fe20006f61270 */
[----:B------:R-:W1:Y:S01]  /*952a0*/  LDC R188, c[0x0][0x228] ;  /* 0x00008a00ffbc7b82 */ /* 0x000e620000000800 */
[----:B------:R-:W-:Y:S01]  /*952b0*/  PRMT R169, R169, 0x7773, RZ ;  /* 0x00007773a9a97816 */ /* 0x000fe200000000ff */
[----:B------:R-:W-:Y:S01]  /*952c0*/  VIADD R0, R236, 0x4 ;  /* 0x00000004ec007836 */ /* 0x000fe20000000000 */
[C---:B------:R-:W-:Y:S02]  /*952d0*/  PRMT R164, R165.reuse, 0x7770, RZ ;  /* 0x00007770a5a47816 */ /* 0x040fe400000000ff */
[----:B------:R-:W-:Y:S02]  /*952e0*/  PRMT R3, R165, 0x7771, RZ ;  /* 0x00007771a5037816 */ /* 0x000fe400000000ff */
[----:B------:R-:W-:Y:S01]  /*952f0*/  ISETP.GE.AND P1, PT, R0, R174, PT ;  /* 0x000000ae0000720c */ /* 0x000fe20003f26270 */
[----:B------:R-:W-:Y:S01]  /*95300*/  VIADD R0, R236, 0x5 ;  /* 0x00000005ec007836 */ /* 0x000fe20000000000 */
[----:B------:R-:W4:Y:S08]  /*95310*/  LDC R174, c[0x0][0x228] ;  /* 0x00008a00ffae7b82 */ /* 0x000f300000000800 */
[----:B------:R-:W4:Y:S01]  /*95320*/  LDC R186, c[0x0][0x228] ;  /* 0x00008a00ffba7b82 */ /* 0x000f220000000800 */
[----:B---3--:R3:W-:Y:S01]  /*95330*/  @P2 STG.E.U8 desc[UR60][R10.64], R169 ;  /* 0x000000a90a002986 */ /* 0x0087e2000c10113c */
[----:B------:R-:W-:-:S02]  /*95340*/  ISETP.LT.AND P2, PT, R192, R189, !P5 ;  /* 0x000000bdc000720c */ /* 0x000fc40006f41270 */
[----:B------:R-:W-:Y:S01]  /*95350*/  ISETP.LT.AND P5, PT, R190, R187, !P5 ;  /* 0x000000bbbe00720c */ /* 0x000fe20006fa1270 */
[----:B------:R3:W-:Y:S03]  /*95360*/  @P6 STG.E.U8 desc[UR60][R6.64], R164 ;  /* 0x000000a406006986 */ /* 0x0007e6000c10113c */
[----:B------:R-:W4:Y:S01]  /*95370*/  LDC R187, c[0x0][0x22c] ;  /* 0x00008b00ffbb7b82 */ /* 0x000f220000000800 */
[----:B------:R3:W-:Y:S01]  /*95380*/  @P3 STG.E.U8 desc[UR60][R16.64], R3 ;  /* 0x0000000310003986 */ /* 0x0007e2000c10113c */
[----:B0-----:R-:W-:Y:S02]  /*95390*/  ISETP.LT.AND P3, PT, R252, R168, !P1 ;  /* 0x000000a8fc00720c */ /* 0x001fe40004f61270 */
[----:B------:R-:W-:Y:S01]  /*953a0*/  ISETP.GE.AND P6, PT, R0, R172, PT ;  /* 0x000000ac0000720c */ /* 0x000fe20003fc6270 */
[----:B---3--:R-:W3:Y:S01]  /*953b0*/  LDL.LU.64 R10, [R1+0x3cc8] ;  /* 0x003cc800010a7983 */ /* 0x008ee20000300a00 */
[----:B------:R-:W-:-:S02]  /*953c0*/  PRMT R0, R165, 0x7772, RZ ;  /* 0x00007772a5007816 */ /* 0x000fc400000000ff */
[----:B------:R-:W0:Y:S01]  /*953d0*/  LDC R172, c[0x0][0x228] ;  /* 0x00008a00ffac7b82 */ /* 0x000e220000000800 */
[----:B------:R-:W-:Y:S01]  /*953e0*/  PRMT R165, R165, 0x7773, RZ ;  /* 0x00007773a5a57816 */ /* 0x000fe200000000ff */
[----:B------:R-:W3:Y:S01]  /*953f0*/  LDL.LU.64 R6, [R1+0xb70] ;  /* 0x000b700001067983 */ /* 0x000ee20000300a00 */
[----:B------:R-:W-:-:S03]  /*95400*/  PRMT R164, R170, 0x7770, RZ ;  /* 0x00007770aaa47816 */ /* 0x000fc600000000ff */
[----:B------:R-:W3:Y:S02]  /*95410*/  LDL.LU.64 R16, [R1+0x3cc0] ;  /* 0x003cc00001107983 */ /* 0x000ee40000300a00 */
[----:B------:R-:W0:Y:S08]  /*95420*/  LDC R168, c[0x0][0x228] ;  /* 0x00008a00ffa87b82 */ /* 0x000e300000000800 */
[----:B------:R-:W3:Y:S01]  /*95430*/  LDC R169, c[0x0][0x228] ;  /* 0x00008a00ffa97b82 */ /* 0x000ee20000000800 */
[----:B--2---:R2:W-:Y:S01]  /*95440*/  @P2 STG.E.U8 desc[UR60][R230.64], R0 ;  /* 0x00000000e6002986 */ /* 0x0045e2000c10113c */
[----:B-1----:R-:W-:-:S03]  /*95450*/  ISETP.LT.AND P2, PT, R237, R188, !P1 ;  /* 0x000000bced00720c */ /* 0x002fc60004f41270 */
[----:B------:R-:W3:Y:S04]  /*95460*/  LDL.LU.64 R188, [R1+0xb90] ;  /* 0x000b900001bc7983 */ /* 0x000ee80000300a00 */
[----:B------:R1:W-:Y:S04]  /*95470*/  @P5 STG.E.U8 desc[UR60][R8.64], R165 ;  /* 0x000000a508005986 */ /* 0x0003e8000c10113c */
[----:B--2---:R-:W2:Y:S04]  /*95480*/  LDL.LU.64 R230, [R1+0xb68] ;  /* 0x000b680001e67983 */ /* 0x004ea80000300a00 */
[----:B-1----:R-:W2:Y:S04]  /*95490*/  LDL.LU.64 R8, [R1+0xb60] ;  /* 0x000b600001087983 */ /* 0x002ea80000300a00 */
[----:B----4-:R1:W-:Y:S04]  /*954a0*/  @P3 STG.E.U8 desc[UR60][R4.64], R164 ;  /* 0x000000a404003986 */ /* 0x0103e8000c10113c */
[----:B-1----:R-:W4:Y:S04]  /*954b0*/  LDL.LU.64 R164, [R1+0xb98] ;  /* 0x000b980001a47983 */ /* 0x002f280000300a00 */
[----:B------:R-:W2:Y:S01]  /*954c0*/  LDL.LU.64 R4, [R1+0xb58] ;  /* 0x000b580001047983 */ /* 0x000ea20000300a00 */
[----:B------:R-:W-:-:S02]  /*954d0*/  PRMT R3, R170, 0x7771, RZ ;  /* 0x00007771aa037816 */ /* 0x000fc400000000ff */
[----:B------:R-:W-:Y:S01]  /*954e0*/  ISETP.LT.AND P5, PT, R192, R174, !P1 ;  /* 0x000000aec000720c */ /* 0x000fe20004fa1270 */
[----:B------:R-:W-:Y:S01]  /*954f0*/  VIADD R0, R236, 0x6 ;  /* 0x00000006ec007836 */ /* 0x000fe20000000000 */
[----:B------:R-:W-:Y:S01]  /*95500*/  ISETP.LT.AND P1, PT, R190, R186, !P1 ;  /* 0x000000babe00720c */ /* 0x000fe20004f21270 */
[----:B------:R-:W1:Y:S03]  /*95510*/  LDC R174, c[0x0][0x228] ;  /* 0x00008a00ffae7b82 */ /* 0x000e660000000800 */
[----:B------:R-:W-:-:S05]  /*95520*/  ISETP.GE.AND P3, PT, R0, R187, PT ;  /* 0x000000bb0000720c */ /* 0x000fca0003f66270 */
[----:B------:R-:W1:Y:S01]  /*95530*/  LDC R186, c[0x0][0x22c] ;  /* 0x00008b00ffba7b82 */ /* 0x000e620000000800 */
[C---:B------:R-:W-:Y:S02]  /*95540*/  PRMT R0, R170.reuse, 0x7772, RZ ;  /* 0x00007772aa007816 */ /* 0x040fe400000000ff */
[----:B------:R-:W-:Y:S01]  /*95550*/  PRMT R170, R170, 0x7773, RZ ;  /* 0x00007773aaaa7816 */ /* 0x000fe200000000ff */
[----:B----4-:R4:W-:Y:S01]  /*95560*/  @P2 STG.E.U8 desc[UR60][R164.64], R3 ;  /* 0x00000003a4002986 */ /* 0x0109e2000c10113c */
[----:B0-----:R-:W-:-:S03]  /*95570*/  ISETP.LT.AND P2, PT, R252, R172, !P6 ;  /* 0x000000acfc00720c */ /* 0x001fc60007741270 */
[----:B------:R-:W0:Y:S08]  /*95580*/  LDC R172, c[0x0][0x228] ;  /* 0x00008a00ffac7b82 */ /* 0x000e300000000800 */
[----:B----4-:R-:W4:Y:S01]  /*95590*/  LDC R165, c[0x0][0x228] ;  /* 0x00008a00ffa57b82 */ /* 0x010f220000000800 */
[----:B---3--:R3:W-:Y:S01]  /*955a0*/  @P5 STG.E.U8 desc[UR60][R188.64], R0 ;  /* 0x00000000bc005986 */ /* 0x0087e2000c10113c */
[----:B------:R-:W-:-:S02]  /*955b0*/  ISETP.LT.AND P5, PT, R237, R168, !P6 ;  /* 0x000000a8ed00720c */ /* 0x000fc400077a1270 */
[C---:B------:R-:W-:Y:S01]  /*955c0*/  PRMT R3, R166.reuse, 0x7770, RZ ;  /* 0x00007770a6037816 */ /* 0x040fe200000000ff */
[----:B------:R1:W-:Y:S01]  /*955d0*/  @P1 STG.E.U8 desc[UR60][R6.64], R170 ;  /* 0x000000aa06001986 */ /* 0x0003e2000c10113c */
[----:B------:R-:W-:Y:S02]  /*955e0*/  PRMT R164, R166, 0x7771, RZ ;  /* 0x00007771a6a47816 */ /* 0x000fe400000000ff */
[----:B------:R-:W0:Y:S01]  /*955f0*/  LDC R168, c[0x0][0x228] ;  /* 0x00008a00ffa87b82 */ /* 0x000e220000000800 */
[----:B--2---:R2:W-:Y:S01]  /*95600*/  @P2 STG.E.U8 desc[UR60][R230.64], R3 ;  /* 0x00000003e6002986 */ /* 0x0045e2000c10113c */
[----:B---3--:R-:W-:-:S03]  /*95610*/  VIADD R0, R236, 0x7 ;  /* 0x00000007ec007836 */ /* 0x008fc60000000000 */
[----:B-1----:R-:W3:Y:S02]  /*95620*/  LDL.LU.64 R6, [R1+0xb18] ;  /* 0x000b180001067983 */ /* 0x002ee40000300a00 */
[----:B------:R-:W-:Y:S01]  /*95630*/  ISETP.GE.AND P2, PT, R0, R186, PT ;  /* 0x000000ba0000720c */ /* 0x000fe20003f46270 */
[----:B------:R-:W1:Y:S01]  /*95640*/  LDC R170, c[0x0][0x228] ;  /* 0x00008a00ffaa7b82 */ /* 0x000e620000000800 */
[----:B------:R-:W3:Y:S04]  /*95650*/  LDL.LU.64 R188, [R1+0xb10] ;  /* 0x000b100001bc7983 */ /* 0x000ee80000300a00 */
[----:B--2---:R-:W2:Y:S04]  /*95660*/  LDL.LU.64 R230, [R1+0xb00] ;  /* 0x000b000001e67983 */ /* 0x004ea80000300a00 */
[----:B------:R-:W3:Y:S04]  /*95670*/  LDL.LU.64 R186, [R1+0xb20] ;  /* 0x000b200001ba7983 */ /* 0x000ee80000300a00 */
[----:B------:R4:W-:Y:S02]  /*95680*/  @P5 STG.E.U8 desc[UR60][R8.64], R164 ;  /* 0x000000a408005986 */ /* 0x0009e4000c10113c */
[----:B----4-:R-:W-:-:S02]  /*95690*/  ISETP.LT.AND P5, PT, R252, R165, !P3 ;  /* 0x000000a5fc00720c */ /* 0x010fc40005fa1270 */
[----:B------:R-:W4:Y:S04]  /*956a0*/  LDL.LU.64 R8, [R1+0x3cb8] ;  /* 0x003cb80001087983 */ /* 0x000f280000300a00 */
[----:B------:R-:W2:Y:S01]  /*956b0*/  LDL.LU.64 R164, [R1+0xb28] ;  /* 0x000b280001a47983 */ /* 0x000ea20000300a00 */
[----:B------:R-:W-:Y:S02]  /*956c0*/  ISETP.LT.AND P1, PT, R192, R174, !P6 ;  /* 0x000000aec000720c */ /* 0x000fe40007721270 */
[----:B------:R-:W-:Y:S01]  /*956d0*/  PRMT R0, R166, 0x7772, RZ ;  /* 0x00007772a6007816 */ /* 0x000fe200000000ff */
[----:B------:R-:W3:Y:S10]  /*956e0*/  LDC R174, c[0x0][0x228] ;  /* 0x00008a00ffae7b82 */ /* 0x000ef40000000800 */
[----:B------:R0:W-:Y:S04]  /*956f0*/  @P1 STG.E.U8 desc[UR60][R4.64], R0 ;  /* 0x0000000004001986 */ /* 0x0001e8000c10113c */
[----:B0-----:R-:W4:Y:S01]  /*95700*/  LDL.LU.64 R4, [R1+0xaf8] ;  /* 0x000af80001047983 */ /* 0x001f220000300a00 */
[----:B------:R-:W-:-:S02]  /*95710*/  ISETP.LT.AND P6, PT, R190, R169, !P6 ;  /* 0x000000a9be00720c */ /* 0x000fc400077c1270 */
[----:B------:R-:W-:Y:S01]  /*95720*/  PRMT R166, R166, 0x7773, RZ ;  /* 0x00007773a6a67816 */ /* 0x000fe200000000ff */
[----:B------:R-:W0:Y:S01]  /*95730*/  LDC R169, c[0x0][0x228] ;  /* 0x00008a00ffa97b82 */ /* 0x000e220000000800 */
[----:B------:R-:W-:Y:S02]  /*95740*/  ISETP.LT.AND P1, PT, R237, R172, !P3 ;  /* 0x000000aced00720c */ /* 0x000fe40005f21270 */
[C---:B------:R-:W-:Y:S02]  /*95750*/  PRMT R0, R171.reuse, 0x7770, RZ ;  /* 0x00007770ab007816 */ /* 0x040fe400000000ff */
[----:B------:R-:W-:-:S03]  /*95760*/  PRMT R3, R171, 0x7771, RZ ;  /* 0x00007771ab037816 */ /* 0x000fc600000000ff */
[----:B------:R-:W4:Y:S02]  /*95770*/  LDC R172, c[0x0][0x22c] ;  /* 0x00008b00ffac7b82 */ /* 0x000f240000000800 */
[----:B--2---:R2:W-:Y:S01]  /*95780*/  @P6 STG.E.U8 desc[UR60][R164.64], R166 ;  /* 0x000000a6a4006986 */ /* 0x0045e2000c10113c */
[----:B-1----:R-:W-:Y:S02]  /*95790*/  ISETP.LT.AND P6, PT, R192, R170, !P3 ;  /* 0x000000aac000720c */ /* 0x002fe40005fc1270 */
[----:B------:R-:W-:-:S03]  /*957a0*/  ISETP.LT.AND P3, PT, R190, R168, !P3 ;  /* 0x000000a8be00720c */ /* 0x000fc60005f61270 */
[----:B--2---:R-:W1:Y:S08]  /*957b0*/  LDC R165, c[0x0][0x228] ;  /* 0x00008a00ffa57b82 */ /* 0x004e700000000800 */
[----:B------:R-:W2:Y:S01]  /*957c0*/  LDC R168, c[0x0][0x228] ;  /* 0x00008a00ffa87b82 */ /* 0x000ea20000000800 */
[----:B---3--:R3:W-:Y:S01]  /*957d0*/  @P5 STG.E.U8 desc[UR60][R186.64], R0 ;  /* 0x00000000ba005986 */ /* 0x0087e2000c10113c */
[----:B------:R-:W-:-:S02]  /*957e0*/  ISETP.LT.AND P5, PT, R252, R174, !P2 ;  /* 0x000000aefc00720c */ /* 0x000fc400057a1270 */
[C---:B------:R-:W-:Y:S01]  /*957f0*/  PRMT R164, R171.reuse, 0x7773, RZ ;  /* 0x00007773aba47816 */ /* 0x040fe200000000ff */
[----:B------:R0:W-:Y:S01]  /*95800*/  @P1 STG.E.U8 desc[UR60][R6.64], R3 ;  /* 0x0000000306001986 */ /* 0x0001e2000c10113c */
[----:B------:R-:W-:Y:S02]  /*95810*/  PRMT R171, R171, 0x7772, RZ ;  /* 0x00007772abab7816 */ /* 0x000fe400000000ff */
[----:B------:R-:W4:Y:S01]  /*95820*/  LDC R170, c[0x0][0x22c] ;  /* 0x00008b00ffaa7b82 */ /* 0x000f220000000800 */
[----:B---3--:R-:W-:Y:S01]  /*95830*/  VIADD R0, R236, 0x79 ;  /* 0x00000079ec007836 */ /* 0x008fe20000000000 */
[----:B------:R-:W3:Y:S06]  /*95840*/  LDL.LU.64 R186, [R1+0xac8] ;  /* 0x000ac80001ba7983 */ /* 0x000eec0000300a00 */
[----:B------:R-:W3:Y:S01]  /*95850*/  LDC R166, c[0x0][0x228] ;  /* 0x00008a00ffa67b82 */ /* 0x000ee20000000800 */
[----:B0-----:R-:W-:Y:S01]  /*95860*/  PRMT R3, R167, 0x7770, RZ ;  /* 0x00007770a7037816 */ /* 0x001fe200000000ff */
[----:B------:R-:W3:Y:S01]  /*95870*/  LDL.LU.64 R6, [R1+0x3cb0] ;  /* 0x003cb00001067983 */ /* 0x000ee20000300a00 */
[----:B------:R-:W-:-:S03]  /*95880*/  ISETP.GE.AND P1, PT, R0, R233, PT ;  /* 0x000000e90000720c */ /* 0x000fc60003f26270 */
[----:B------:R-:W3:Y:S04]  /*95890*/  LDL.LU.64 R232, [R1+0xae8] ;  /* 0x000ae80001e87983 */ /* 0x000ee80000300a00 */
[----:B------:R0:W-:Y:S01]  /*958a0*/  @P6 STG.E.U8 desc[UR60][R188.64], R171 ;  /* 0x000000abbc006986 */ /* 0x0001e2000c10113c */
[----:B------:R-:W-:-:S03]  /*958b0*/  ISETP.LT.AND P6, PT, R237, R169, !P2 ;  /* 0x000000a9ed00720c */ /* 0x000fc600057c1270 */
[----:B------:R0:W-:Y:S01]  /*958c0*/  @P3 STG.E.U8 desc[UR60][R230.64], R164 ;  /* 0x000000a4e6003986 */ /* 0x0001e2000c10113c */
[----:B-1----:R-:W-:Y:S02]  /*958d0*/  ISETP.LT.AND P3, PT, R192, R165, !P2 ;  /* 0x000000a5c000720c */ /* 0x002fe40005761270 */
[----:B--2---:R-:W-:Y:S01]  /*958e0*/  ISETP.LT.AND P2, PT, R190, R168, !P2 ;  /* 0x000000a8be00720c */ /* 0x004fe20005741270 */
[----:B----4-:R1:W-:Y:S01]  /*958f0*/  @P5 STG.E.U8 desc[UR60][R4.64], R3 ;  /* 0x0000000304005986 */ /* 0x0103e2000c10113c */
[----:B------:R-:W-:Y:S01]  /*95900*/  VIADD R0, R236, 0x8 ;  /* 0x00000008ec007836 */ /* 0x000fe20000000000 */
[----:B------:R-:W2:Y:S02]  /*95910*/  LDC R165, c[0x0][0x228] ;  /* 0x00008a00ffa57b82 */ /* 0x000ea40000000800 */
[----:B0-----:R-:W4:Y:S04]  /*95920*/  LDL.LU.64 R188, [R1+0xac0] ;  /* 0x000ac00001bc7983 */ /* 0x001f280000300a00 */
[----:B------:R-:W4:Y:S02]  /*95930*/  LDL.LU.64 R230, [R1+0xab8] ;  /* 0x000ab80001e67983 */ /* 0x000f240000300a00 */
[----:B------:R-:W0:Y:S02]  /*95940*/  LDC R164, c[0x0][0x22c] ;  /* 0x00008b00ffa47b82 */ /* 0x000e240000000800 */
[----:B-1----:R1:W5:Y:S04]  /*95950*/  LDL.LU.64 R4, [R1+0x3ca8] ;  /* 0x003ca80001047983 */ /* 0x0023680000300a00 */
[----:B------:R-:W2:Y:S01]  /*95960*/  LDL.LU.64 R168, [R1+0xaf0] ;  /* 0x000af00001a87983 */ /* 0x000ea20000300a00 */
[----:B------:R-:W-:Y:S01]  /*95970*/  ISETP.GE.AND P5, PT, R0, R172, PT ;  /* 0x000000ac0000720c */ /* 0x000fe20003fa6270 */
[----:B------:R-:W-:Y:S01]  /*95980*/  VIADD R0, R236, 0x9 ;  /* 0x00000009ec007836 */ /* 0x000fe20000000000 */
[----:B------:R-:W-:-:S05]  /*95990*/  PRMT R3, R167, 0x7771, RZ ;  /* 0x00007771a7037816 */ /* 0x000fca00000000ff */
[----:B--2---:R2:W-:Y:S01]  /*959a0*/  @P6 STG.E.U8 desc[UR60][R168.64], R3 ;  /* 0x00000003a8006986 */ /* 0x0045e2000c10113c */
[----:B------:R-:W-:-:S03]  /*959b0*/  ISETP.GE.AND P6, PT, R0, R170, PT ;  /* 0x000000aa0000720c */ /* 0x000fc60003fc6270 */
[----:B--2---:R-:W2:Y:S04]  /*959c0*/  LDL.LU.64 R168, [R1+0xa88] ;  /* 0x000a880001a87983 */ /* 0x004ea80000300a00 */
[----:B------:R-:W2:Y:S01]  /*959d0*/  LDL.LU.64 R170, [R1+0xab0] ;  /* 0x000ab00001aa7983 */ /* 0x000ea20000300a00 */
[----:B------:R-:W-:-:S05]  /*959e0*/  PRMT R0, R167, 0x7772, RZ ;  /* 0x00007772a7007816 */ /* 0x000fca00000000ff */
[----:B---3--:R3:W-:Y:S01]  /*959f0*/  @P3 STG.E.U8 desc[UR60][R232.64], R0 ;  /* 0x00000000e8003986 */ /* 0x0087e2000c10113c */
[----:B------:R-:W-:-:S03]  /*95a00*/  PRMT R167, R167, 0x7773, RZ ;  /* 0x00007773a7a77816 */ /* 0x000fc600000000ff */
[----:B---3--:R-:W3:Y:S04]  /*95a10*/  LDL.LU.64 R232, [R1+0xa80] ;  /* 0x000a800001e87983 */ /* 0x008ee80000300a00 */
[----:B------:R1:W-:Y:S04]  /*95a20*/  @P2 STG.E.U8 desc[UR60][R186.64], R167 ;  /* 0x000000a7ba002986 */ /* 0x0003e8000c10113c */
[----:B-1----:R-:W3:Y:S01]  /*95a30*/  LDL.LU.64 R186, [R1+0xa78] ;  /* 0x000a780001ba7983 */ /* 0x002ee20000300a00 */
[----:B------:R-:W-:Y:S02]  /*95a40*/  ISETP.LT.AND P3, PT, R252, R166, !P5 ;  /* 0x000000a6fc00720c */ /* 0x000fe40006f61270 */
[----:B------:R-:W-:Y:S01]  /*95a50*/  PRMT R3, R160, 0x7770, RZ ;  /* 0x00007770a0037816 */ /* 0x000fe200000000ff */
[----:B------:R-:W-:Y:S01]  /*95a60*/  VIADD R0, R236, 0xa ;  /* 0x0000000aec007836 */ /* 0x000fe20000000000 */
[----:B------:R-:W-:Y:S01]  /*95a70*/  ISETP.LT.AND P2, PT, R237, R165, !P5 ;  /* 0x000000a5ed00720c */ /* 0x000fe20006f41270 */
[----:B------:R-:W1:Y:S08]  /*95a80*/  LDC R166, c[0x0][0x228] ;  /* 0x00008a00ffa67b82 */ /* 0x000e700000000800 */
[----:B----4-:R4:W-:Y:S01]  /*95a90*/  @P3 STG.E.U8 desc[UR60][R188.64], R3 ;  /* 0x00000003bc003986 */ /* 0x0109e2000c10113c */
[----:B------:R-:W1:Y:S03]  /*95aa0*/  LDC R165, c[0x0][0x228] ;  /* 0x00008a00ffa57b82 */ /* 0x000e660000000800 */
[----:B----4-:R-:W4:Y:S01]  /*95ab0*/  LDL.LU.64 R188, [R1+0xa70] ;  /* 0x000a700001bc7983 */ /* 0x010f220000300a00 */
[----:B0-----:R-:W-:-:S04]  /*95ac0*/  ISETP.GE.AND P3, PT, R0, R164, PT ;  /* 0x000000a40000720c */ /* 0x001fc80003f66270 */
[----:B------:R-:W0:Y:S01]  /*95ad0*/  LDC R3, c[0x0][0x228] ;  /* 0x00008a00ff037b82 */ /* 0x000e220000000800 */
[----:B------:R-:W-:-:S05]  /*95ae0*/  PRMT R0, R160, 0x7771, RZ ;  /* 0x00007771a0007816 */ /* 0x000fca00000000ff */
[----:B------:R1:W-:Y:S02]  /*95af0*/  @P2 STG.E.U8 desc[UR60][R230.64], R0 ;  /* 0x00000000e6002986 */ /* 0x0003e4000c10113c */
[----:B------:R-:W0:Y:S02]  /*95b00*/  LDC R164, c[0x0][0x228] ;  /* 0x00008a00ffa47b82 */ /* 0x000e240000000800 */
[----:B-1----:R-:W4:Y:S01]  /*95b10*/  LDL.LU.64 R230, [R1+0xa60] ;  /* 0x000a600001e67983 */ /* 0x002f220000300a00 */
[----:B------:R-:W-:Y:S02]  /*95b20*/  ISETP.LT.AND P2, PT, R192, R166, !P5 ;  /* 0x000000a6c000720c */ /* 0x000fe40006f41270 */
[----:B------:R-:W-:-:S03]  /*95b30*/  PRMT R0, R160, 0x7772, RZ ;  /* 0x00007772a0007816 */ /* 0x000fc600000000ff */
[----:B------:R-:W1:Y:S01]  /*95b40*/  LDC R166, c[0x0][0x22c] ;  /* 0x00008b00ffa67b82 */ /* 0x000e620000000800 */
[----:B------:R-:W-:Y:S02]  /*95b50*/  ISETP.LT.AND P5, PT, R190, R165, !P5 ;  /* 0x000000a5be00720c */ /* 0x000fe40006fa1270 */
[----:B------:R-:W-:-:S05]  /*95b60*/  PRMT R160, R160, 0x7773, RZ ;  /* 0x00007773a0a07816 */ /* 0x000fca00000000ff */
[----:B------:R-:W1:Y:S01]  /*95b70*/  LDC R165, c[0x0][0x228] ;  /* 0x00008a00ffa57b82 */ /* 0x000e620000000800 */
[----:B--2---:R2:W-:Y:S04]  /*95b80*/  @P2 STG.E.U8 desc[UR60][R170.64], R0 ;  /* 0x00000000aa002986 */ /* 0x0045e8000c10113c */
[----:B--2---:R-:W2:Y:S04]  /*95b90*/  LDL.LU.64 R170, [R1+0xa58] ;  /* 0x000a580001aa7983 */ /* 0x004ea80000300a00 */
[----:B------:R0:W-:Y:S04]  /*95ba0*/  @P5 STG.E.U8 desc[UR60][R168.64], R160 ;  /* 0x000000a0a8005986 */ /* 0x0001e8000c10113c */
[----:B0-----:R-:W2:Y:S01]  /*95bb0*/  LDL.LU.64 R168, [R1+0xa50] ;  /* 0x000a500001a87983 */ /* 0x001ea20000300a00 */
[----:B------:R-:W-:Y:S01]  /*95bc0*/  ISETP.LT.AND P2, PT, R252, R164, !P6 ;  /* 0x000000a4fc00720c */ /* 0x000fe20007741270 */
[----:B------:R-:W-:Y:S01]  /*95bd0*/  VIADD R0, R236, 0xb ;  /* 0x0000000bec007836 */ /* 0x000fe20000000000 */
[----:B------:R-:W-:Y:S01]  /*95be0*/  ISETP.LT.AND P5, PT, R237, R3, !P6 ;  /* 0x00000003ed00720c */ /* 0x000fe200077a1270 */
[----:B------:R-:W0:Y:S01]  /*95bf0*/  LDC R164, c[0x0][0x228] ;  /* 0x00008a00ffa47b82 */ /* 0x000e220000000800 */
[----:B------:R-:W-:-:S07]  /*95c00*/  PRMT R3, R156, 0x7770, RZ ;  /* 0x000077709c037816 */ /* 0x000fce00000000ff */
[----:B------:R-:W4:Y:S02]  /*95c10*/  LDC R160, c[0x0][0x228] ;  /* 0x00008a00ffa07b82 */ /* 0x000f240000000800 */
[----:B---3--:R3:W-:Y:S01]  /*95c20*/  @P2 STG.E.U8 desc[UR60][R232.64], R3 ;  /* 0x00000003e8002986 */ /* 0x0087e2000c10113c */
[----:B-1----:R-:W-:Y:S02]  /*95c30*/  ISETP.GE.AND P2, PT, R0, R166, PT ;  /* 0x000000a60000720c */ /* 0x002fe40003f46270 */
[----:B------:R-:W-:Y:S01]  /*95c40*/  PRMT R0, R156, 0x7771, RZ ;  /* 0x000077719c007816 */ /* 0x000fe200000000ff */
[----:B---3--:R-:W3:Y:S02]  /*95c50*/  LDL.LU.64 R232, [R1+0xa48] ;  /* 0x000a480001e87983 */ /* 0x008ee40000300a00 */
[----:B------:R-:W1:Y:S02]  /*95c60*/  LDC R3, c[0x0][0x228] ;  /* 0x00008a00ff037b82 */ /* 0x000e640000000800 */
[----:B------:R0:W-:Y:S04]  /*95c70*/  @P5 STG.E.U8 desc[UR60][R186.64], R0 ;  /* 0x00000000ba005986 */ /* 0x0001e8000c10113c */
[----:B0-----:R-:W3:Y:S01]  /*95c80*/  LDL.LU.64 R186, [R1+0xa20] ;  /* 0x000a200001ba7983 */ /* 0x001ee20000300a00 */
[----:B------:R-:W-:-:S02]  /*95c90*/  ISETP.LT.AND P5, PT, R192, R165, !P6 ;  /* 0x000000a5c000720c */ /* 0x000fc400077a1270 */
[----:B------:R-:W-:Y:S01]  /*95ca0*/  PRMT R0, R156, 0x7772, RZ ;  /* 0x000077729c007816 */ /* 0x000fe200000000ff */
[----:B------:R-:W0:Y:S01]  /*95cb0*/  LDC R165, c[0x0][0x22c] ;  /* 0x00008b00ffa57b82 */ /* 0x000e220000000800 */
[----:B------:R-:W-:Y:S02]  /*95cc0*/  ISETP.LT.AND P6, PT, R190, R164, !P6 ;  /* 0x000000a4be00720c */ /* 0x000fe400077c1270 */
[----:B------:R-:W-:-:S05]  /*95cd0*/  PRMT R156, R156, 0x7773, RZ ;  /* 0x000077739c9c7816 */ /* 0x000fca00000000ff */
[----:B------:R-:W0:Y:S02]  /*95ce0*/  LDC R164, c[0x0][0x228] ;  /* 0x00008a00ffa47b82 */ /* 0x000e240000000800 */
[----:B----4-:R4:W-:Y:S04]  /*95cf0*/  @P5 STG.E.U8 desc[UR60][R188.64], R0 ;  /* 0x00000000bc005986 */ /* 0x0109e8000c10113c */
[----:B----4-:R-:W4:Y:S04]  /*95d00*/  LDL.LU.64 R188, [R1+0xa18] ;  /* 0x000a180001bc7983 */ /* 0x010f280000300a00 */
[----:B------:R1:W-:Y:S04]  /*95d10*/  @P6 STG.E.U8 desc[UR60][R230.64], R156 ;  /* 0x0000009ce6006986 */ /* 0x0003e8000c10113c */
[----:B-1----:R-:W4:Y:S01]  /*95d20*/  LDL.LU.64 R230, [R1+0xa10] ;  /* 0x000a100001e67983 */ /* 0x002f220000300a00 */
[----:B------:R-:W-:Y:S01]  /*95d30*/  ISETP.LT.AND P5, PT, R252, R160, !P3 ;  /* 0x000000a0fc00720c */ /* 0x000fe20005fa1270 */
[----:B------:R-:W-:Y:S01]  /*95d40*/  VIADD R0, R236, 0xc ;  /* 0x0000000cec007836 */ /* 0x000fe20000000000 */
[----:B------:R-:W-:Y:S01]  /*95d50*/  ISETP.LT.AND P6, PT, R237, R3, !P3 ;  /* 0x00000003ed00720c */ /* 0x000fe20005fc1270 */
[----:B------:R-:W1:Y:S01]  /*95d60*/  LDC R160, c[0x0][0x228] ;  /* 0x00008a00ffa07b82 */ /* 0x000e620000000800 */
[----:B------:R-:W-:-:S07]  /*95d70*/  PRMT R3, R161, 0x7770, RZ ;  /* 0x00007770a1037816 */ /* 0x000fce00000000ff */
[----:B------:R-:W3:Y:S02]  /*95d80*/  LDC R156, c[0x0][0x228] ;  /* 0x00008a00ff9c7b82 */ /* 0x000ee40000000800 */
[----:B--2---:R2:W-:Y:S01]  /*95d90*/  @P5 STG.E.U8 desc[UR60][R170.64], R3 ;  /* 0x00000003aa005986 */ /* 0x0045e2000c10113c */
[----:B0-----:R-:W-:Y:S02]  /*95da0*/  ISETP.GE.AND P5, PT, R0, R165, PT ;  /* 0x000000a50000720c */ /* 0x001fe40003fa6270 */
[----:B------:R-:W-:-:S03]  /*95db0*/  PRMT R0, R161, 0x7771, RZ ;  /* 0x00007771a1007816 */ /* 0x000fc600000000ff */
[----:B------:R-:W0:Y:S01]  /*95dc0*/  LDC R165, c[0x0][0x22c] ;  /* 0x00008b00ffa57b82 */ /* 0x000e220000000800 */
[----:B--2---:R-:W2:Y:S07]  /*95dd0*/  LDL.LU.64 R170, [R1+0xa08] ;  /* 0x000a080001aa7983 */ /* 0x004eae0000300a00 */
[----:B------:R-:W0:Y:S01]  /*95de0*/  LDC R3, c[0x0][0x228] ;  /* 0x00008a00ff037b82 */ /* 0x000e220000000800 */
[----:B------:R1:W-:Y:S04]  /*95df0*/  @P6 STG.E.U8 desc[UR60][R168.64], R0 ;  /* 0x00000000a8006986 */ /* 0x0003e8000c10113c */
[----:B-1----:R-:W2:Y:S01]  /*95e00*/  LDL.LU.64 R168, [R1+0x9e0] ;  /* 0x0009e00001a87983 */ /* 0x002ea20000300a00 */
[----:B------:R-:W-:-:S02]  /*95e10*/  ISETP.LT.AND P6, PT, R192, R164, !P3 ;  /* 0x000000a4c000720c */ /* 0x000fc40005fc1270 */
[C---:B------:R-:W-:Y:S01]  /*95e20*/  PRMT R0, R161.reuse, 0x7772, RZ ;  /* 0x00007772a1007816 */ /* 0x040fe200000000ff */
[----:B------:R-:W1:Y:S01]  /*95e30*/  LDC R164, c[0x0][0x228] ;  /* 0x00008a00ffa47b82 */ /* 0x000e620000000800 */
[----:B------:R-:W-:Y:S02]  /*95e40*/  ISETP.LT.AND P3, PT, R190, R160, !P3 ;  /* 0x000000a0be00720c */ /* 0x000fe40005f61270 */
[----:B------:R-:W-:-:S05]  /*95e50*/  PRMT R161, R161, 0x7773, RZ ;  /* 0x00007773a1a17816 */ /* 0x000fca00000000ff */
[----:B------:R-:W1:Y:S02]  /*95e60*/  LDC R160, c[0x0][0x228] ;  /* 0x00008a00ffa07b82 */ /* 0x000e640000000800 */
[----:B---3--:R3:W-:Y:S04]  /*95e70*/  @P6 STG.E.U8 desc[UR60][R232.64], R0 ;  /* 0x00000000e8006986 */ /* 0x0087e8000c10113c */
[----:B---3--:R-:W3:Y:S04]  /*95e80*/  LDL.LU.64 R232, [R1+0x9d8] ;  /* 0x0009d80001e87983 */ /* 0x008ee80000300a00 */
[----:B------:R0:W-:Y:S04]  /*95e90*/  @P3 STG.E.U8 desc[UR60][R186.64], R161 ;  /* 0x000000a1ba003986 */ /* 0x0001e8000c10113c */
[----:B0-----:R-:W3:Y:S01]  /*95ea0*/  LDL.LU.64 R186, [R1+0x9d0] ;  /* 0x0009d00001ba7983 */ /* 0x001ee20000300a00 */
[----:B------:R-:W-:Y:S01]  /*95eb0*/  ISETP.LT.AND P6, PT, R252, R156, !P2 ;  /* 0x0000009cfc00720c */ /* 0x000fe200057c1270 */
[----:B------:R-:W-:Y:S01]  /*95ec0*/  VIADD R0, R236, 0xd ;  /* 0x0000000dec007836 */ /* 0x000fe20000000000 */
[----:B------:R-:W-:Y:S01]  /*95ed0*/  ISETP.LT.AND P3, PT, R237, R3, !P2 ;  /* 0x00000003ed00720c */ /* 0x000fe20005761270 */
[----:B------:R-:W0:Y:S01]  /*95ee0*/  LDC R156, c[0x0][0x228] ;  /* 0x00008a00ff9c7b82 */ /* 0x000e220000000800 */
[----:B------:R-:W-:-:S07]  /*95ef0*/  PRMT R3, R157, 0x7770, RZ ;  /* 0x000077709d037816 */ /* 0x000fce00000000ff */
[----:B------:R-:W3:Y:S02]  /*95f00*/  LDC R161, c[0x0][0x22c] ;  /* 0x00008b00ffa17b82 */ /* 0x000ee40000000800 */
[----:B----4-:R4:W-:Y:S04]  /*95f10*/  @P6 STG.E.U8 desc[UR60][R188.64], R3 ;  /* 0x00000003bc006986 */ /* 0x0109e8000c10113c */
[----:B----4-:R-:W4:Y:S01]  /*95f20*/  LDL.LU.64 R188, [R1+0x9c8] ;  /* 0x0009c80001bc7983 */ /* 0x010f220000300a00 */
[----:B------:R-:W-:Y:S01]  /*95f30*/  ISETP.GE.AND P6, PT, R0, R165, PT ;  /* 0x000000a50000720c */ /* 0x000fe20003fc6270 */
[----:B------:R-:W0:Y:S01]  /*95f40*/  LDC R3, c[0x0][0x228] ;  /* 0x00008a00ff037b82 */ /* 0x000e220000000800 */
[----:B------:R-:W-:-:S05]  /*95f50*/  PRMT R0, R157, 0x7771, RZ ;  /* 0x000077719d007816 */ /* 0x000fca00000000ff */
[----:B------:R1:W-:Y:S04]  /*95f60*/  @P3 STG.E.U8 desc[UR60][R230.64], R0 ;  /* 0x00000000e6003986 */ /* 0x0003e8000c10113c */
[----:B-1----:R-:W4:Y:S01]  /*95f70*/  LDL.LU.64 R230, [R1+0x9b8] ;  /* 0x0009b80001e67983 */ /* 0x002f220000300a00 */
[----:B------:R-:W-:Y:S02]  /*95f80*/  ISETP.LT.AND P3, PT, R192, R164, !P2 ;  /* 0x000000a4c000720c */ /* 0x000fe40005761270 */
[C---:B------:R-:W-:Y:S01]  /*95f90*/  PRMT R0, R157.reuse, 0x7772, RZ ;  /* 0x000077729d007816 */ /* 0x040fe200000000ff */
[----:B------:R-:W1:Y:S01]  /*95fa0*/  LDC R164, c[0x0][0x228] ;  /* 0x00008a00ffa47b82 */ /* 0x000e620000000800 */
[----:B------:R-:W-:Y:S02]  /*95fb0*/  ISETP.LT.AND P2, PT, R190, R160, !P2 ;  /* 0x000000a0be00720c */ /* 0x000fe40005741270 */
[----:B------:R-:W-:-:S05]  /*95fc0*/  PRMT R157, R157, 0x7773, RZ ;  /* 0x000077739d9d7816 */ /* 0x000fca00000000ff */
[----:B------:R-:W1:Y:S02]  /*95fd0*/  LDC R160, c[0x0][0x228] ;  /* 0x00008a00ffa07b82 */ /* 0x000e640000000800 */
        /* <DEDUP_REMOVED lines=9> */
[----:B------:R-:W2:Y:S02]  /*96070*/  LDC R157, c[0x0][0x228] ;  /* 0x00008a00ff9d7b82 */ /* 0x000ea40000000800 */
[----:B---3--:R3:W-:Y:S01]  /*96080*/  @P3 STG.E.U8 desc[UR60][R232.64], R3 ;  /* 0x00000003e8003986 */ /* 0x0087e2000c10113c */
[----:B------:R-:W-:Y:S02]  /*96090*/  ISETP.GE.AND P3, PT, R0, R161, PT ;  /* 0x000000a10000720c */ /* 0x000fe40003f66270 */
[----:B------:R-:W-:-:S03]  /*960a0*/  PRMT R0, R162, 0x7771, RZ ;  /* 0x00007771a2007816 */ /* 0x000fc600000000ff */
[----:B------:R-:W2:Y:S01]  /*960b0*/  LDC R161, c[0x0][0x228] ;  /* 0x00008a00ffa17b82 */ /* 0x000ea20000000800 */
[----:B---3--:R-:W3:Y:S07]  /*960c0*/  LDL.LU.64 R232, [R1+0x9a0] ;  /* 0x0009a00001e87983 */ /* 0x008eee0000300a00 */
[----:B------:R-:W4:Y:S01]  /*960d0*/  LDC R3, c[0x0][0x228] ;  /* 0x00008a00ff037b82 */ /* 0x000f220000000800 */
[----:B------:R1:W-:Y:S04]  /*960e0*/  @P2 STG.E.U8 desc[UR60][R186.64], R0 ;  /* 0x00000000ba002986 */ /* 0x0003e8000c10113c */
[----:B-1----:R-:W3:Y:S01]  /*960f0*/  LDL.LU.64 R186, [R1+0x980] ;  /* 0x0009800001ba7983 */ /* 0x002ee20000300a00 */
[----:B0-----:R-:W-:-:S02]  /*96100*/  ISETP.LT.AND P2, PT, R192, R156, !P5 ;  /* 0x0000009cc000720c */ /* 0x001fc40006f41270 */
[----:B------:R-:W-:Y:S01]  /*96110*/  PRMT R0, R162, 0x7772, RZ ;  /* 0x00007772a2007816 */ /* 0x000fe200000000ff */
[----:B------:R-:W0:Y:S01]  /*96120*/  LDC R156, c[0x0][0x228] ;  /* 0x00008a00ff9c7b82 */ /* 0x000e220000000800 */
[----:B------:R-:W-:Y:S02]  /*96130*/  ISETP.LT.AND P5, PT, R190, R160, !P5 ;  /* 0x000000a0be00720c */ /* 0x000fe40006fa1270 */
[----:B------:R-:W-:-:S05]  /*96140*/  PRMT R162, R162, 0x7773, RZ ;  /* 0x00007773a2a27816 */ /* 0x000fca00000000ff */
[----:B------:R-:W1:Y:S02]  /*96150*/  LDC R160, c[0x0][0x22c] ;  /* 0x00008b00ffa07b82 */ /* 0x000e640000000800 */
[----:B----4-:R4:W-:Y:S04]  /*96160*/  @P2 STG.E.U8 desc[UR60][R188.64], R0 ;  /* 0x00000000bc002986 */ /* 0x0109e8000c10113c */
[----:B----4-:R-:W4:Y:S04]  /*96170*/  LDL.LU.64 R188, [R1+0x978] ;  /* 0x0009780001bc7983 */ /* 0x010f280000300a00 */
[----:B------:R0:W-:Y:S04]  /*96180*/  @P5 STG.E.U8 desc[UR60][R230.64], R162 ;  /* 0x000000a2e6005986 */ /* 0x0001e8000c10113c */
[----:B0-----:R-:W4:Y:S01]  /*96190*/  LDL.LU.64 R230, [R1+0x970] ;  /* 0x0009700001e67983 */ /* 0x001f220000300a00 */
[----:B------:R-:W-:-:S02]  /*961a0*/  ISETP.LT.AND P2, PT, R252, R3, !P6 ;  /* 0x00000003fc00720c */ /* 0x000fc40007741270 */
[C---:B------:R-:W-:Y:S01]  /*961b0*/  PRMT R0, R158.reuse, 0x7770, RZ ;  /* 0x000077709e007816 */ /* 0x040fe200000000ff */
[----:B------:R-:W4:Y:S01]  /*961c0*/  LDL.LU.64 R166, [R1+0x968] ;  /* 0x0009680001a67983 */ /* 0x000f220000300a00 */
[----:B------:R-:W-:Y:S01]  /*961d0*/  ISETP.LT.AND P5, PT, R237, R156, !P6 ;  /* 0x0000009ced00720c */ /* 0x000fe200077a1270 */
[----:B------:R-:W0:Y:S08]  /*961e0*/  LDC R3, c[0x0][0x228] ;  /* 0x00008a00ff037b82 */ /* 0x000e300000000800 */
[----:B------:R-:W1:Y:S01]  /*961f0*/  LDC R156, c[0x0][0x228] ;  /* 0x00008a00ff9c7b82 */ /* 0x000e620000000800 */
[----:B--2---:R2:W-:Y:S04]  /*96200*/  @P2 STG.E.U8 desc[UR60][R170.64], R0 ;  /* 0x00000000aa002986 */ /* 0x0045e8000c10113c */
[----:B--2---:R-:W2:Y:S01]  /*96210*/  LDL.LU.64 R170, [R1+0x940] ;  /* 0x0009400001aa7983 */ /* 0x004ea20000300a00 */
[----:B------:R-:W-:-:S05]  /*96220*/  PRMT R0, R158, 0x7771, RZ ;  /* 0x000077719e007816 */ /* 0x000fca00000000ff */
[----:B------:R0:W-:Y:S04]  /*96230*/  @P5 STG.E.U8 desc[UR60][R168.64], R0 ;  /* 0x00000000a8005986 */ /* 0x0001e8000c10113c */
[----:B0-----:R-:W2:Y:S01]  /*96240*/  LDL.LU.64 R168, [R1+0x938] ;  /* 0x0009380001a87983 */ /* 0x001ea20000300a00 */
[----:B------:R-:W-:Y:S02]  /*96250*/  ISETP.LT.AND P2, PT, R192, R157, !P6 ;  /* 0x0000009dc000720c */ /* 0x000fe40007741270 */
[----:B------:R-:W-:Y:S01]  /*96260*/  ISETP.LT.AND P5, PT, R252, R3, !P3 ;  /* 0x00000003fc00720c */ /* 0x000fe20005fa1270 */
[----:B------:R-:W-:Y:S01]  /*96270*/  VIADD R0, R236, 0x7a ;  /* 0x0000007aec007836 */ /* 0x000fe20000000000 */
[----:B------:R-:W-:Y:S01]  /*96280*/  PRMT R3, R158, 0x7772, RZ ;  /* 0x000077729e037816 */ /* 0x000fe200000000ff */
[----:B------:R-:W0:Y:S01]  /*96290*/  LDC R157, c[0x0][0x228] ;  /* 0x00008a00ff9d7b82 */ /* 0x000e220000000800 */
[----:B------:R-:W-:-:S07]  /*962a0*/  ISETP.LT.AND P6, PT, R190, R164, !P6 ;  /* 0x000000a4be00720c */ /* 0x000fce00077c1270 */
[----:B---3--:R3:W-:Y:S01]  /*962b0*/  @P2 STG.E.U8 desc[UR60][R232.64], R3 ;  /* 0x00000003e8002986 */ /* 0x0087e2000c10113c */
[----:B------:R-:W-:-:S03]  /*962c0*/  PRMT R158, R158, 0x7773, RZ ;  /* 0x000077739e9e7816 */ /* 0x000fc600000000ff */
[----:B---3--:R-:W3:Y:S04]  /*962d0*/  LDL.LU.64 R232, [R1+0x930] ;  /* 0x0009300001e87983 */ /* 0x008ee80000300a00 */
[----:B------:R1:W-:Y:S04]  /*962e0*/  @P6 STG.E.U8 desc[UR60][R186.64], R158 ;  /* 0x0000009eba006986 */ /* 0x0003e8000c10113c */
[----:B-1----:R-:W3:Y:S01]  /*962f0*/  LDL.LU.64 R186, [R1+0x928] ;  /* 0x0009280001ba7983 */ /* 0x002ee20000300a00 */
[----:B------:R-:W-:Y:S02]  /*96300*/  PRMT R3, R163, 0x7770, RZ ;  /* 0x00007770a3037816 */ /* 0x000fe400000000ff */
[----:B------:R-:W-:-:S03]  /*96310*/  ISETP.LT.AND P6, PT, R237, R161, !P3 ;  /* 0x000000a1ed00720c */ /* 0x000fc60005fc1270 */
[----:B----4-:R1:W-:Y:S01]  /*96320*/  @P5 STG.E.U8 desc[UR60][R188.64], R3 ;  /* 0x00000003bc005986 */ /* 0x0103e2000c10113c */
[----:B------:R-:W-:Y:S01]  /*96330*/  ISETP.GE.AND P2, PT, R0, R235, PT ;  /* 0x000000eb0000720c */ /* 0x000fe20003f46270 */
[----:B------:R-:W-:Y:S02]  /*96340*/  VIADD R0, R236, 0xf ;  /* 0x0000000fec007836 */ /* 0x000fe40000000000 */
[----:B-1----:R-:W4:Y:S03]  /*96350*/  LDL.LU.64 R188, [R1+0x918] ;  /* 0x0009180001bc7983 */ /* 0x002f260000300a00 */
[----:B------:R-:W-:Y:S01]  /*96360*/  ISETP.GE.AND P5, PT, R0, R160, PT ;  /* 0x000000a00000720c */ /* 0x000fe20003fa6270 */
[----:B------:R-:W1:Y:S01]  /*96370*/  LDC R3, c[0x0][0x228] ;  /* 0x00008a00ff037b82 */ /* 0x000e620000000800 */
[----:B------:R-:W-:-:S05]  /*96380*/  PRMT R0, R163, 0x7771, RZ ;  /* 0x00007771a3007816 */ /* 0x000fca00000000ff */
[----:B------:R0:W-:Y:S04]  /*96390*/  @P6 STG.E.U8 desc[UR60][R230.64], R0 ;  /* 0x00000000e6006986 */ /* 0x0001e8000c10113c */
[----:B0-----:R-:W4:Y:S01]  /*963a0*/  LDL.LU.64 R230, [R1+0x910] ;  /* 0x0009100001e67983 */ /* 0x001f220000300a00 */
[----:B------:R-:W-:Y:S02]  /*963b0*/  ISETP.LT.AND P6, PT, R192, R157, !P3 ;  /* 0x0000009dc000720c */ /* 0x000fe40005fc1270 */
[----:B------:R-:W-:Y:S02]  /*963c0*/  ISETP.LT.AND P3, PT, R190, R156, !P3 ;  /* 0x0000009cbe00720c */ /* 0x000fe40005f61270 */
[C---:B------:R-:W-:Y:S01]  /*963d0*/  PRMT R0, R163.reuse, 0x7772, RZ ;  /* 0x00007772a3007816 */ /* 0x040fe200000000ff */
[----:B------:R-:W0:Y:S01]  /*963e0*/  LDC R156, c[0x0][0x228] ;  /* 0x00008a00ff9c7b82 */ /* 0x000e220000000800 */
[----:B------:R-:W-:-:S07]  /*963f0*/  PRMT R163, R163, 0x7773, RZ ;  /* 0x00007773a3a37816 */ /* 0x000fce00000000ff */
[----:B------:R1:W-:Y:S02]  /*96400*/  @P6 STG.E.U8 desc[UR60][R166.64], R0 ;  /* 0x00000000a6006986 */ /* 0x0003e4000c10113c */
[----:B-1----:R-:W-:Y:S02]  /*96410*/  ISETP.LT.AND P6, PT, R252, R3, !P5 ;  /* 0x00000003fc00720c */ /* 0x002fe40006fc1270 */
[----:B------:R-:W1:Y:S01]  /*96420*/  LDC R3, c[0x0][0x228] ;  /* 0x00008a00ff037b82 */ /* 0x000e620000000800 */
[----:B------:R-:W-:Y:S01]  /*96430*/  VIADD R0, R236, 0x7b ;  /* 0x0000007bec007836 */ /* 0x000fe20000000000 */
[----:B--2---:R2:W-:Y:S04]  /*96440*/  @P3 STG.E.U8 desc[UR60][R170.64], R163 ;  /* 0x000000a3aa003986 */ /* 0x0045e8000c10113c */
[----:B------:R-:W-:-:S02]  /*96450*/  ISETP.GE.AND P3, PT, R0, R173, PT ;  /* 0x000000ad0000720c */ /* 0x000fc40003f66270 */
[----:B------:R-:W-:Y:S01]  /*96460*/  PRMT R0, R159, 0x7770, RZ ;  /* 0x000077709f007816 */ /* 0x000fe200000000ff */
[----:B--2---:R-:W2:Y:S04]  /*96470*/  LDL.LU.64 R170, [R1+0x908] ;  /* 0x0009080001aa7983 */ /* 0x004ea80000300a00 */
[----:B------:R0:W-:Y:S04]  /*96480*/  @P6 STG.E.U8 desc[UR60][R168.64], R0 ;  /* 0x00000000a8006986 */ /* 0x0001e8000c10113c */
[----:B0-----:R-:W2:Y:S01]  /*96490*/  LDL.LU.64 R168, [R1+0x900] ;  /* 0x0009000001a87983 */ /* 0x001ea20000300a00 */
[----:B------:R-:W-:-:S02]  /*964a0*/  ISETP.LT.AND P6, PT, R237, R156, !P5 ;  /* 0x0000009ced00720c */ /* 0x000fc40006fc1270 */
[----:B------:R-:W0:Y:S01]  /*964b0*/  LDC R156, c[0x0][0x22c] ;  /* 0x00008b00ff9c7b82 */ /* 0x000e220000000800 */
[----:B------:R-:W-:-:S10]  /*964c0*/  PRMT R0, R159, 0x7771, RZ ;  /* 0x000077719f007816 */ /* 0x000fd400000000ff */
[----:B---3--:R3:W-:Y:S01]  /*964d0*/  @P6 STG.E.U8 desc[UR60][R232.64], R0 ;  /* 0x00000000e8006986 */ /* 0x0087e2000c10113c */
[----:B-1----:R-:W-:Y:S02]  /*964e0*/  ISETP.LT.AND P6, PT, R192, R3, !P5 ;  /* 0x00000003c000720c */ /* 0x002fe40006fc1270 */
[----:B------:R-:W-:Y:S01]  /*964f0*/  PRMT R3, R159, 0x7772, RZ ;  /* 0x000077729f037816 */ /* 0x000fe200000000ff */
[----:B---3--:R-:W3:Y:S01]  /*96500*/  LDL.LU.64 R232, [R1+0x8d8] ;  /* 0x0008d80001e87983 */ /* 0x008ee20000300a00 */
[----:B------:R-:W-:-:S09]  /*96510*/  VIADD R0, R236, 0x10 ;  /* 0x00000010ec007836 */ /* 0x000fd20000000000 */
[----:B------:R1:W-:Y:S01]  /*96520*/  @P6 STG.E.U8 desc[UR60][R186.64], R3 ;  /* 0x00000003ba006986 */ /* 0x0003e2000c10113c */
[----:B0-----:R-:W-:Y:S02]  /*96530*/  ISETP.GE.AND P6, PT, R0, R156, PT ;  /* 0x0000009c0000720c */ /* 0x001fe40003fc6270 */
[----:B------:R-:W0:Y:S01]  /*96540*/  LDC R0, c[0x0][0x228] ;  /* 0x00008a00ff007b82 */ /* 0x000e220000000800 */
[----:B-1----:R-:W3:Y:S01]  /*96550*/  LDL.LU.64 R186, [R1+0x8d0] ;  /* 0x0008d00001ba7983 */ /* 0x002ee20000300a00 */
[----:B------:R-:W-:-:S06]  /*96560*/  PRMT R159, R159, 0x7773, RZ ;  /* 0x000077739f9f7816 */ /* 0x000fcc00000000ff */
[----:B------:R-:W1:Y:S08]  /*96570*/  LDC R3, c[0x0][0x228] ;  /* 0x00008a00ff037b82 */ /* 0x000e700000000800 */
[----:B------:R-:W2:Y:S01]  /*96580*/  LDC R156, c[0x0][0x22c] ;  /* 0x00008b00ff9c7b82 */ /* 0x000ea20000000800 */
[----:B0-----:R-:W-:-:S07]  /*96590*/  ISETP.LT.AND P5, PT, R190, R0, !P5 ;  /* 0x00000000be00720c */ /* 0x001fce0006fa1270 */
[----:B------:R-:W0:Y:S06]  /*965a0*/  LDC R0, c[0x0][0x228] ;  /* 0x00008a00ff007b82 */ /* 0x000e2c0000000800 */
[----:B----4-:R4:W-:Y:S04]  /*965b0*/  @P5 STG.E.U8 desc[UR60][R188.64], R159 ;  /* 0x0000009fbc005986 */ /* 0x0109e8000c10113c */
[----:B----4-:R-:W4:Y:S01]  /*965c0*/  LDL.LU.64 R188, [R1+0x8c8] ;  /* 0x0008c80001bc7983 */ /* 0x010f220000300a00 */
[----:B0-----:R-:W-:-:S02]  /*965d0*/  ISETP.LT.AND P5, PT, R252, R0, !P6 ;  /* 0x00000000fc00720c */ /* 0x001fc400077a1270 */
[----:B------:R-:W-:-:S11]  /*965e0*/  PRMT R0, R152, 0x7770, RZ ;  /* 0x0000777098007816 */ /* 0x000fd600000000ff */
[----:B------:R0:W-:Y:S04]  /*965f0*/  @P5 STG.E.U8 desc[UR60][R230.64], R0 ;  /* 0x00000000e6005986 */ /* 0x0001e8000c10113c */
[----:B0-----:R-:W4:Y:S01]  /*96600*/  LDL.LU.64 R230, [R1+0x8c0] ;  /* 0x0008c00001e67983 */ /* 0x001f220000300a00 */
[----:B-1----:R-:W-:Y:S02]  /*96610*/  ISETP.LT.AND P5, PT, R237, R3, !P6 ;  /* 0x00000003ed00720c */ /* 0x002fe400077a1270 */
[----:B------:R-:W0:Y:S01]  /*96620*/  LDC R3, c[0x0][0x228] ;  /* 0x00008a00ff037b82 */ /* 0x000e220000000800 */
[----:B------:R-:W-:-:S10]  /*96630*/  PRMT R0, R152, 0x7771, RZ ;  /* 0x0000777198007816 */ /* 0x000fd400000000ff */
[----:B--2---:R1:W-:Y:S01]  /*96640*/  @P5 STG.E.U8 desc[UR60][R170.64], R0 ;  /* 0x00000000aa005986 */ /* 0x0043e2000c10113c */
[----:B0-----:R-:W-:Y:S02]  /*96650*/  ISETP.LT.AND P5, PT, R192, R3, !P6 ;  /* 0x00000003c000720c */ /* 0x001fe400077a1270 */
[----:B------:R-:W-:Y:S01]  /*96660*/  PRMT R3, R152, 0x7772, RZ ;  /* 0x0000777298037816 */ /* 0x000fe200000000ff */
[----:B-1----:R-:W2:Y:S01]  /*96670*/  LDL.LU.64 R170, [R1+0x898] ;  /* 0x0008980001aa7983 */ /* 0x002ea20000300a00 */
[----:B------:R-:W-:-:S09]  /*96680*/  VIADD R0, R236, 0x11 ;  /* 0x00000011ec007836 */ /* 0x000fd20000000000 */
[----:B------:R0:W-:Y:S01]  /*96690*/  @P5 STG.E.U8 desc[UR60][R168.64], R3 ;  /* 0x00000003a8005986 */ /* 0x0001e2000c10113c */
[----:B------:R-:W-:Y:S02]  /*966a0*/  ISETP.GE.AND P5, PT, R0, R156, PT ;  /* 0x0000009c0000720c */ /* 0x000fe40003fa6270 */
[----:B------:R-:W1:Y:S01]  /*966b0*/  LDC R0, c[0x0][0x228] ;  /* 0x00008a00ff007b82 */ /* 0x000e620000000800 */
[----:B0-----:R-:W2:Y:S01]  /*966c0*/  LDL.LU.64 R168, [R1+0x890] ;  /* 0x0008900001a87983 */ /* 0x001ea20000300a00 */
[----:B------:R-:W-:-:S06]  /*966d0*/  PRMT R152, R152, 0x7773, RZ ;  /* 0x0000777398987816 */ /* 0x000fcc00000000ff */
[----:B------:R-:W0:Y:S01]  /*966e0*/  LDC R3, c[0x0][0x228] ;  /* 0x00008a00ff037b82 */ /* 0x000e220000000800 */
[----:B-1----:R-:W-:-:S07]  /*966f0*/  ISETP.LT.AND P6, PT, R190, R0, !P6 ;  /* 0x00000000be00720c */ /* 0x002fce00077c1270 */
[----:B------:R-:W1:Y:S06]  /*96700*/  LDC R0, c[0x0][0x228] ;  /* 0x00008a00ff007b82 */ /* 0x000e6c0000000800 */
[----:B---3--:R3:W-:Y:S04]  /*96710*/  @P6 STG.E.U8 desc[UR60][R232.64], R152 ;  /* 0x00000098e8006986 */ /* 0x0087e8000c10113c */
[----:B---3--:R-:W3:Y:S01]  /*96720*/  LDL.LU.64 R232, [R1+0x888] ;  /* 0x0008880001e87983 */ /* 0x008ee20000300a00 */
[----:B-1----:R-:W-:Y:S01]  /*96730*/  ISETP.LT.AND P6, PT, R252, R0, !P5 ;  /* 0x00000000fc00720c */ /* 0x002fe20006fc1270 */
[----:B------:R-:W1:Y:S01]  /*96740*/  LDC R152, c[0x0][0x22c] ;  /* 0x00008b00ff987b82 */ /* 0x000e620000000800 */
[----:B------:R-:W-:-:S11]  /*96750*/  PRMT R0, R148, 0x7770, RZ ;  /* 0x0000777094007816 */ /* 0x000fd600000000ff */
[----:B------:R0:W-:Y:S04]  /*96760*/  @P6 STG.E.U8 desc[UR60][R186.64], R0 ;  /* 0x00000000ba006986 */ /* 0x0001e8000c10113c */
[----:B0-----:R-:W3:Y:S01]  /*96770*/  LDL.LU.64 R186, [R1+0x880] ;  /* 0x0008800001ba7983 */ /* 0x001ee20000300a00 */
[----:B------:R-:W-:Y:S02]  /*96780*/  ISETP.LT.AND P6, PT, R237, R3, !P5 ;  /* 0x00000003ed00720c */ /* 0x000fe40006fc1270 */
[----:B------:R-:W0:Y:S01]  /*96790*/  LDC R3, c[0x0][0x228] ;  /* 0x00008a00ff037b82 */ /* 0x000e220000000800 */
[----:B------:R-:W-:-:S10]  /*967a0*/  PRMT R0, R148, 0x7771, RZ ;  /* 0x0000777194007816 */ /* 0x000fd400000000ff */
[----:B----4-:R4:W-:Y:S04]  /*967b0*/  @P6 STG.E.U8 desc[UR60][R188.64], R0 ;  /* 0x00000000bc006986 */ /* 0x0109e8000c10113c */
[----:B----4-:R-:W4:Y:S01]  /*967c0*/  LDL.LU.64 R188, [R1+0x870] ;  /* 0x0008700001bc7983 */ /* 0x010f220000300a00 */
[----:B0-----:R-:W-:Y:S02]  /*967d0*/  ISETP.LT.AND P6, PT, R192, R3, !P5 ;  /* 0x00000003c000720c */ /* 0x001fe40006fc1270 */
[----:B------:R-:W-:-:S11]  /*967e0*/  PRMT R3, R148, 0x7772, RZ ;  /* 0x0000777294037816 */ /* 0x000fd600000000ff */
[----:B------:R0:W-:Y:S04]  /*967f0*/  @P6 STG.E.U8 desc[UR60][R230.64], R3 ;  /* 0x00000003e6006986 */ /* 0x0001e8000c10113c */
[----:B0-----:R-:W4:Y:S01]  /*96800*/  LDL.LU.64 R230, [R1+0x868] ;  /* 0x0008680001e67983 */ /* 0x001f220000300a00 */
[----:B------:R-:W-:Y:S01]  /*96810*/  VIADD R0, R236, 0x12 ;  /* 0x00000012ec007836 */ /* 0x000fe20000000000 */
[----:B------:R-:W-:Y:S01]  /*96820*/  PRMT R148, R148, 0x7773, RZ ;  /* 0x0000777394947816 */ /* 0x000fe200000000ff */
[----:B------:R-:W0:Y:S03]  /*96830*/  LDC R3, c[0x0][0x228] ;  /* 0x00008a00ff037b82 */ /* 0x000e260000000800 */
[----:B-1----:R-:W-:-:S05]  /*96840*/  ISETP.GE.AND P6, PT, R0, R152, PT ;  /* 0x000000980000720c */ /* 0x002fca0003fc6270 */
[----:B------:R-:W1:Y:S02]  /*96850*/  LDC R0, c[0x0][0x228] ;  /* 0x00008a00ff007b82 */ /* 0x000e640000000800 */
[----:B-1----:R-:W-:-:S06]  /*96860*/  ISETP.LT.AND P5, PT, R190, R0, !P5 ;  /* 0x00000000be00720c */ /* 0x002fcc0006fa1270 */
[----:B------:R-:W1:Y:S07]  /*96870*/  LDC R0, c[0x0][0x228] ;  /* 0x00008a00ff007b82 */ /* 0x000e6e0000000800 */
[----:B--2---:R2:W-:Y:S01]  /*96880*/  @P5 STG.E.U8 desc[UR60][R170.64], R148 ;  /* 0x00000094aa005986 */ /* 0x0045e2000c10113c */
[----:B-1----:R-:W-:Y:S02]  /*96890*/  ISETP.LT.AND P5, PT, R252, R0, !P6 ;  /* 0x00000000fc00720c */ /* 0x002fe400077a1270 */
[----:B------:R-:W-:Y:S01]  /*968a0*/  PRMT R0, R153, 0x7770, RZ ;  /* 0x0000777099007816 */ /* 0x000fe200000000ff */
[----:B--2---:R-:W2:Y:S01]  /*968b0*/  LDL.LU.64 R170, [R1+0x860] ;  /* 0x0008600001aa7983 */ /* 0x004ea20000300a00 */
[----:B------:R-:W1:Y:S09]  /*968c0*/  LDC R148, c[0x0][0x22c] ;  /* 0x00008b00ff947b82 */ /* 0x000e720000000800 */
[----:B------:R0:W-:Y:S04]  /*968d0*/  @P5 STG.E.U8 desc[UR60][R168.64], R0 ;  /* 0x00000000a8005986 */ /* 0x0001e8000c10113c */
[----:B0-----:R-:W2:Y:S01]  /*968e0*/  LDL.LU.64 R168, [R1+0x858] ;  /* 0x0008580001a87983 */ /* 0x001ea20000300a00 */
[----:B------:R-:W-:-:S02]  /*968f0*/  ISETP.LT.AND P5, PT, R237, R3, !P6 ;  /* 0x00000003ed00720c */ /* 0x000fc400077a1270 */
[----:B------:R-:W0:Y:S01]  /*96900*/  LDC R3, c[0x0][0x228] ;  /* 0x00008a00ff037b82 */ /* 0x000e220000000800 */
[----:B------:R-:W-:-:S10]  /*96910*/  PRMT R0, R153, 0x7771, RZ ;  /* 0x0000777199007816 */ /* 0x000fd400000000ff */
[----:B---3--:R3:W-:Y:S01]  /*96920*/  @P5 STG.E.U8 desc[UR60][R232.64], R0 ;  /* 0x00000000e8005986 */ /* 0x0087e2000c10113c */
[----:B0-----:R-:W-:Y:S02]  /*96930*/  ISETP.LT.AND P5, PT, R192, R3, !P6 ;  /* 0x00000003c000720c */ /* 0x001fe400077a1270 */
[----:B------:R-:W-:Y:S01]  /*96940*/  PRMT R3, R153, 0x7772, RZ ;  /* 0x0000777299037816 */ /* 0x000fe200000000ff */
[----:B---3--:R-:W3:Y:S01]  /*96950*/  LDL.LU.64 R232, [R1+0x838] ;  /* 0x0008380001e87983 */ /* 0x008ee20000300a00 */
[----:B------:R-:W-:-:S09]  /*96960*/  VIADD R0, R236, 0x13 ;  /* 0x00000013ec007836 */ /* 0x000fd20000000000 */
[----:B------:R0:W-:Y:S01]  /*96970*/  @P5 STG.E.U8 desc[UR60][R186.64], R3 ;  /* 0x00000003ba005986 */ /* 0x0001e2000c10113c */
[----:B-1----:R-:W-:Y:S02]  /*96980*/  ISETP.GE.AND P5, PT, R0, R148, PT ;  /* 0x000000940000720c */ /* 0x002fe40003fa6270 */
[----:B------:R-:W1:Y:S01]  /*96990*/  LDC R0, c[0x0][0x228] ;  /* 0x00008a00ff007b82 */ /* 0x000e620000000800 */
[----:B------:R-:W-:-:S07]  /*969a0*/  PRMT R153, R153, 0x7773, RZ ;  /* 0x0000777399997816 */ /* 0x000fce00000000ff */
[----:B------:R-:W2:Y:S01]  /*969b0*/  LDC R148, c[0x0][0x22c] ;  /* 0x00008b00ff947b82 */ /* 0x000ea20000000800 */
[----:B0-----:R-:W3:Y:S07]  /*969c0*/  LDL.LU.64 R186, [R1+0x830] ;  /* 0x0008300001ba7983 */ /* 0x001eee0000300a00 */
[----:B------:R-:W0:Y:S01]  /*969d0*/  LDC R3, c[0x0][0x228] ;  /* 0x00008a00ff037b82 */ /* 0x000e220000000800 */
[----:B-1----:R-:W-:-:S07]  /*969e0*/  ISETP.LT.AND P6, PT, R190, R0, !P6 ;  /* 0x00000000be00720c */ /* 0x002fce00077c1270 */
[----:B------:R-:W1:Y:S06]  /*969f0*/  LDC R0, c[0x0][0x228] ;  /* 0x00008a00ff007b82 */ /* 0x000e6c0000000800 */
[----:B----4-:R4:W-:Y:S04]  /*96a00*/  @P6 STG.E.U8 desc[UR60][R188.64], R153 ;  /* 0x00000099bc006986 */ /* 0x0109e8000c10113c */
[----:B----4-:R-:W4:Y:S01]  /*96a10*/  LDL.LU.64 R188, [R1+0x828] ;  /* 0x0008280001bc7983 */ /* 0x010f220000300a00 */
[----:B-1----:R-:W-:-:S02]  /*96a20*/  ISETP.LT.AND P6, PT, R252, R0, !P5 ;  /* 0x00000000fc00720c */ /* 0x002fc40006fc1270 */
[----:B------:R-:W-:-:S11]  /*96a30*/  PRMT R0, R149, 0x7770, RZ ;  /* 0x0000777095007816 */ /* 0x000fd600000000ff */
[----:B------:R1:W-:Y:S04]  /*96a40*/  @P6 STG.E.U8 desc[UR60][R230.64], R0 ;  /* 0x00000000e6006986 */ /* 0x0003e8000c10113c */
[----:B-1----:R-:W4:Y:S01]  /*96a50*/  LDL.LU.64 R230, [R1+0x820] ;  /* 0x0008200001e67983 */ /* 0x002f220000300a00 */
[----:B0-----:R-:W-:Y:S02]  /*96a60*/  ISETP.LT.AND P6, PT, R237, R3, !P5 ;  /* 0x00000003ed00720c */ /* 0x001fe40006fc1270 */
        /* <DEDUP_REMOVED lines=10> */
[----:B------:R-:W-:-:S07]  /*96b10*/  PRMT R149, R149, 0x7773, RZ ;  /* 0x0000777395957816 */ /* 0x000fce00000000ff */
[----:B------:R-:W4:Y:S01]  /*96b20*/  LDC R148, c[0x0][0x22c] ;  /* 0x00008b00ff947b82 */ /* 0x000f220000000800 */
[----:B0-----:R-:W2:Y:S07]  /*96b30*/  LDL.LU.64 R168, [R1+0x7f0] ;  /* 0x0007f00001a87983 */ /* 0x001eae0000300a00 */
[----:B------:R-:W0:Y:S01]  /*96b40*/  LDC R3, c[0x0][0x228] ;  /* 0x00008a00ff037b82 */ /* 0x000e220000000800 */
[----:B-1----:R-:W-:-:S07]  /*96b50*/  ISETP.LT.AND P5, PT, R190, R0, !P5 ;  /* 0x00000000be00720c */ /* 0x002fce0006fa1270 */
[----:B------:R-:W1:Y:S06]  /*96b60*/  LDC R0, c[0x0][0x228] ;  /* 0x00008a00ff007b82 */ /* 0x000e6c0000000800 */
[----:B---3--:R3:W-:Y:S04]  /*96b70*/  @P5 STG.E.U8 desc[UR60][R232.64], R149 ;  /* 0x00000095e8005986 */ /* 0x0087e8000c10113c */
[----:B---3--:R-:W3:Y:S01]  /*96b80*/  LDL.LU.64 R232, [R1+0x7e8] ;  /* 0x0007e80001e87983 */ /* 0x008ee20000300a00 */
[----:B-1----:R-:W-:-:S02]  /*96b90*/  ISETP.LT.AND P5, PT, R252, R0, !P6 ;  /* 0x00000000fc00720c */ /* 0x002fc400077a1270 */
[----:B------:R-:W-:-:S11]  /*96ba0*/  PRMT R0, R154, 0x7770, RZ ;  /* 0x000077709a007816 */ /* 0x000fd600000000ff */
[----:B------:R1:W-:Y:S04]  /*96bb0*/  @P5 STG.E.U8 desc[UR60][R186.64], R0 ;  /* 0x00000000ba005986 */ /* 0x0003e8000c10113c */
[----:B-1----:R-:W3:Y:S01]  /*96bc0*/  LDL.LU.64 R186, [R1+0x7e0] ;  /* 0x0007e00001ba7983 */ /* 0x002ee20000300a00 */
[----:B0-----:R-:W-:Y:S02]  /*96bd0*/  ISETP.LT.AND P5, PT, R237, R3, !P6 ;  /* 0x00000003ed00720c */ /* 0x001fe400077a1270 */
[----:B------:R-:W0:Y:S01]  /*96be0*/  LDC R3, c[0x0][0x228] ;  /* 0x00008a00ff037b82 */ /* 0x000e220000000800 */
[----:B------:R-:W-:-:S10]  /*96bf0*/  PRMT R0, R154, 0x7771, RZ ;  /* 0x000077719a007816 */ /* 0x000fd400000000ff */
[----:B----4-:R1:W-:Y:S01]  /*96c00*/  @P5 STG.E.U8 desc[UR60][R188.64], R0 ;  /* 0x00000000bc005986 */ /* 0x0103e2000c10113c */
[----:B0-----:R-:W-:-:S03]  /*96c10*/  ISETP.LT.AND P5, PT, R192, R3, !P6 ;  /* 0x00000003c000720c */ /* 0x001fc600077a1270 */
[----:B-1----:R-:W4:Y:S01]  /*96c20*/  LDL.LU.64 R188, [R1+0x7c8] ;  /* 0x0007c80001bc7983 */ /* 0x002f220000300a00 */
[----:B------:R-:W-:-:S09]  /*96c30*/  PRMT R3, R154, 0x7772, RZ ;  /* 0x000077729a037816 */ /* 0x000fd200000000ff */
[----:B------:R0:W-:Y:S04]  /*96c40*/  @P5 STG.E.U8 desc[UR60][R230.64], R3 ;  /* 0x00000003e6005986 */ /* 0x0001e8000c10113c */
[----:B0-----:R-:W4:Y:S01]  /*96c50*/  LDL.LU.64 R230, [R1+0x7c0] ;  /* 0x0007c00001e67983 */ /* 0x001f220000300a00 */
[----:B------:R-:W-:Y:S01]  /*96c60*/  VIADD R0, R236, 0x15 ;  /* 0x00000015ec007836 */ /* 0x000fe20000000000 */
[----:B------:R-:W-:Y:S01]  /*96c70*/  PRMT R154, R154, 0x7773, RZ ;  /* 0x000077739a9a7816 */ /* 0x000fe200000000ff */
[----:B------:R-:W0:Y:S03]  /*96c80*/  LDC R3, c[0x0][0x228] ;  /* 0x00008a00ff037b82 */ /* 0x000e260000000800 */
[----:B------:R-:W-:-:S05]  /*96c90*/  ISETP.GE.AND P5, PT, R0, R148, PT ;  /* 0x000000940000720c */ /* 0x000fca0003fa6270 */
[----:B------:R-:W1:Y:S08]  /*96ca0*/  LDC R0, c[0x0][0x228] ;  /* 0x00008a00ff007b82 */ /* 0x000e700000000800 */
[----:B------:R-:W3:Y:S01]  /*96cb0*/  LDC R148, c[0x0][0x22c] ;  /* 0x00008b00ff947b82 */ /* 0x000ee20000000800 */
[----:B-1----:R-:W-:-:S07]  /*96cc0*/  ISETP.LT.AND P6, PT, R190, R0, !P6 ;  /* 0x00000000be00720c */ /* 0x002fce00077c1270 */
[----:B------:R-:W1:Y:S06]  /*96cd0*/  LDC R0, c[0x0][0x228] ;  /* 0x00008a00ff007b82 */ /* 0x000e6c0000000800 */
[----:B--2---:R2:W-:Y:S01]  /*96ce0*/  @P6 STG.E.U8 desc[UR60][R170.64], R154 ;  /* 0x0000009aaa006986 */ /* 0x0045e2000c10113c */
[----:B-1----:R-:W-:Y:S02]  /*96cf0*/  ISETP.LT.AND P6, PT, R252, R0, !P5 ;  /* 0x00000000fc00720c */ /* 0x002fe40006fc1270 */
[----:B------:R-:W-:Y:S01]  /*96d00*/  PRMT R0, R150, 0x7770, RZ ;  /* 0x0000777096007816 */ /* 0x000fe200000000ff */
[----:B--2---:R-:W2:Y:S10]  /*96d10*/  LDL.LU.64 R170, [R1+0x7b8] ;  /* 0x0007b80001aa7983 */ /* 0x004eb40000300a00 */
[----:B------:R1:W-:Y:S04]  /*96d20*/  @P6 STG.E.U8 desc[UR60][R168.64], R0 ;  /* 0x00000000a8006986 */ /* 0x0003e8000c10113c */
[----:B-1----:R-:W2:Y:S01]  /*96d30*/  LDL.LU.64 R168, [R1+0x7b0] ;  /* 0x0007b00001a87983 */ /* 0x002ea20000300a00 */
[----:B0-----:R-:W-:-:S02]  /*96d40*/  ISETP.LT.AND P6, PT, R237, R3, !P5 ;  /* 0x00000003ed00720c */ /* 0x001fc40006fc1270 */
[----:B------:R-:W0:Y:S01]  /*96d50*/  LDC R3, c[0x0][0x228] ;  /* 0x00008a00ff037b82 */ /* 0x000e220000000800 */
[----:B------:R-:W-:-:S10]  /*96d60*/  PRMT R0, R150, 0x7771, RZ ;  /* 0x0000777196007816 */ /* 0x000fd400000000ff */
[----:B---3--:R1:W-:Y:S01]  /*96d70*/  @P6 STG.E.U8 desc[UR60][R232.64], R0 ;  /* 0x00000000e8006986 */ /* 0x0083e2000c10113c */
[----:B0-----:R-:W-:Y:S02]  /*96d80*/  ISETP.LT.AND P6, PT, R192, R3, !P5 ;  /* 0x00000003c000720c */ /* 0x001fe40006fc1270 */
[----:B------:R-:W-:Y:S01]  /*96d90*/  PRMT R3, R150, 0x7772, RZ ;  /* 0x0000777296037816 */ /* 0x000fe200000000ff */
[----:B-1----:R-:W3:Y:S01]  /*96da0*/  LDL.LU.64 R232, [R1+0x790] ;  /* 0x0007900001e87983 */ /* 0x002ee20000300a00 */
[----:B------:R-:W-:-:S09]  /*96db0*/  VIADD R0, R236, 0x16 ;  /* 0x00000016ec007836 */ /* 0x000fd20000000000 */
[----:B------:R0:W-:Y:S01]  /*96dc0*/  @P6 STG.E.U8 desc[UR60][R186.64], R3 ;  /* 0x00000003ba006986 */ /* 0x0001e2000c10113c */
[----:B------:R-:W-:Y:S02]  /*96dd0*/  ISETP.GE.AND P6, PT, R0, R148, PT ;  /* 0x000000940000720c */ /* 0x000fe40003fc6270 */
        /* <DEDUP_REMOVED lines=70> */
[----:B0-----:R-:W3:Y:S01]  /*97240*/  LDL.LU.64 R186, [R1+0x6e8] ;  /* 0x0006e80001ba7983 */ /* 0x001ee20000300a00 */
[----:B------:R-:W-:-:S06]  /*97250*/  PRMT R144, R144, 0x7773, RZ ;  /* 0x0000777390907816 */ /* 0x000fcc00000000ff */
[----:B------:R-:W0:Y:S01]  /*97260*/  LDC R3, c[0x0][0x228] ;  /* 0x00008a00ff037b82 */ /* 0x000e220000000800 */
[----:B-1----:R-:W-:-:S07]  /*97270*/  ISETP.LT.AND P6, PT, R190, R0, !P6 ;  /* 0x00000000be00720c */ /* 0x002fce00077c1270 */
[----:B------:R-:W1:Y:S06]  /*97280*/  LDC R0, c[0x0][0x228] ;  /* 0x00008a00ff007b82 */ /* 0x000e6c0000000800 */
[----:B----4-:R4:W-:Y:S04]  /*97290*/  @P6 STG.E.U8 desc[UR60][R188.64], R144 ;  /* 0x00000090bc006986 */ /* 0x0109e8000c10113c */
[----:B----4-:R-:W4:Y:S01]  /*972a0*/  LDL.LU.64 R188, [R1+0x6c8] ;  /* 0x0006c80001bc7983 */ /* 0x010f220000300a00 */
[----:B-1----:R-:W-:Y:S01]  /*972b0*/  ISETP.LT.AND P6, PT, R252, R0, !P5 ;  /* 0x00000000fc00720c */ /* 0x002fe20006fc1270 */
[----:B------:R-:W1:Y:S01]  /*972c0*/  LDC R144, c[0x0][0x22c] ;  /* 0x00008b00ff907b82 */ /* 0x000e620000000800 */
[----:B------:R-:W-:-:S11]  /*972d0*/  PRMT R0, R140, 0x7770, RZ ;  /* 0x000077708c007816 */ /* 0x000fd600000000ff */
[----:B------:R0:W-:Y:S04]  /*972e0*/  @P6 STG.E.U8 desc[UR60][R230.64], R0 ;  /* 0x00000000e6006986 */ /* 0x0001e8000c10113c */
[----:B0-----:R-:W4:Y:S01]  /*972f0*/  LDL.LU.64 R230, [R1+0x6c0] ;  /* 0x0006c00001e67983 */ /* 0x001f220000300a00 */
[----:B------:R-:W-:Y:S02]  /*97300*/  ISETP.LT.AND P6, PT, R237, R3, !P5 ;  /* 0x00000003ed00720c */ /* 0x000fe40006fc1270 */
[----:B------:R-:W0:Y:S01]  /*97310*/  LDC R3, c[0x0][0x228] ;  /* 0x00008a00ff037b82 */ /* 0x000e220000000800 */
[----:B------:R-:W-:-:S10]  /*97320*/  PRMT R0, R140, 0x7771, RZ ;  /* 0x000077718c007816 */ /* 0x000fd400000000ff */
[----:B--2---:R2:W-:Y:S01]  /*97330*/  @P6 STG.E.U8 desc[UR60][R170.64], R0 ;  /* 0x00000000aa006986 */ /* 0x0045e2000c10113c */
[----:B0-----:R-:W-:Y:S02]  /*97340*/  ISETP.LT.AND P6, PT, R192, R3, !P5 ;  /* 0x00000003c000720c */ /* 0x001fe40006fc1270 */
[----:B------:R-:W-:Y:S01]  /*97350*/  PRMT R3, R140, 0x7772, RZ ;  /* 0x000077728c037816 */ /* 0x000fe200000000ff */
[----:B--2---:R-:W2:Y:S01]  /*97360*/  LDL.LU.64 R170, [R1+0x690] ;  /* 0x0006900001aa7983 */ /* 0x004ea20000300a00 */
[----:B------:R-:W-:-:S09]  /*97370*/  VIADD R0, R236, 0x1a ;  /* 0x0000001aec007836 */ /* 0x000fd20000000000 */
[----:B------:R0:W-:Y:S01]  /*97380*/  @P6 STG.E.U8 desc[UR60][R168.64], R3 ;  /* 0x00000003a8006986 */ /* 0x0001e2000c10113c */
[----:B-1----:R-:W-:Y:S02]  /*97390*/  ISETP.GE.AND P6, PT, R0, R144, PT ;  /* 0x000000900000720c */ /* 0x002fe40003fc6270 */
        /* <DEDUP_REMOVED lines=16> */
[----:B----4-:R4:W-:Y:S01]  /*974a0*/  @P5 STG.E.U8 desc[UR60][R188.64], R0 ;  /* 0x00000000bc005986 */ /* 0x0109e2000c10113c */
[----:B0-----:R-:W-:-:S03]  /*974b0*/  ISETP.LT.AND P5, PT, R192, R3, !P6 ;  /* 0x00000003c000720c */ /* 0x001fc600077a1270 */
[----:B----4-:R-:W4:Y:S01]  /*974c0*/  LDL.LU.64 R188, [R1+0x668] ;  /* 0x0006680001bc7983 */ /* 0x010f220000300a00 */
[----:B------:R-:W-:-:S09]  /*974d0*/  PRMT R3, R145, 0x7772, RZ ;  /* 0x0000777291037816 */ /* 0x000fd200000000ff */
[----:B------:R0:W-:Y:S04]  /*974e0*/  @P5 STG.E.U8 desc[UR60][R230.64], R3 ;  /* 0x00000003e6005986 */ /* 0x0001e8000c10113c */
[----:B0-----:R-:W4:Y:S01]  /*974f0*/  LDL.LU.64 R230, [R1+0x660] ;  /* 0x0006600001e67983 */ /* 0x001f220000300a00 */
[----:B------:R-:W-:Y:S01]  /*97500*/  VIADD R0, R236, 0x1b ;  /* 0x0000001bec007836 */ /* 0x000fe20000000000 */
[----:B------:R-:W-:Y:S01]  /*97510*/  PRMT R145, R145, 0x7773, RZ ;  /* 0x0000777391917816 */ /* 0x000fe200000000ff */
[----:B------:R-:W0:Y:S03]  /*97520*/  LDC R3, c[0x0][0x228] ;  /* 0x00008a00ff037b82 */ /* 0x000e260000000800 */
[----:B-1----:R-:W-:-:S05]  /*97530*/  ISETP.GE.AND P5, PT, R0, R140, PT ;  /* 0x0000008c0000720c */ /* 0x002fca0003fa6270 */
        /* <DEDUP_REMOVED lines=824> */
[----:B------:R-:W0:Y:S01]  /*9a8c0*/  LDC R0, c[0x0][0x228] ;  /* 0x00008a00ff007b82 */ /* 0x000e220000000800 */
[----:B------:R-:W-:Y:S01]  /*9a8d0*/  VIADD R3, R236, 0x3f ;  /* 0x0000003fec037836 */ /* 0x000fe20000000000 */
[----:B------:R-:W-:Y:S02]  /*9a8e0*/  PRMT R115, R115, 0x7773, RZ ;  /* 0x0000777373737816 */ /* 0x000fe400000000ff */
[----:B0-----:R-:W-:-:S04]  /*9a8f0*/  ISETP.LT.AND P6, PT, R190, R0, !P6 ;  /* 0x00000000be00720c */ /* 0x001fc800077c1270 */
[----:B------:R-:W0:Y:S01]  /*9a900*/  LDC R0, c[0x0][0x228] ;  /* 0x00008a00ff007b82 */ /* 0x000e220000000800 */
[----:B------:R-:W-:-:S07]  /*9a910*/  ISETP.GE.AND P5, PT, R3, R108, PT ;  /* 0x0000006c0300720c */ /* 0x000fce0003fa6270 */
[----:B------:R-:W1:Y:S08]  /*9a920*/  LDC R3, c[0x0][0x228] ;  /* 0x00008a00ff037b82 */ /* 0x000e700000000800 */
[----:B------:R-:W3:Y:S01]  /*9a930*/  LDC R108, c[0x0][0x22c] ;  /* 0x00008b00ff6c7b82 */ /* 0x000ee20000000800 */
[----:B--2---:R2:W-:Y:S01]  /*9a940*/  @P6 STG.E.U8 desc[UR60][R170.64], R115 ;  /* 0x00000073aa006986 */ /* 0x0045e2000c10113c */
[----:B0-----:R-:W-:-:S02]  /*9a950*/  ISETP.LT.AND P6, PT, R252, R0, !P5 ;  /* 0x00000000fc00720c */ /* 0x001fc40006fc1270 */
[----:B------:R-:W-:Y:S01]  /*9a960*/  PRMT R0, R111, 0x7770, RZ ;  /* 0x000077706f007816 */ /* 0x000fe200000000ff */
[----:B--2---:R-:W2:Y:S10]  /*9a970*/  LDL.LU.64 R170, [R1+0x568] ;  /* 0x0005680001aa7983 */ /* 0x004eb40000300a00 */
[----:B------:R0:W-:Y:S04]  /*9a980*/  @P6 STG.E.U8 desc[UR60][R168.64], R0 ;  /* 0x00000000a8006986 */ /* 0x0001e8000c10113c */
[----:B0-----:R-:W2:Y:S01]  /*9a990*/  LDL.LU.64 R168, [R1+0x5a8] ;  /* 0x0005a80001a87983 */ /* 0x001ea20000300a00 */
[----:B-1----:R-:W-:-:S02]  /*9a9a0*/  ISETP.LT.AND P6, PT, R237, R3, !P5 ;  /* 0x00000003ed00720c */ /* 0x002fc40006fc1270 */
[----:B------:R-:W0:Y:S01]  /*9a9b0*/  LDC R3, c[0x0][0x228] ;  /* 0x00008a00ff037b82 */ /* 0x000e220000000800 */
[----:B------:R-:W-:-:S10]  /*9a9c0*/  PRMT R0, R111, 0x7771, RZ ;  /* 0x000077716f007816 */ /* 0x000fd400000000ff */
[----:B---3--:R1:W-:Y:S01]  /*9a9d0*/  @P6 STG.E.U8 desc[UR60][R232.64], R0 ;  /* 0x00000000e8006986 */ /* 0x0083e2000c10113c */
[----:B0-----:R-:W-:-:S03]  /*9a9e0*/  ISETP.LT.AND P6, PT, R192, R3, !P5 ;  /* 0x00000003c000720c */ /* 0x001fc60006fc1270 */
[----:B-1----:R-:W3:Y:S01]  /*9a9f0*/  LDL.LU.64 R232, [R1+0x5a0] ;  /* 0x0005a00001e87983 */ /* 0x002ee20000300a00 */
[----:B------:R-:W-:-:S09]  /*9aa00*/  PRMT R0, R111, 0x7772, RZ ;  /* 0x000077726f007816 */ /* 0x000fd200000000ff */
[----:B------:R0:W-:Y:S04]  /*9aa10*/  @P6 STG.E.U8 desc[UR60][R186.64], R0 ;  /* 0x00000000ba006986 */ /* 0x0001e8000c10113c */
[----:B0-----:R-:W3:Y:S01]  /*9aa20*/  LDL.LU.64 R186, [R1+0x598] ;  /* 0x0005980001ba7983 */ /* 0x001ee20000300a00 */
[----:B------:R-:W0:Y:S01]  /*9aa30*/  LDC R0, c[0x0][0x228] ;  /* 0x00008a00ff007b82 */ /* 0x000e220000000800 */
[----:B------:R-:W-:Y:S01]  /*9aa40*/  PRMT R111, R111, 0x7773, RZ ;  /* 0x000077736f6f7816 */ /* 0x000fe200000000ff */
[----:B------:R-:W-:Y:S01]  /*9aa50*/  VIADD R3, R236, 0x40 ;  /* 0x00000040ec037836 */ /* 0x000fe20000000000 */
[----:B0-----:R-:W-:-:S05]  /*9aa60*/  ISETP.LT.AND P5, PT, R190, R0, !P5 ;  /* 0x00000000be00720c */ /* 0x001fca0006fa1270 */
[----:B------:R-:W0:Y:S01]  /*9aa70*/  LDC R0, c[0x0][0x228] ;  /* 0x00008a00ff007b82 */ /* 0x000e220000000800 */
[----:B------:R-:W-:-:S07]  /*9aa80*/  ISETP.GE.AND P6, PT, R3, R108, PT ;  /* 0x0000006c0300720c */ /* 0x000fce0003fc6270 */
[----:B------:R-:W1:Y:S01]  /*9aa90*/  LDC R3, c[0x0][0x228] ;  /* 0x00008a00ff037b82 */ /* 0x000e620000000800 */
[----:B----4-:R4:W-:Y:S07]  /*9aaa0*/  @P5 STG.E.U8 desc[UR60][R188.64], R111 ;  /* 0x0000006fbc005986 */ /* 0x0109ee000c10113c */
[----:B------:R-:W2:Y:S01]  /*9aab0*/  LDC R108, c[0x0][0x22c] ;  /* 0x00008b00ff6c7b82 */ /* 0x000ea20000000800 */
        /* <DEDUP_REMOVED lines=9> */
[----:B0-----:R-:W-:-:S03]  /*9ab50*/  ISETP.LT.AND P5, PT, R192, R3, !P6 ;  /* 0x00000003c000720c */ /* 0x001fc600077a1270 */
[----:B-1----:R-:W2:Y:S01]  /*9ab60*/  LDL.LU.64 R170, [R1+0x600] ;  /* 0x0006000001aa7983 */ /* 0x002ea20000300a00 */
[----:B------:R-:W-:-:S09]  /*9ab70*/  PRMT R0, R104, 0x7772, RZ ;  /* 0x0000777268007816 */ /* 0x000fd200000000ff */
[----:B------:R0:W-:Y:S04]  /*9ab80*/  @P5 STG.E.U8 desc[UR60][R168.64], R0 ;  /* 0x00000000a8005986 */ /* 0x0001e8000c10113c */
[----:B0-----:R-:W2:Y:S01]  /*9ab90*/  LDL.LU.64 R168, [R1+0x5f8] ;  /* 0x0005f80001a87983 */ /* 0x001ea20000300a00 */
[----:B------:R-:W0:Y:S01]  /*9aba0*/  LDC R0, c[0x0][0x228] ;  /* 0x00008a00ff007b82 */ /* 0x000e220000000800 */
[----:B------:R-:W-:Y:S01]  /*9abb0*/  VIADD R3, R236, 0x41 ;  /* 0x00000041ec037836 */ /* 0x000fe20000000000 */
[----:B------:R-:W-:Y:S02]  /*9abc0*/  PRMT R104, R104, 0x7773, RZ ;  /* 0x0000777368687816 */ /* 0x000fe400000000ff */
[----:B0-----:R-:W-:-:S04]  /*9abd0*/  ISETP.LT.AND P6, PT, R190, R0, !P6 ;  /* 0x00000000be00720c */ /* 0x001fc800077c1270 */
[----:B------:R-:W0:Y:S01]  /*9abe0*/  LDC R0, c[0x0][0x228] ;  /* 0x00008a00ff007b82 */ /* 0x000e220000000800 */
[----:B------:R-:W-:-:S07]  /*9abf0*/  ISETP.GE.AND P5, PT, R3, R108, PT ;  /* 0x0000006c0300720c */ /* 0x000fce0003fa6270 */
[----:B------:R-:W1:Y:S01]  /*9ac00*/  LDC R3, c[0x0][0x228] ;  /* 0x00008a00ff037b82 */ /* 0x000e620000000800 */
[----:B---3--:R3:W-:Y:S04]  /*9ac10*/  @P6 STG.E.U8 desc[UR60][R232.64], R104 ;  /* 0x00000068e8006986 */ /* 0x0087e8000c10113c */
[----:B---3--:R-:W3:Y:S01]  /*9ac20*/  LDL.LU.64 R232, [R1+0x610] ;  /* 0x0006100001e87983 */ /* 0x008ee20000300a00 */
[----:B0-----:R-:W-:Y:S02]  /*9ac30*/  ISETP.LT.AND P6, PT, R252, R0, !P5 ;  /* 0x00000000fc00720c */ /* 0x001fe40006fc1270 */
[----:B------:R-:W0:Y:S01]  /*9ac40*/  LDC R104, c[0x0][0x22c] ;  /* 0x00008b00ff687b82 */ /* 0x000e220000000800 */
[----:B------:R-:W-:-:S10]  /*9ac50*/  PRMT R0, R100, 0x7770, RZ ;  /* 0x0000777064007816 */ /* 0x000fd400000000ff */
[----:B------:R1:W-:Y:S04]  /*9ac60*/  @P6 STG.E.U8 desc[UR60][R186.64], R0 ;  /* 0x00000000ba006986 */ /* 0x0003e8000c10113c */
[----:B-1----:R-:W3:Y:S01]  /*9ac70*/  LDL.LU.64 R186, [R1+0x648] ;  /* 0x0006480001ba7983 */ /* 0x002ee20000300a00 */
[----:B------:R-:W-:Y:S02]  /*9ac80*/  ISETP.LT.AND P6, PT, R237, R3, !P5 ;  /* 0x00000003ed00720c */ /* 0x000fe40006fc1270 */
[----:B------:R-:W1:Y:S01]  /*9ac90*/  LDC R3, c[0x0][0x228] ;  /* 0x00008a00ff037b82 */ /* 0x000e620000000800 */
[----:B------:R-:W-:-:S10]  /*9aca0*/  PRMT R0, R100, 0x7771, RZ ;  /* 0x0000777164007816 */ /* 0x000fd400000000ff */
[----:B----4-:R4:W-:Y:S01]  /*9acb0*/  @P6 STG.E.U8 desc[UR60][R188.64], R0 ;  /* 0x00000000bc006986 */ /* 0x0109e2000c10113c */
[----:B-1----:R-:W-:-:S03]  /*9acc0*/  ISETP.LT.AND P6, PT, R192, R3, !P5 ;  /* 0x00000003c000720c */ /* 0x002fc60006fc1270 */
[----:B----4-:R-:W4:Y:S01]  /*9acd0*/  LDL.LU.64 R188, [R1+0x640] ;  /* 0x0006400001bc7983 */ /* 0x010f220000300a00 */
[----:B------:R-:W-:-:S09]  /*9ace0*/  PRMT R0, R100, 0x7772, RZ ;  /* 0x0000777264007816 */ /* 0x000fd200000000ff */
[----:B------:R1:W-:Y:S04]  /*9acf0*/  @P6 STG.E.U8 desc[UR60][R230.64], R0 ;  /* 0x00000000e6006986 */ /* 0x0003e8000c10113c */
[----:B-1----:R-:W4:Y:S01]  /*9ad00*/  LDL.LU.64 R230, [R1+0x638] ;  /* 0x0006380001e67983 */ /* 0x002f220000300a00 */
[----:B------:R-:W1:Y:S01]  /*9ad10*/  LDC R0, c[0x0][0x228] ;  /* 0x00008a00ff007b82 */ /* 0x000e620000000800 */
[----:B------:R-:W-:Y:S01]  /*9ad20*/  VIADD R3, R236, 0x42 ;  /* 0x00000042ec037836 */ /* 0x000fe20000000000 */
[----:B------:R-:W-:Y:S02]  /*9ad30*/  PRMT R100, R100, 0x7773, RZ ;  /* 0x0000777364647816 */ /* 0x000fe400000000ff */
[----:B-1----:R-:W-:-:S04]  /*9ad40*/  ISETP.LT.AND P5, PT, R190, R0, !P5 ;  /* 0x00000000be00720c */ /* 0x002fc80006fa1270 */
[----:B------:R-:W1:Y:S01]  /*9ad50*/  LDC R0, c[0x0][0x228] ;  /* 0x00008a00ff007b82 */ /* 0x000e620000000800 */
[----:B0-----:R-:W-:-:S07]  /*9ad60*/  ISETP.GE.AND P6, PT, R3, R104, PT ;  /* 0x000000680300720c */ /* 0x001fce0003fc6270 */
[----:B------:R-:W0:Y:S01]  /*9ad70*/  LDC R3, c[0x0][0x228] ;  /* 0x00008a00ff037b82 */ /* 0x000e220000000800 */
[----:B--2---:R2:W-:Y:S01]  /*9ad80*/  @P5 STG.E.U8 desc[UR60][R170.64], R100 ;  /* 0x00000064aa005986 */ /* 0x0045e2000c10113c */
[----:B-1----:R-:W-:Y:S02]  /*9ad90*/  ISETP.LT.AND P5, PT, R252, R0, !P6 ;  /* 0x00000000fc00720c */ /* 0x002fe400077a1270 */
[----:B------:R-:W-:Y:S01]  /*9ada0*/  PRMT R0, R105, 0x7770, RZ ;  /* 0x0000777069007816 */ /* 0x000fe200000000ff */
[----:B--2---:R-:W2:Y:S03]  /*9adb0*/  LDL.LU.64 R170, [R1+0x670] ;  /* 0x0006700001aa7983 */ /* 0x004ea60000300a00 */
[----:B------:R-:W1:Y:S07]  /*9adc0*/  LDC R100, c[0x0][0x22c] ;  /* 0x00008b00ff647b82 */ /* 0x000e6e0000000800 */
[----:B------:R0:W-:Y:S04]  /*9add0*/  @P5 STG.E.U8 desc[UR60][R168.64], R0 ;  /* 0x00000000a8005986 */ /* 0x0001e8000c10113c */
[----:B0-----:R-:W2:Y:S01]  /*9ade0*/  LDL.LU.64 R168, [R1+0x6b0] ;  /* 0x0006b00001a87983 */ /* 0x001ea20000300a00 */
[----:B------:R-:W-:-:S02]  /*9adf0*/  ISETP.LT.AND P5, PT, R237, R3, !P6 ;  /* 0x00000003ed00720c */ /* 0x000fc400077a1270 */
[----:B------:R-:W0:Y:S01]  /*9ae00*/  LDC R3, c[0x0][0x228] ;  /* 0x00008a00ff037b82 */ /* 0x000e220000000800 */
[----:B------:R-:W-:-:S10]  /*9ae10*/  PRMT R0, R105, 0x7771, RZ ;  /* 0x0000777169007816 */ /* 0x000fd400000000ff */
[----:B---3--:R3:W-:Y:S01]  /*9ae20*/  @P5 STG.E.U8 desc[UR60][R232.64], R0 ;  /* 0x00000000e8005986 */ /* 0x0087e2000c10113c */
[----:B0-----:R-:W-:-:S03]  /*9ae30*/  ISETP.LT.AND P5, PT, R192, R3, !P6 ;  /* 0x00000003c000720c */ /* 0x001fc600077a1270 */
[----:B---3--:R-:W3:Y:S01]  /*9ae40*/  LDL.LU.64 R232, [R1+0x6a8] ;  /* 0x0006a80001e87983 */ /* 0x008ee20000300a00 */
        /* <DEDUP_REMOVED lines=8> */
[----:B-1----:R-:W-:-:S07]  /*9aed0*/  ISETP.GE.AND P5, PT, R3, R100, PT ;  /* 0x000000640300720c */ /* 0x002fce0003fa6270 */
        /* <DEDUP_REMOVED lines=24> */
[----:B---3--:R3:W-:Y:S07]  /*9b060*/  @P5 STG.E.U8 desc[UR60][R232.64], R101 ;  /* 0x00000065e8005986 */ /* 0x0087ee000c10113c */
[----:B------:R-:W4:Y:S01]  /*9b070*/  LDC R100, c[0x0][0x22c] ;  /* 0x00008b00ff647b82 */ /* 0x000f220000000800 */
[----:B---3--:R-:W3:Y:S01]  /*9b080*/  LDL.LU.64 R232, [R1+0x730] ;  /* 0x0007300001e87983 */ /* 0x008ee20000300a00 */
[----:B0-----:R-:W-:-:S02]  /*9b090*/  ISETP.LT.AND P5, PT, R252, R0, !P6 ;  /* 0x00000000fc00720c */ /* 0x001fc400077a1270 */
[----:B------:R-:W-:-:S11]  /*9b0a0*/  PRMT R0, R106, 0x7770, RZ ;  /* 0x000077706a007816 */ /* 0x000fd600000000ff */
[----:B------:R0:W-:Y:S04]  /*9b0b0*/  @P5 STG.E.U8 desc[UR60][R186.64], R0 ;  /* 0x00000000ba005986 */ /* 0x0001e8000c10113c */
[----:B0-----:R-:W3:Y:S01]  /*9b0c0*/  LDL.LU.64 R186, [R1+0x768] ;  /* 0x0007680001ba7983 */ /* 0x001ee20000300a00 */
[----:B-1----:R-:W-:Y:S02]  /*9b0d0*/  ISETP.LT.AND P5, PT, R237, R3, !P6 ;  /* 0x00000003ed00720c */ /* 0x002fe400077a1270 */
        /* <DEDUP_REMOVED lines=107> */
[----:B----4-:R4:W-:Y:S04]  /*9b790*/  @P6 STG.E.U8 desc[UR60][R188.64], R96 ;  /* 0x00000060bc006986 */ /* 0x0109e8000c10113c */
[----:B----4-:R-:W4:Y:S01]  /*9b7a0*/  LDL.LU.64 R188, [R1+0x8b8] ;  /* 0x0008b80001bc7983 */ /* 0x010f220000300a00 */
[----:B0-----:R-:W-:Y:S02]  /*9b7b0*/  ISETP.LT.AND P6, PT, R252, R0, !P5 ;  /* 0x00000000fc00720c */ /* 0x001fe40006fc1270 */
[----:B------:R-:W0:Y:S01]  /*9b7c0*/  LDC R96, c[0x0][0x22c] ;  /* 0x00008b00ff607b82 */ /* 0x000e220000000800 */
[----:B------:R-:W-:-:S10]  /*9b7d0*/  PRMT R0, R92, 0x7770, RZ ;  /* 0x000077705c007816 */ /* 0x000fd400000000ff */
[----:B------:R1:W-:Y:S04]  /*9b7e0*/  @P6 STG.E.U8 desc[UR60][R230.64], R0 ;  /* 0x00000000e6006986 */ /* 0x0003e8000c10113c */
[----:B-1----:R-:W4:Y:S01]  /*9b7f0*/  LDL.LU.64 R230, [R1+0x8f8] ;  /* 0x0008f80001e67983 */ /* 0x002f220000300a00 */
[----:B------:R-:W-:Y:S02]  /*9b800*/  ISETP.LT.AND P6, PT, R237, R3, !P5 ;  /* 0x00000003ed00720c */ /* 0x000fe40006fc1270 */
[----:B------:R-:W1:Y:S01]  /*9b810*/  LDC R3, c[0x0][0x228] ;  /* 0x00008a00ff037b82 */ /* 0x000e620000000800 */
[----:B------:R-:W-:-:S10]  /*9b820*/  PRMT R0, R92, 0x7771, RZ ;  /* 0x000077715c007816 */ /* 0x000fd400000000ff */
[----:B--2---:R2:W-:Y:S01]  /*9b830*/  @P6 STG.E.U8 desc[UR60][R170.64], R0 ;  /* 0x00000000aa006986 */ /* 0x0045e2000c10113c */
[----:B-1----:R-:W-:-:S03]  /*9b840*/  ISETP.LT.AND P6, PT, R192, R3, !P5 ;  /* 0x00000003c000720c */ /* 0x002fc60006fc1270 */
[----:B--2---:R-:W2:Y:S01]  /*9b850*/  LDL.LU.64 R170, [R1+0x8f0] ;  /* 0x0008f00001aa7983 */ /* 0x004ea20000300a00 */
[----:B------:R-:W-:-:S09]  /*9b860*/  PRMT R0, R92, 0x7772, RZ ;  /* 0x000077725c007816 */ /* 0x000fd200000000ff */
[----:B------:R1:W-:Y:S04]  /*9b870*/  @P6 STG.E.U8 desc[UR60][R168.64], R0 ;  /* 0x00000000a8006986 */ /* 0x0003e8000c10113c */
[----:B-1----:R-:W2:Y:S01]  /*9b880*/  LDL.LU.64 R168, [R1+0x8e8] ;  /* 0x0008e80001a87983 */ /* 0x002ea20000300a00 */
[----:B------:R-:W1:Y:S01]  /*9b890*/  LDC R0, c[0x0][0x228] ;  /* 0x00008a00ff007b82 */ /* 0x000e620000000800 */
[----:B------:R-:W-:Y:S01]  /*9b8a0*/  VIADD R3, R236, 0x4a ;  /* 0x0000004aec037836 */ /* 0x000fe20000000000 */
[----:B------:R-:W-:Y:S02]  /*9b8b0*/  PRMT R92, R92, 0x7773, RZ ;  /* 0x000077735c5c7816 */ /* 0x000fe400000000ff */
[----:B-1----:R-:W-:-:S04]  /*9b8c0*/  ISETP.LT.AND P5, PT, R190, R0, !P5 ;  /* 0x00000000be00720c */ /* 0x002fc80006fa1270 */
[----:B------:R-:W1:Y:S01]  /*9b8d0*/  LDC R0, c[0x0][0x228] ;  /* 0x00008a00ff007b82 */ /* 0x000e620000000800 */
[----:B0-----:R-:W-:-:S07]  /*9b8e0*/  ISETP.GE.AND P6, PT, R3, R96, PT ;  /* 0x000000600300720c */ /* 0x001fce0003fc6270 */
[----:B------:R-:W0:Y:S01]  /*9b8f0*/  LDC R3, c[0x0][0x228] ;  /* 0x00008a00ff037b82 */ /* 0x000e220000000800 */
[----:B---3--:R3:W-:Y:S04]  /*9b900*/  @P5 STG.E.U8 desc[UR60][R232.64], R92 ;  /* 0x0000005ce8005986 */ /* 0x0087e8000c10113c */
[----:B---3--:R-:W3:Y:S01]  /*9b910*/  LDL.LU.64 R232, [R1+0x920] ;  /* 0x0009200001e87983 */ /* 0x008ee20000300a00 */
[----:B-1----:R-:W-:Y:S02]  /*9b920*/  ISETP.LT.AND P5, PT, R252, R0, !P6 ;  /* 0x00000000fc00720c */ /* 0x002fe400077a1270 */
[----:B------:R-:W1:Y:S01]  /*9b930*/  LDC R92, c[0x0][0x22c] ;  /* 0x00008b00ff5c7b82 */ /* 0x000e620000000800 */
[----:B------:R-:W-:-:S10]  /*9b940*/  PRMT R0, R97, 0x7770, RZ ;  /* 0x0000777061007816 */ /* 0x000fd400000000ff */
        /* <DEDUP_REMOVED lines=16> */
[----:B-1----:R-:W-:-:S07]  /*9ba50*/  ISETP.GE.AND P5, PT, R3, R92, PT ;  /* 0x0000005c0300720c */ /* 0x002fce0003fa6270 */
        /* <DEDUP_REMOVED lines=138> */
[----:B------:R-:W1:Y:S01]  /*9c300*/  LDC R3, c[0x0][0x228] ;  /* 0x00008a00ff037b82 */ /* 0x000e620000000800 */
[----:B--2---:R2:W-:Y:S01]  /*9c310*/  @P6 STG.E.U8 desc[UR60][R170.64], R88 ;  /* 0x00000058aa006986 */ /* 0x0045e2000c10113c */
[----:B0-----:R-:W-:Y:S02]  /*9c320*/  ISETP.LT.AND P6, PT, R252, R0, !P5 ;  /* 0x00000000fc00720c */ /* 0x001fe40006fc1270 */
[----:B------:R-:W-:Y:S01]  /*9c330*/  PRMT R0, R84, 0x7770, RZ ;  /* 0x0000777054007816 */ /* 0x000fe200000000ff */
[----:B--2---:R-:W2:Y:S03]  /*9c340*/  LDL.LU.64 R170, [R1+0xb50] ;  /* 0x000b500001aa7983 */ /* 0x004ea60000300a00 */
[----:B------:R-:W0:Y:S07]  /*9c350*/  LDC R88, c[0x0][0x22c] ;  /* 0x00008b00ff587b82 */ /* 0x000e2e0000000800 */
[----:B------:R1:W-:Y:S04]  /*9c360*/  @P6 STG.E.U8 desc[UR60][R168.64], R0 ;  /* 0x00000000a8006986 */ /* 0x0003e8000c10113c */
[----:B-1----:R-:W2:Y:S01]  /*9c370*/  LDL.LU.64 R168, [R1+0xb88] ;  /* 0x000b880001a87983 */ /* 0x002ea20000300a00 */
[----:B------:R-:W-:-:S02]  /*9c380*/  ISETP.LT.AND P6, PT, R237, R3, !P5 ;  /* 0x00000003ed00720c */ /* 0x000fc40006fc1270 */
[----:B------:R-:W1:Y:S01]  /*9c390*/  LDC R3, c[0x0][0x228] ;  /* 0x00008a00ff037b82 */ /* 0x000e620000000800 */
[----:B------:R-:W-:-:S10]  /*9c3a0*/  PRMT R0, R84, 0x7771, RZ ;  /* 0x0000777154007816 */ /* 0x000fd400000000ff */
[----:B---3--:R3:W-:Y:S01]  /*9c3b0*/  @P6 STG.E.U8 desc[UR60][R232.64], R0 ;  /* 0x00000000e8006986 */ /* 0x0087e2000c10113c */
[----:B-1----:R-:W-:-:S03]  /*9c3c0*/  ISETP.LT.AND P6, PT, R192, R3, !P5 ;  /* 0x00000003c000720c */ /* 0x002fc60006fc1270 */
[----:B---3--:R-:W3:Y:S01]  /*9c3d0*/  LDL.LU.64 R232, [R1+0xb80] ;  /* 0x000b800001e87983 */ /* 0x008ee20000300a00 */
[----:B------:R-:W-:-:S09]  /*9c3e0*/  PRMT R0, R84, 0x7772, RZ ;  /* 0x0000777254007816 */ /* 0x000fd200000000ff */
[----:B------:R1:W-:Y:S04]  /*9c3f0*/  @P6 STG.E.U8 desc[UR60][R186.64], R0 ;  /* 0x00000000ba006986 */ /* 0x0003e8000c10113c */
[----:B-1----:R-:W3:Y:S01]  /*9c400*/  LDL.LU.64 R186, [R1+0xb78] ;  /* 0x000b780001ba7983 */ /* 0x002ee20000300a00 */
[----:B------:R-:W1:Y:S01]  /*9c410*/  LDC R0, c[0x0][0x228] ;  /* 0x00008a00ff007b82 */ /* 0x000e620000000800 */
[----:B------:R-:W-:Y:S01]  /*9c420*/  PRMT R84, R84, 0x7773, RZ ;  /* 0x0000777354547816 */ /* 0x000fe200000000ff */
[----:B------:R-:W-:Y:S01]  /*9c430*/  VIADD R3, R236, 0x52 ;  /* 0x00000052ec037836 */ /* 0x000fe20000000000 */
[----:B-1----:R-:W-:-:S05]  /*9c440*/  ISETP.LT.AND P5, PT, R190, R0, !P5 ;  /* 0x00000000be00720c */ /* 0x002fca0006fa1270 */
[----:B------:R-:W1:Y:S01]  /*9c450*/  LDC R0, c[0x0][0x228] ;  /* 0x00008a00ff007b82 */ /* 0x000e620000000800 */
[----:B0-----:R-:W-:-:S07]  /*9c460*/  ISETP.GE.AND P6, PT, R3, R88, PT ;  /* 0x000000580300720c */ /* 0x001fce0003fc6270 */
[----:B------:R-:W0:Y:S01]  /*9c470*/  LDC R3, c[0x0][0x228] ;  /* 0x00008a00ff037b82 */ /* 0x000e220000000800 */
[----:B----4-:R4:W-:Y:S04]  /*9c480*/  @P5 STG.E.U8 desc[UR60][R188.64], R84 ;  /* 0x00000054bc005986 */ /* 0x0109e8000c10113c */
[----:B----4-:R-:W4:Y:S01]  /*9c490*/  LDL.LU.64 R188, [R1+0xbb0] ;  /* 0x000bb00001bc7983 */ /* 0x010f220000300a00 */
[----:B-1----:R-:W-:Y:S02]  /*9c4a0*/  ISETP.LT.AND P5, PT, R252, R0, !P6 ;  /* 0x00000000fc00720c */ /* 0x002fe400077a1270 */
[----:B------:R-:W1:Y:S01]  /*9c4b0*/  LDC R84, c[0x0][0x22c] ;  /* 0x00008b00ff547b82 */ /* 0x000e620000000800 */
[----:B------:R-:W-:-:S10]  /*9c4c0*/  PRMT R0, R89, 0x7770, RZ ;  /* 0x0000777059007816 */ /* 0x000fd400000000ff */
[----:B------:R0:W-:Y:S04]  /*9c4d0*/  @P5 STG.E.U8 desc[UR60][R230.64], R0 ;  /* 0x00000000e6005986 */ /* 0x0001e8000c10113c */
[----:B0-----:R-:W4:Y:S01]  /*9c4e0*/  LDL.LU.64 R230, [R1+0xbe8] ;  /* 0x000be80001e67983 */ /* 0x001f220000300a00 */
[----:B------:R-:W-:Y:S02]  /*9c4f0*/  ISETP.LT.AND P5, PT, R237, R3, !P6 ;  /* 0x00000003ed00720c */ /* 0x000fe400077a1270 */
[----:B------:R-:W0:Y:S01]  /*9c500*/  LDC R3, c[0x0][0x228] ;  /* 0x00008a00ff037b82 */ /* 0x000e220000000800 */
[----:B------:R-:W-:-:S10]  /*9c510*/  PRMT R0, R89, 0x7771, RZ ;  /* 0x0000777159007816 */ /* 0x000fd400000000ff */
[----:B--2---:R2:W-:Y:S01]  /*9c520*/  @P5 STG.E.U8 desc[UR60][R170.64], R0 ;  /* 0x00000000aa005986 */ /* 0x0045e2000c10113c */
[----:B0-----:R-:W-:-:S03]  /*9c530*/  ISETP.LT.AND P5, PT, R192, R3, !P6 ;  /* 0x00000003c000720c */ /* 0x001fc600077a1270 */
[----:B--2---:R-:W2:Y:S01]  /*9c540*/  LDL.LU.64 R170, [R1+0xbe0] ;  /* 0x000be00001aa7983 */ /* 0x004ea20000300a00 */
        /* <DEDUP_REMOVED lines=8> */
[----:B-1----:R-:W-:-:S07]  /*9c5d0*/  ISETP.GE.AND P5, PT, R3, R84, PT ;  /* 0x000000540300720c */ /* 0x002fce0003fa6270 */
        /* <DEDUP_REMOVED lines=334> */
[----:B-1----:R-:W-:Y:S02]  /*9dac0*/  ISETP.LT.AND P6, PT, R192, R3, !P5 ;  /* 0x00000003c000720c */ /* 0x002fe40006fc1270 */
[----:B--2---:R-:W-:Y:S01]  /*9dad0*/  PRMT R0, R68, 0x7772, RZ ;  /* 0x0000777244007816 */ /* 0x004fe200000000ff */
[----:B------:R-:W2:Y:S10]  /*9dae0*/  LDL.LU.64 R170, [R1+0xe30] ;  /* 0x000e300001aa7983 */ /* 0x000eb40000300a00 */
[----:B------:R1:W-:Y:S02]  /*9daf0*/  @P6 STG.E.U8 desc[UR60][R168.64], R0 ;  /* 0x00000000a8006986 */ /* 0x0003e4000c10113c */
[----:B-1----:R-:W1:Y:S02]  /*9db00*/  LDC R0, c[0x0][0x228] ;  /* 0x00008a00ff007b82 */ /* 0x002e640000000800 */
[----:B------:R-:W2:Y:S01]  /*9db10*/  LDL.LU.64 R168, [R1+0xe28] ;  /* 0x000e280001a87983 */ /* 0x000ea20000300a00 */
[----:B------:R-:W-:Y:S01]  /*9db20*/  VIADD R3, R236, 0x62 ;  /* 0x00000062ec037836 */ /* 0x000fe20000000000 */
[----:B------:R-:W-:-:S02]  /*9db30*/  PRMT R68, R68, 0x7773, RZ ;  /* 0x0000777344447816 */ /* 0x000fc400000000ff */
[----:B-1----:R-:W-:Y:S02]  /*9db40*/  ISETP.LT.AND P5, PT, R190, R0, !P5 ;  /* 0x00000000be00720c */ /* 0x002fe40006fa1270 */
[----:B------:R-:W1:Y:S01]  /*9db50*/  LDC R0, c[0x0][0x228] ;  /* 0x00008a00ff007b82 */ /* 0x000e620000000800 */
[----:B0-----:R-:W-:-:S07]  /*9db60*/  ISETP.GE.AND P6, PT, R3, R72, PT ;  /* 0x000000480300720c */ /* 0x001fce0003fc6270 */
[----:B------:R-:W0:Y:S03]  /*9db70*/  LDC R3, c[0x0][0x228] ;  /* 0x00008a00ff037b82 */ /* 0x000e260000000800 */
        /* <DEDUP_REMOVED lines=17> */
[----:B------:R-:W-:-:S05]  /*9dc90*/  VIADD R3, R236, 0x63 ;  /* 0x00000063ec037836 */ /* 0x000fca0000000000 */
[----:B-1----:R-:W-:Y:S02]  /*9dca0*/  ISETP.GE.AND P5, PT, R3, R68, PT ;  /* 0x000000440300720c */ /* 0x002fe40003fa6270 */
[----:B------:R-:W1:Y:S01]  /*9dcb0*/  LDC R3, c[0x0][0x228] ;  /* 0x00008a00ff037b82 */ /* 0x000e620000000800 */
[----:B------:R-:W-:-:S07]  /*9dcc0*/  PRMT R73, R73, 0x7773, RZ ;  /* 0x0000777349497816 */ /* 0x000fce00000000ff */
[----:B------:R-:W3:Y:S01]  /*9dcd0*/  LDC R68, c[0x0][0x22c] ;  /* 0x00008b00ff447b82 */ /* 0x000ee20000000800 */
[----:B0-----:R-:W-:-:S07]  /*9dce0*/  ISETP.LT.AND P6, PT, R190, R0, !P6 ;  /* 0x00000000be00720c */ /* 0x001fce00077c1270 */
[----:B------:R-:W0:Y:S06]  /*9dcf0*/  LDC R0, c[0x0][0x228] ;  /* 0x00008a00ff007b82 */ /* 0x000e2c0000000800 */
[----:B--2---:R2:W-:Y:S01]  /*9dd00*/  @P6 STG.E.U8 desc[UR60][R170.64], R73 ;  /* 0x00000049aa006986 */ /* 0x0045e2000c10113c */
[----:B0-----:R-:W-:Y:S02]  /*9dd10*/  ISETP.LT.AND P6, PT, R252, R0, !P5 ;  /* 0x00000000fc00720c */ /* 0x001fe40006fc1270 */
[----:B------:R-:W-:Y:S01]  /*9dd20*/  PRMT R0, R69, 0x7770, RZ ;  /* 0x0000777045007816 */ /* 0x000fe200000000ff */
[----:B--2---:R-:W2:Y:S10]  /*9dd30*/  LDL.LU.64 R170, [R1+0xe68] ;  /* 0x000e680001aa7983 */ /* 0x004eb40000300a00 */
[----:B------:R0:W-:Y:S01]  /*9dd40*/  @P6 STG.E.U8 desc[UR60][R168.64], R0 ;  /* 0x00000000a8006986 */ /* 0x0001e2000c10113c */
[----:B-1----:R-:W-:-:S02]  /*9dd50*/  ISETP.LT.AND P6, PT, R237, R3, !P5 ;  /* 0x00000003ed00720c */ /* 0x002fc40006fc1270 */
[----:B------:R-:W1:Y:S01]  /*9dd60*/  LDC R3, c[0x0][0x228] ;  /* 0x00008a00ff037b82 */ /* 0x000e620000000800 */
[----:B0-----:R-:W2:Y:S01]  /*9dd70*/  LDL.LU.64 R168, [R1+0xe78] ;  /* 0x000e780001a87983 */ /* 0x001ea20000300a00 */
[----:B------:R-:W-:-:S09]  /*9dd80*/  PRMT R0, R69, 0x7771, RZ ;  /* 0x0000777145007816 */ /* 0x000fd200000000ff */
[----:B---3--:R0:W-:Y:S01]  /*9dd90*/  @P6 STG.E.U8 desc[UR60][R232.64], R0 ;  /* 0x00000000e8006986 */ /* 0x0081e2000c10113c */
[----:B-1----:R-:W-:Y:S02]  /*9dda0*/  ISETP.LT.AND P6, PT, R192, R3, !P5 ;  /* 0x00000003c000720c */ /* 0x002fe40006fc1270 */
[C---:B0-----:R-:W-:Y:S01]  /*9ddb0*/  PRMT R0, R69.reuse, 0x7772, RZ ;  /* 0x0000777245007816 */ /* 0x041fe200000000ff */
[----:B------:R-:W3:Y:S10]  /*9ddc0*/  LDL.LU.64 R232, [R1+0xe70] ;  /* 0x000e700001e87983 */ /* 0x000ef40000300a00 */
[----:B------:R0:W-:Y:S02]  /*9ddd0*/  @P6 STG.E.U8 desc[UR60][R186.64], R0 ;  /* 0x00000000ba006986 */ /* 0x0001e4000c10113c */
[----:B0-----:R-:W0:Y:S02]  /*9dde0*/  LDC R0, c[0x0][0x228] ;  /* 0x00008a00ff007b82 */ /* 0x001e240000000800 */
[----:B------:R-:W3:Y:S01]  /*9ddf0*/  LDL.LU.64 R186, [R1+0xe40] ;  /* 0x000e400001ba7983 */ /* 0x000ee20000300a00 */
[----:B------:R-:W-:Y:S01]  /*9de00*/  PRMT R69, R69, 0x7773, RZ ;  /* 0x0000777345457816 */ /* 0x000fe200000000ff */
[----:B------:R-:W-:Y:S01]  /*9de10*/  VIADD R3, R236, 0x64 ;  /* 0x00000064ec037836 */ /* 0x000fe20000000000 */
[----:B0-----:R-:W-:-:S03]  /*9de20*/  ISETP.LT.AND P5, PT, R190, R0, !P5 ;  /* 0x00000000be00720c */ /* 0x001fc60006fa1270 */
[----:B------:R-:W0:Y:S01]  /*9de30*/  LDC R0, c[0x0][0x228] ;  /* 0x00008a00ff007b82 */ /* 0x000e220000000800 */
[----:B------:R-:W-:-:S07]  /*9de40*/  ISETP.GE.AND P6, PT, R3, R68, PT ;  /* 0x000000440300720c */ /* 0x000fce0003fc6270 */
[----:B------:R-:W1:Y:S02]  /*9de50*/  LDC R3, c[0x0][0x228] ;  /* 0x00008a00ff037b82 */ /* 0x000e640000000800 */
[----:B----4-:R4:W-:Y:S06]  /*9de60*/  @P5 STG.E.U8 desc[UR60][R188.64], R69 ;  /* 0x00000045bc005986 */ /* 0x0109ec000c10113c */
[----:B------:R-:W2:Y:S01]  /*9de70*/  LDC R68, c[0x0][0x22c] ;  /* 0x00008b00ff447b82 */ /* 0x000ea20000000800 */
[----:B----4-:R-:W4:Y:S01]  /*9de80*/  LDL.LU.64 R188, [R1+0xdc0] ;  /* 0x000dc00001bc7983 */ /* 0x010f220000300a00 */
[----:B0-----:R-:W-:-:S06]  /*9de90*/  ISETP.LT.AND P5, PT, R252, R0, !P6 ;  /* 0x00000000fc00720c */ /* 0x001fcc00077a1270 */
[----:B------:R-:W0:Y:S01]  /*9dea0*/  LDC R69, c[0x0][0x22c] ;  /* 0x00008b00ff457b82 */ /* 0x000e220000000800 */
[----:B------:R-:W-:-:S06]  /*9deb0*/  PRMT R0, R74, 0x7770, RZ ;  /* 0x000077704a007816 */ /* 0x000fcc00000000ff */
        /* <DEDUP_REMOVED lines=10> */
[----:B-1----:R-:W1:Y:S01]  /*9df60*/  LDC R0, c[0x0][0x228] ;  /* 0x00008a00ff007b82 */ /* 0x002e620000000800 */
[----:B------:R-:W-:Y:S01]  /*9df70*/  VIADD R3, R236, 0x65 ;  /* 0x00000065ec037836 */ /* 0x000fe20000000000 */
[----:B------:R-:W2:Y:S04]  /*9df80*/  LDL.LU.64 R168, [R1+0xc50] ;  /* 0x000c500001a87983 */ /* 0x000ea80000300a00 */
[----:B------:R-:W-:-:S02]  /*9df90*/  ISETP.GE.AND P5, PT, R3, R68, PT ;  /* 0x000000440300720c */ /* 0x000fc40003fa6270 */
[----:B------:R-:W0:Y:S01]  /*9dfa0*/  LDC R68, c[0x0][0x228] ;  /* 0x00008a00ff447b82 */ /* 0x000e220000000800 */
[----:B-1----:R-:W-:-:S07]  /*9dfb0*/  ISETP.LT.AND P6, PT, R190, R0, !P6 ;  /* 0x00000000be00720c */ /* 0x002fce00077c1270 */
[----:B------:R-:W1:Y:S01]  /*9dfc0*/  LDC R0, c[0x0][0x228] ;  /* 0x00008a00ff007b82 */ /* 0x000e620000000800 */
[----:B------:R-:W-:Y:S02]  /*9dfd0*/  PRMT R74, R74, 0x7773, RZ ;  /* 0x000077734a4a7816 */ /* 0x000fe400000000ff */
[----:B------:R-:W-:-:S03]  /*9dfe0*/  PRMT R3, R70, 0x7770, RZ ;  /* 0x0000777046037816 */ /* 0x000fc600000000ff */
[----:B---3--:R3:W-:Y:S01]  /*9dff0*/  @P6 STG.E.U8 desc[UR60][R232.64], R74 ;  /* 0x0000004ae8006986 */ /* 0x0087e2000c10113c */
[----:B-1----:R-:W-:-:S03]  /*9e000*/  ISETP.LT.AND P6, PT, R252, R0, !P5 ;  /* 0x00000000fc00720c */ /* 0x002fc60006fc1270 */
[----:B---3--:R-:W3:Y:S10]  /*9e010*/  LDL.LU.64 R232, [R1+0xb30] ;  /* 0x000b300001e87983 */ /* 0x008ef40000300a00 */
[----:B------:R1:W-:Y:S01]  /*9e020*/  @P6 STG.E.U8 desc[UR60][R186.64], R3 ;  /* 0x00000003ba006986 */ /* 0x0003e2000c10113c */
[----:B0-----:R-:W-:-:S02]  /*9e030*/  ISETP.LT.AND P6, PT, R237, R68, !P5 ;  /* 0x00000044ed00720c */ /* 0x001fc40006fc1270 */
[----:B------:R-:W0:Y:S01]  /*9e040*/  LDC R68, c[0x0][0x228] ;  /* 0x00008a00ff447b82 */ /* 0x000e220000000800 */
[----:B------:R-:W-:Y:S01]  /*9e050*/  PRMT R0, R70, 0x7771, RZ ;  /* 0x0000777146007816 */ /* 0x000fe200000000ff */
[----:B-1----:R-:W3:Y:S06]  /*9e060*/  LDL.LU.64 R186, [R1+0xa28] ;  /* 0x000a280001ba7983 */ /* 0x002eec0000300a00 */
[----:B------:R-:W1:Y:S03]  /*9e070*/  LDC R3, c[0x0][0x228] ;  /* 0x00008a00ff037b82 */ /* 0x000e660000000800 */
[----:B----4-:R4:W-:Y:S01]  /*9e080*/  @P6 STG.E.U8 desc[UR60][R188.64], R0 ;  /* 0x00000000bc006986 */ /* 0x0109e2000c10113c */
[----:B0-----:R-:W-:-:S03]  /*9e090*/  ISETP.LT.AND P6, PT, R192, R68, !P5 ;  /* 0x00000044c000720c */ /* 0x001fc60006fc1270 */
[----:B----4-:R-:W4:Y:S01]  /*9e0a0*/  LDL.LU.64 R188, [R1+0x8e0] ;  /* 0x0008e00001bc7983 */ /* 0x010f220000300a00 */
[----:B------:R-:W-:-:S09]  /*9e0b0*/  PRMT R68, R70, 0x7772, RZ ;  /* 0x0000777246447816 */ /* 0x000fd200000000ff */
[----:B------:R0:W-:Y:S04]  /*9e0c0*/  @P6 STG.E.U8 desc[UR60][R230.64], R68 ;  /* 0x00000044e6006986 */ /* 0x0001e8000c10113c */
[----:B0-----:R-:W4:Y:S01]  /*9e0d0*/  LDL.LU.64 R230, [R1+0x7d0] ;  /* 0x0007d00001e67983 */ /* 0x001f220000300a00 */
[----:B-1----:R-:W-:Y:S01]  /*9e0e0*/  ISETP.LT.AND P5, PT, R190, R3, !P5 ;  /* 0x00000003be00720c */ /* 0x002fe20006fa1270 */
[----:B------:R-:W-:Y:S01]  /*9e0f0*/  VIADD R72, R236, 0x66 ;  /* 0x00000066ec487836 */ /* 0x000fe20000000000 */
[----:B------:R-:W0:Y:S01]  /*9e100*/  LDC R3, c[0x0][0x228] ;  /* 0x00008a00ff037b82 */ /* 0x000e220000000800 */
[----:B------:R-:W-:-:S03]  /*9e110*/  PRMT R70, R70, 0x7773, RZ ;  /* 0x0000777346467816 */ /* 0x000fc600000000ff */
[----:B------:R-:W-:-:S04]  /*9e120*/  ISETP.GE.AND P6, PT, R72, R69, PT ;  /* 0x000000454800720c */ /* 0x000fc80003fc6270 */
[----:B------:R-:W1:Y:S01]  /*9e130*/  LDC R68, c[0x0][0x228] ;  /* 0x00008a00ff447b82 */ /* 0x000e620000000800 */
[----:B------:R-:W-:-:S07]  /*9e140*/  PRMT R0, R75, 0x7770, RZ ;  /* 0x000077704b007816 */ /* 0x000fce00000000ff */
[----:B------:R-:W1:Y:S01]  /*9e150*/  LDC R69, c[0x0][0x22c] ;  /* 0x00008b00ff457b82 */ /* 0x000e620000000800 */
[----:B--2---:R2:W-:Y:S01]  /*9e160*/  @P5 STG.E.U8 desc[UR60][R170.64], R70 ;  /* 0x00000046aa005986 */ /* 0x0045e2000c10113c */
[----:B0-----:R-:W-:-:S06]  /*9e170*/  ISETP.LT.AND P5, PT, R252, R3, !P6 ;  /* 0x00000003fc00720c */ /* 0x001fcc00077a1270 */
[----:B------:R-:W0:Y:S01]  /*9e180*/  LDC R3, c[0x0][0x228] ;  /* 0x00008a00ff037b82 */ /* 0x000e220000000800 */
[----:B--2---:R-:W2:Y:S06]  /*9e190*/  LDL.LU.64 R170, [R1+0x698] ;  /* 0x0006980001aa7983 */ /* 0x004eac0000300a00 */
[----:B------:R1:W-:Y:S01]  /*9e1a0*/  @P5 STG.E.U8 desc[UR60][R168.64], R0 ;  /* 0x00000000a8005986 */ /* 0x0003e2000c10113c */
[----:B0-----:R-:W-:-:S03]  /*9e1b0*/  ISETP.LT.AND P5, PT, R237, R3, !P6 ;  /* 0x00000003ed00720c */ /* 0x001fc600077a1270 */
[----:B-1----:R-:W2:Y:S01]  /*9e1c0*/  LDL.LU.64 R168, [R1+0x590] ;  /* 0x0005900001a87983 */ /* 0x002ea20000300a00 */
[----:B------:R-:W0:Y:S01]  /*9e1d0*/  LDC R0, c[0x0][0x228] ;  /* 0x00008a00ff007b82 */ /* 0x000e220000000800 */
[----:B------:R-:W-:Y:S01]  /*9e1e0*/  PRMT R3, R75, 0x7771, RZ ;  /* 0x000077714b037816 */ /* 0x000fe200000000ff */
[----:B------:R-:W-:-:S07]  /*9e1f0*/  VIADD R70, R236, 0x67 ;  /* 0x00000067ec467836 */ /* 0x000fce0000000000 */
[----:B---3--:R1:W-:Y:S01]  /*9e200*/  @P5 STG.E.U8 desc[UR60][R232.64], R3 ;  /* 0x00000003e8005986 */ /* 0x0083e2000c10113c */
[----:B------:R-:W-:Y:S02]  /*9e210*/  ISETP.LT.AND P5, PT, R192, R68, !P6 ;  /* 0x00000044c000720c */ /* 0x000fe400077a1270 */
[C---:B------:R-:W-:Y:S01]  /*9e220*/  PRMT R68, R75.reuse, 0x7772, RZ ;  /* 0x000077724b447816 */ /* 0x040fe200000000ff */
[----:B-1----:R-:W3:Y:S01]  /*9e230*/  LDL.LU.64 R232, [R1+0x4b0] ;  /* 0x0004b00001e87983 */ /* 0x002ee20000300a00 */
[----:B0-----:R-:W-:Y:S01]  /*9e240*/  ISETP.LT.AND P6, PT, R190, R0, !P6 ;  /* 0x00000000be00720c */ /* 0x001fe200077c1270 */
[----:B------:R-:W0:Y:S08]  /*9e250*/  LDC R3, c[0x0][0x228] ;  /* 0x00008a00ff037b82 */ /* 0x000e300000000800 */
[----:B------:R-:W1:Y:S01]  /*9e260*/  LDC R0, c[0x0][0x228] ;  /* 0x00008a00ff007b82 */ /* 0x000e620000000800 */
[----:B------:R0:W-:Y:S01]  /*9e270*/  @P5 STG.E.U8 desc[UR60][R186.64], R68 ;  /* 0x00000044ba005986 */ /* 0x0001e2000c10113c */
[----:B------:R-:W-:-:S03]  /*9e280*/  PRMT R75, R75, 0x7773, RZ ;  /* 0x000077734b4b7816 */ /* 0x000fc600000000ff */
[----:B0-----:R-:W3:Y:S01]  /*9e290*/  LDL.LU.64 R186, [R1+0x4a8] ;  /* 0x0004a80001ba7983 */ /* 0x001ee20000300a00 */
[----:B------:R-:W-:Y:S02]  /*9e2a0*/  ISETP.GE.AND P5, PT, R70, R69, PT ;  /* 0x000000454600720c */ /* 0x000fe40003fa6270 */
[----:B------:R-:W0:Y:S08]  /*9e2b0*/  LDC R68, c[0x0][0x228] ;  /* 0x00008a00ff447b82 */ /* 0x000e300000000800 */
[----:B------:R-:W0:Y:S01]  /*9e2c0*/  LDC R69, c[0x0][0x22c] ;  /* 0x00008b00ff457b82 */ /* 0x000e220000000800 */
[----:B----4-:R4:W-:Y:S01]  /*9e2d0*/  @P6 STG.E.U8 desc[UR60][R188.64], R75 ;  /* 0x0000004bbc006986 */ /* 0x0109e2000c10113c */
[----:B-1----:R-:W-:-:S03]  /*9e2e0*/  ISETP.LT.AND P6, PT, R252, R0, !P5 ;  /* 0x00000000fc00720c */ /* 0x002fc60006fc1270 */
[----:B----4-:R-:W4:Y:S01]  /*9e2f0*/  LDL.LU.64 R188, [R1+0x4a0] ;  /* 0x0004a00001bc7983 */ /* 0x010f220000300a00 */
[----:B------:R-:W-:-:S09]  /*9e300*/  PRMT R0, R71, 0x7770, RZ ;  /* 0x0000777047007816 */ /* 0x000fd200000000ff */
[----:B------:R1:W-:Y:S04]  /*9e310*/  @P6 STG.E.U8 desc[UR60][R230.64], R0 ;  /* 0x00000000e6006986 */ /* 0x0003e8000c10113c */
[----:B-1----:R-:W4:Y:S01]  /*9e320*/  LDL.LU.64 R230, [R1+0x498] ;  /* 0x0004980001e67983 */ /* 0x002f220000300a00 */
[----:B------:R-:W-:Y:S01]  /*9e330*/  ISETP.LT.AND P6, PT, R237, R3, !P5 ;  /* 0x00000003ed00720c */ /* 0x000fe20006fc1270 */
[----:B------:R-:W1:Y:S01]  /*9e340*/  LDC R0, c[0x0][0x228] ;  /* 0x00008a00ff007b82 */ /* 0x000e620000000800 */
[----:B------:R-:W-:Y:S01]  /*9e350*/  PRMT R3, R71, 0x7771, RZ ;  /* 0x0000777147037816 */ /* 0x000fe200000000ff */
[----:B------:R-:W-:-:S10]  /*9e360*/  VIADD R70, R236, 0x68 ;  /* 0x00000068ec467836 */ /* 0x000fd40000000000 */
[----:B--2---:R2:W-:Y:S01]  /*9e370*/  @P6 STG.E.U8 desc[UR60][R170.64], R3 ;  /* 0x00000003aa006986 */ /* 0x0045e2000c10113c */
[----:B0-----:R-:W-:-:S03]  /*9e380*/  ISETP.LT.AND P6, PT, R192, R68, !P5 ;  /* 0x00000044c000720c */ /* 0x001fc60006fc1270 */
[----:B--2---:R-:W2:Y:S01]  /*9e390*/  LDL.LU.64 R170, [R1+0x490] ;  /* 0x0004900001aa7983 */ /* 0x004ea20000300a00 */
[----:B-1----:R-:W-:Y:S01]  /*9e3a0*/  ISETP.LT.AND P5, PT, R190, R0, !P5 ;  /* 0x00000000be00720c */ /* 0x002fe20006fa1270 */
[----:B------:R-:W0:Y:S01]  /*9e3b0*/  LDC R3, c[0x0][0x228] ;  /* 0x00008a00ff037b82 */ /* 0x000e220000000800 */
[----:B------:R-:W-:-:S07]  /*9e3c0*/  PRMT R68, R71, 0x7772, RZ ;  /* 0x0000777247447816 */ /* 0x000fce00000000ff */
[----:B------:R-:W1:Y:S01]  /*9e3d0*/  LDC R0, c[0x0][0x228] ;  /* 0x00008a00ff007b82 */ /* 0x000e620000000800 */
[----:B------:R0:W-:Y:S01]  /*9e3e0*/  @P6 STG.E.U8 desc[UR60][R168.64], R68 ;  /* 0x00000044a8006986 */ /* 0x0001e2000c10113c */
[----:B------:R-:W-:-:S03]  /*9e3f0*/  PRMT R71, R71, 0x7773, RZ ;  /* 0x0000777347477816 */ /* 0x000fc600000000ff */
[----:B0-----:R-:W2:Y:S01]  /*9e400*/  LDL.LU.64 R168, [R1+0x488] ;  /* 0x0004880001a87983 */ /* 0x001ea20000300a00 */
[----:B------:R-:W-:Y:S02]  /*9e410*/  ISETP.GE.AND P6, PT, R70, R69, PT ;  /* 0x000000454600720c */ /* 0x000fe40003fc6270 */
[----:B------:R-:W0:Y:S08]  /*9e420*/  LDC R68, c[0x0][0x228] ;  /* 0x00008a00ff447b82 */ /* 0x000e300000000800 */
[----:B------:R-:W0:Y:S01]  /*9e430*/  LDC R69, c[0x0][0x22c] ;  /* 0x00008b00ff457b82 */ /* 0x000e220000000800 */
[----:B---3--:R3:W-:Y:S01]  /*9e440*/  @P5 STG.E.U8 desc[UR60][R232.64], R71 ;  /* 0x00000047e8005986 */ /* 0x0087e2000c10113c */
[----:B-1----:R-:W-:-:S02]  /*9e450*/  ISETP.LT.AND P5, PT, R252, R0, !P6 ;  /* 0x00000000fc00720c */ /* 0x002fc400077a1270 */
[----:B------:R-:W-:Y:S01]  /*9e460*/  PRMT R0, R64, 0x7770, RZ ;  /* 0x0000777040007816 */ /* 0x000fe200000000ff */
[----:B---3--:R-:W3:Y:S10]  /*9e470*/  LDL.LU.64 R232, [R1+0x480] ;  /* 0x0004800001e87983 */ /* 0x008ef40000300a00 */
[----:B------:R1:W-:Y:S01]  /*9e480*/  @P5 STG.E.U8 desc[UR60][R186.64], R0 ;  /* 0x00000000ba005986 */ /* 0x0003e2000c10113c */
[----:B------:R-:W-:-:S02]  /*9e490*/  ISETP.LT.AND P5, PT, R237, R3, !P6 ;  /* 0x00000003ed00720c */ /* 0x000fc400077a1270 */
[----:B------:R-:W-:Y:S01]  /*9e4a0*/  PRMT R3, R64, 0x7771, RZ ;  /* 0x0000777140037816 */ /* 0x000fe200000000ff */
[----:B-1----:R-:W3:Y:S01]  /*9e4b0*/  LDL.LU.64 R186, [R1+0x478] ;  /* 0x0004780001ba7983 */ /* 0x002ee20000300a00 */
[----:B------:R-:W1:Y:S09]  /*9e4c0*/  LDC R0, c[0x0][0x228] ;  /* 0x00008a00ff007b82 */ /* 0x000e720000000800 */
[----:B----4-:R4:W-:Y:S01]  /*9e4d0*/  @P5 STG.E.U8 desc[UR60][R188.64], R3 ;  /* 0x00000003bc005986 */ /* 0x0109e2000c10113c */
[----:B0-----:R-:W-:-:S03]  /*9e4e0*/  ISETP.LT.AND P5, PT, R192, R68, !P6 ;  /* 0x00000044c000720c */ /* 0x001fc600077a1270 */
[----:B----4-:R-:W4:Y:S01]  /*9e4f0*/  LDL.LU.64 R188, [R1+0x470] ;  /* 0x0004700001bc7983 */ /* 0x010f220000300a00 */
[----:B------:R-:W-:Y:S01]  /*9e500*/  PRMT R68, R64, 0x7772, RZ ;  /* 0x0000777240447816 */ /* 0x000fe200000000ff */
[----:B------:R-:W-:Y:S01]  /*9e510*/  VIADD R70, R236, 0x69 ;  /* 0x00000069ec467836 */ /* 0x000fe20000000000 */
[----:B------:R-:W0:Y:S07]  /*9e520*/  LDC R3, c[0x0][0x228] ;  /* 0x00008a00ff037b82 */ /* 0x000e2e0000000800 */
[----:B------:R1:W-:Y:S04]  /*9e530*/  @P5 STG.E.U8 desc[UR60][R230.64], R68 ;  /* 0x00000044e6005986 */ /* 0x0003e8000c10113c */
[----:B-1----:R-:W4:Y:S01]  /*9e540*/  LDL.LU.64 R230, [R1+0x128] ;  /* 0x0001280001e67983 */ /* 0x002f220000300a00 */
[----:B------:R-:W-:Y:S01]  /*9e550*/  ISETP.LT.AND P6, PT, R190, R0, !P6 ;  /* 0x00000000be00720c */ /* 0x000fe200077c1270 */
[----:B------:R-:W1:Y:S08]  /*9e560*/  LDC R68, c[0x0][0x228] ;  /* 0x00008a00ff447b82 */ /* 0x000e700000000800 */
[----:B------:R-:W0:Y:S01]  /*9e570*/  LDC R0, c[0x0][0x228] ;  /* 0x00008a00ff007b82 */ /* 0x000e220000000800 */
[----:B------:R-:W-:-:S02]  /*9e580*/  PRMT R64, R64, 0x7773, RZ ;  /* 0x0000777340407816 */ /* 0x000fc400000000ff */
[----:B------:R-:W-:Y:S01]  /*9e590*/  ISETP.GE.AND P5, PT, R70, R69, PT ;  /* 0x000000454600720c */ /* 0x000fe20003fa6270 */
[----:B------:R-:W-:Y:S02]  /*9e5a0*/  VIADD R69, R236, 0x6a ;  /* 0x0000006aec457836 */ /* 0x000fe40000000000 */
[----:B--2---:R2:W-:Y:S01]  /*9e5b0*/  @P6 STG.E.U8 desc[UR60][R170.64], R64 ;  /* 0x00000040aa006986 */ /* 0x0045e2000c10113c */
[----:B0-----:R-:W-:-:S03]  /*9e5c0*/  ISETP.LT.AND P6, PT, R252, R0, !P5 ;  /* 0x00000000fc00720c */ /* 0x001fc60006fc1270 */
[----:B--2---:R-:W2:Y:S01]  /*9e5d0*/  LDL.LU.64 R170, [R1+0x120] ;  /* 0x0001200001aa7983 */ /* 0x004ea20000300a00 */
[----:B------:R-:W-:-:S09]  /*9e5e0*/  PRMT R0, R60, 0x7770, RZ ;  /* 0x000077703c007816 */ /* 0x000fd200000000ff */
[----:B------:R0:W-:Y:S01]  /*9e5f0*/  @P6 STG.E.U8 desc[UR60][R168.64], R0 ;  /* 0x00000000a8006986 */ /* 0x0001e2000c10113c */
[----:B------:R-:W-:Y:S02]  /*9e600*/  ISETP.LT.AND P6, PT, R237, R3, !P5 ;  /* 0x00000003ed00720c */ /* 0x000fe40006fc1270 */
[C---:B------:R-:W-:Y:S01]  /*9e610*/  PRMT R3, R60.reuse, 0x7771, RZ ;  /* 0x000077713c037816 */ /* 0x040fe200000000ff */
[----:B0-----:R-:W2:Y:S01]  /*9e620*/  LDL.LU.64 R168, [R1+0x118] ;  /* 0x0001180001a87983 */ /* 0x001ea20000300a00 */
[----:B------:R-:W0:Y:S01]  /*9e630*/  LDC R0, c[0x0][0x228] ;  /* 0x00008a00ff007b82 */ /* 0x000e220000000800 */
[C---:B------:R-:W-:Y:S02]  /*9e640*/  PRMT R64, R60.reuse, 0x7772, RZ ;  /* 0x000077723c407816 */ /* 0x040fe400000000ff */
[----:B------:R-:W-:-:S06]  /*9e650*/  PRMT R60, R60, 0x7773, RZ ;  /* 0x000077733c3c7816 */ /* 0x000fcc00000000ff */
[----:B---3--:R3:W-:Y:S01]  /*9e660*/  @P6 STG.E.U8 desc[UR60][R232.64], R3 ;  /* 0x00000003e8006986 */ /* 0x0087e2000c10113c */
[----:B-1----:R-:W-:Y:S02]  /*9e670*/  ISETP.LT.AND P6, PT, R192, R68, !P5 ;  /* 0x00000044c000720c */ /* 0x002fe40006fc1270 */
[----:B------:R-:W1:Y:S01]  /*9e680*/  LDC R68, c[0x0][0x22c] ;  /* 0x00008b00ff447b82 */ /* 0x000e620000000800 */
[----:B---3--:R-:W3:Y:S01]  /*9e690*/  LDL.LU.64 R232, [R1+0x110] ;  /* 0x0001100001e87983 */ /* 0x008ee20000300a00 */
[----:B0-----:R-:W-:-:S06]  /*9e6a0*/  ISETP.LT.AND P5, PT, R190, R0, !P5 ;  /* 0x00000000be00720c */ /* 0x001fcc0006fa1270 */
[----:B------:R-:W0:Y:S08]  /*9e6b0*/  LDC R3, c[0x0][0x228] ;  /* 0x00008a00ff037b82 */ /* 0x000e300000000800 */
[----:B------:R-:W0:Y:S01]  /*9e6c0*/  LDC R0, c[0x0][0x228] ;  /* 0x00008a00ff007b82 */ /* 0x000e220000000800 */
[----:B------:R1:W-:Y:S04]  /*9e6d0*/  @P6 STG.E.U8 desc[UR60][R186.64], R64 ;  /* 0x00000040ba006986 */ /* 0x0003e8000c10113c */
[----:B-1----:R-:W3:Y:S01]  /*9e6e0*/  LDL.LU.64 R186, [R1+0x108] ;  /* 0x0001080001ba7983 */ /* 0x002ee20000300a00 */
[----:B------:R-:W-:-:S02]  /*9e6f0*/  ISETP.GE.AND P6, PT, R69, R68, PT ;  /* 0x000000444500720c */ /* 0x000fc40003fc6270 */
[----:B------:R-:W1:Y:S01]  /*9e700*/  LDC R64, c[0x0][0x228] ;  /* 0x00008a00ff407b82 */ /* 0x000e620000000800 */
[----:B----4-:R4:W-:Y:S01]  /*9e710*/  @P5 STG.E.U8 desc[UR60][R188.64], R60 ;  /* 0x0000003cbc005986 */ /* 0x0109e2000c10113c */
[----:B0-----:R-:W-:-:S03]  /*9e720*/  ISETP.LT.AND P5, PT, R252, R0, !P6 ;  /* 0x00000000fc00720c */ /* 0x001fc600077a1270 */
[----:B----4-:R-:W4:Y:S01]  /*9e730*/  LDL.LU.64 R188, [R1+0x100] ;  /* 0x0001000001bc7983 */ /* 0x010f220000300a00 */
[----:B------:R-:W-:-:S09]  /*9e740*/  PRMT R0, R65, 0x7770, RZ ;  /* 0x0000777041007816 */ /* 0x000fd200000000ff */
[----:B------:R0:W-:Y:S04]  /*9e750*/  @P5 STG.E.U8 desc[UR60][R230.64], R0 ;  /* 0x00000000e6005986 */ /* 0x0001e8000c10113c */
[----:B0-----:R-:W4:Y:S01]  /*9e760*/  LDL.LU.64 R230, [R1+0xf8] ;  /* 0x0000f80001e67983 */ /* 0x001f220000300a00 */
[----:B------:R-:W-:Y:S01]  /*9e770*/  ISETP.LT.AND P5, PT, R237, R3, !P6 ;  /* 0x00000003ed00720c */ /* 0x000fe200077a1270 */
[----:B------:R-:W0:Y:S01]  /*9e780*/  LDC R0, c[0x0][0x228] ;  /* 0x00008a00ff007b82 */ /* 0x000e220000000800 */
[C---:B------:R-:W-:Y:S02]  /*9e790*/  PRMT R3, R65.reuse, 0x7771, RZ ;  /* 0x0000777141037816 */ /* 0x040fe400000000ff */
[C---:B------:R-:W-:Y:S01]  /*9e7a0*/  PRMT R60, R65.reuse, 0x7772, RZ ;  /* 0x00007772413c7816 */ /* 0x040fe200000000ff */
[----:B------:R-:W-:Y:S01]  /*9e7b0*/  VIADD R69, R236, 0x6b ;  /* 0x0000006bec457836 */ /* 0x000fe20000000000 */
[----:B------:R-:W-:-:S07]  /*9e7c0*/  PRMT R65, R65, 0x7773, RZ ;  /* 0x0000777341417816 */ /* 0x000fce00000000ff */
[----:B--2---:R2:W-:Y:S01]  /*9e7d0*/  @P5 STG.E.U8 desc[UR60][R170.64], R3 ;  /* 0x00000003aa005986 */ /* 0x0045e2000c10113c */
[----:B-1----:R-:W-:Y:S02]  /*9e7e0*/  ISETP.LT.AND P5, PT, R192, R64, !P6 ;  /* 0x00000040c000720c */ /* 0x002fe400077a1270 */
[----:B------:R-:W1:Y:S01]  /*9e7f0*/  LDC R64, c[0x0][0x22c] ;  /* 0x00008b00ff407b82 */ /* 0x000e620000000800 */
[----:B--2---:R-:W2:Y:S01]  /*9e800*/  LDL.LU.64 R170, [R1+0xf0] ;  /* 0x0000f00001aa7983 */ /* 0x004ea20000300a00 */
[----:B0-----:R-:W-:-:S06]  /*9e810*/  ISETP.LT.AND P6, PT, R190, R0, !P6 ;  /* 0x00000000be00720c */ /* 0x001fcc00077c1270 */
[----:B------:R-:W0:Y:S08]  /*9e820*/  LDC R3, c[0x0][0x228] ;  /* 0x00008a00ff037b82 */ /* 0x000e300000000800 */
[----:B------:R-:W0:Y:S01]  /*9e830*/  LDC R0, c[0x0][0x228] ;  /* 0x00008a00ff007b82 */ /* 0x000e220000000800 */
[----:B------:R1:W-:Y:S04]  /*9e840*/  @P5 STG.E.U8 desc[UR60][R168.64], R60 ;  /* 0x0000003ca8005986 */ /* 0x0003e8000c10113c */
[----:B-1----:R-:W2:Y:S01]  /*9e850*/  LDL.LU.64 R168, [R1+0xe8] ;  /* 0x0000e80001a87983 */ /* 0x002ea20000300a00 */
[----:B------:R-:W-:-:S02]  /*9e860*/  ISETP.GE.AND P5, PT, R69, R64, PT ;  /* 0x000000404500720c */ /* 0x000fc40003fa6270 */
[----:B------:R-:W1:Y:S08]  /*9e870*/  LDC R60, c[0x0][0x228] ;  /* 0x00008a00ff3c7b82 */ /* 0x000e700000000800 */
[----:B------:R-:W1:Y:S01]  /*9e880*/  LDC R64, c[0x0][0x22c] ;  /* 0x00008b00ff407b82 */ /* 0x000e620000000800 */
[----:B---3--:R3:W-:Y:S01]  /*9e890*/  @P6 STG.E.U8 desc[UR60][R232.64], R65 ;  /* 0x00000041e8006986 */ /* 0x0087e2000c10113c */
[----:B0-----:R-:W-:-:S02]  /*9e8a0*/  ISETP.LT.AND P6, PT, R252, R0, !P5 ;  /* 0x00000000fc00720c */ /* 0x001fc40006fc1270 */
[----:B------:R-:W-:Y:S01]  /*9e8b0*/  PRMT R0, R61, 0x7770, RZ ;  /* 0x000077703d007816 */ /* 0x000fe200000000ff */
[----:B---3--:R-:W3:Y:S10]  /*9e8c0*/  LDL.LU.64 R232, [R1+0xe0] ;  /* 0x0000e00001e87983 */ /* 0x008ef40000300a00 */
[----:B------:R0:W-:Y:S01]  /*9e8d0*/  @P6 STG.E.U8 desc[UR60][R186.64], R0 ;  /* 0x00000000ba006986 */ /* 0x0001e2000c10113c */
[----:B------:R-:W-:-:S02]  /*9e8e0*/  ISETP.LT.AND P6, PT, R237, R3, !P5 ;  /* 0x00000003ed00720c */ /* 0x000fc40006fc1270 */
[----:B------:R-:W-:Y:S01]  /*9e8f0*/  PRMT R3, R61, 0x7771, RZ ;  /* 0x000077713d037816 */ /* 0x000fe200000000ff */
[----:B0-----:R-:W3:Y:S01]  /*9e900*/  LDL.LU.64 R186, [R1+0xd8] ;  /* 0x0000d80001ba7983 */ /* 0x001ee20000300a00 */
[----:B------:R-:W0:Y:S09]  /*9e910*/  LDC R0, c[0x0][0x228] ;  /* 0x00008a00ff007b82 */ /* 0x000e320000000800 */
[----:B----4-:R4:W-:Y:S01]  /*9e920*/  @P6 STG.E.U8 desc[UR60][R188.64], R3 ;  /* 0x00000003bc006986 */ /* 0x0109e2000c10113c */
[----:B-1----:R-:W-:-:S03]  /*9e930*/  ISETP.LT.AND P6, PT, R192, R60, !P5 ;  /* 0x0000003cc000720c */ /* 0x002fc60006fc1270 */
[----:B----4-:R-:W4:Y:S01]  /*9e940*/  LDL.LU.64 R188, [R1+0xd0] ;  /* 0x0000d00001bc7983 */ /* 0x010f220000300a00 */
[C---:B------:R-:W-:Y:S01]  /*9e950*/  PRMT R60, R61.reuse, 0x7772, RZ ;  /* 0x000077723d3c7816 */ /* 0x040fe200000000ff */
[----:B------:R-:W-:Y:S01]  /*9e960*/  VIADD R65, R236, 0x6c ;  /* 0x0000006cec417836 */ /* 0x000fe20000000000 */
[----:B------:R-:W1:Y:S07]  /*9e970*/  LDC R3, c[0x0][0x228] ;  /* 0x00008a00ff037b82 */ /* 0x000e6e0000000800 */
[----:B------:R0:W-:Y:S04]  /*9e980*/  @P6 STG.E.U8 desc[UR60][R230.64], R60 ;  /* 0x0000003ce6006986 */ /* 0x0001e8000c10113c */
[----:B0-----:R-:W4:Y:S01]  /*9e990*/  LDL.LU.64 R230, [R1+0xc8] ;  /* 0x0000c80001e67983 */ /* 0x001f220000300a00 */
[----:B------:R-:W-:Y:S01]  /*9e9a0*/  ISETP.LT.AND P5, PT, R190, R0, !P5 ;  /* 0x00000000be00720c */ /* 0x000fe20006fa1270 */
[----:B------:R-:W0:Y:S08]  /*9e9b0*/  LDC R60, c[0x0][0x228] ;  /* 0x00008a00ff3c7b82 */ /* 0x000e300000000800 */
[----:B------:R-:W1:Y:S01]  /*9e9c0*/  LDC R0, c[0x0][0x228] ;  /* 0x00008a00ff007b82 */ /* 0x000e620000000800 */
[----:B------:R-:W-:-:S02]  /*9e9d0*/  PRMT R61, R61, 0x7773, RZ ;  /* 0x000077733d3d7816 */ /* 0x000fc400000000ff */
[----:B------:R-:W-:-:S05]  /*9e9e0*/  ISETP.GE.AND P6, PT, R65, R64, PT ;  /* 0x000000404100720c */ /* 0x000fca0003fc6270 */
[----:B------:R-:W0:Y:S01]  /*9e9f0*/  LDC R64, c[0x0][0x22c] ;  /* 0x00008b00ff407b82 */ /* 0x000e220000000800 */
[----:B--2---:R2:W-:Y:S01]  /*9ea00*/  @P5 STG.E.U8 desc[UR60][R170.64], R61 ;  /* 0x0000003daa005986 */ /* 0x0045e2000c10113c */
[----:B-1----:R-:W-:-:S03]  /*9ea10*/  ISETP.LT.AND P5, PT, R252, R0, !P6 ;  /* 0x00000000fc00720c */ /* 0x002fc600077a1270 */
[----:B--2---:R-:W2:Y:S01]  /*9ea20*/  LDL.LU.64 R170, [R1+0xc0] ;  /* 0x0000c00001aa7983 */ /* 0x004ea20000300a00 */
[----:B------:R-:W-:-:S09]  /*9ea30*/  PRMT R0, R66, 0x7770, RZ ;  /* 0x0000777042007816 */ /* 0x000fd200000000ff */
[----:B------:R1:W-:Y:S01]  /*9ea40*/  @P5 STG.E.U8 desc[UR60][R168.64], R0 ;  /* 0x00000000a8005986 */ /* 0x0003e2000c10113c */
[----:B------:R-:W-:Y:S02]  /*9ea50*/  ISETP.LT.AND P5, PT, R237, R3, !P6 ;  /* 0x00000003ed00720c */ /* 0x000fe400077a1270 */
[----:B------:R-:W-:Y:S01]  /*9ea60*/  PRMT R3, R66, 0x7771, RZ ;  /* 0x0000777142037816 */ /* 0x000fe200000000ff */
[----:B-1----:R-:W2:Y:S01]  /*9ea70*/  LDL.LU.64 R168, [R1+0xb8] ;  /* 0x0000b80001a87983 */ /* 0x002ea20000300a00 */
[----:B------:R-:W1:Y:S01]  /*9ea80*/  LDC R0, c[0x0][0x228] ;  /* 0x00008a00ff007b82 */ /* 0x000e620000000800 */
[----:B------:R-:W-:-:S08]  /*9ea90*/  VIADD R61, R236, 0x6d ;  /* 0x0000006dec3d7836 */ /* 0x000fd00000000000 */
[----:B---3--:R3:W-:Y:S01]  /*9eaa0*/  @P5 STG.E.U8 desc[UR60][R232.64], R3 ;  /* 0x00000003e8005986 */ /* 0x0087e2000c10113c */
[----:B0-----:R-:W-:Y:S02]  /*9eab0*/  ISETP.LT.AND P5, PT, R192, R60, !P6 ;  /* 0x0000003cc000720c */ /* 0x001fe400077a1270 */
[----:B------:R-:W-:Y:S01]  /*9eac0*/  PRMT R60, R66, 0x7772, RZ ;  /* 0x00007772423c7816 */ /* 0x000fe200000000ff */
[----:B---3--:R-:W3:Y:S01]  /*9ead0*/  LDL.LU.64 R232, [R1+0xb0] ;  /* 0x0000b00001e87983 */ /* 0x008ee20000300a00 */
[----:B-1----:R-:W-:Y:S01]  /*9eae0*/  ISETP.LT.AND P6, PT, R190, R0, !P6 ;  /* 0x00000000be00720c */ /* 0x002fe200077c1270 */
        /* <DEDUP_REMOVED lines=43> */
[C---:B------:R-:W-:Y:S01]  /*9eda0*/  PRMT R60, R67.reuse, 0x7772, RZ ;  /* 0x00007772433c7816 */ /* 0x040fe200000000ff */
        /* <DEDUP_REMOVED lines=8> */
[----:B------:R-:W-:-:S05]  /*9ee30*/  ISETP.GE.AND P5, PT, R62, R61, PT ;  /* 0x0000003d3e00720c */ /* 0x000fca0003fa6270 */
[----:B------:R-:W1:Y:S01]  /*9ee40*/  LDC R61, c[0x0][0x22c] ;  /* 0x00008b00ff3d7b82 */ /* 0x000e620000000800 */
[----:B------:R-:W-:Y:S01]  /*9ee50*/  VIADD R62, R236, 0x70 ;  /* 0x00000070ec3e7836 */ /* 0x000fe20000000000 */
[----:B--2---:R2:W-:Y:S01]  /*9ee60*/  @P6 STG.E.U8 desc[UR60][R170.64], R67 ;  /* 0x00000043aa006986 */ /* 0x0045e2000c10113c */
[----:B0-----:R-:W-:-:S03]  /*9ee70*/  ISETP.LT.AND P6, PT, R252, R0, !P5 ;  /* 0x00000000fc00720c */ /* 0x001fc60006fc1270 */
[----:B--2---:R-:W2:Y:S01]  /*9ee80*/  LDL.LU.64 R170, [R1+0x60] ;  /* 0x0000600001aa7983 */ /* 0x004ea20000300a00 */
[----:B------:R-:W-:-:S09]  /*9ee90*/  PRMT R0, R63, 0x7770, RZ ;  /* 0x000077703f007816 */ /* 0x000fd200000000ff */
[----:B------:R0:W-:Y:S01]  /*9eea0*/  @P6 STG.E.U8 desc[UR60][R168.64], R0 ;  /* 0x00000000a8006986 */ /* 0x0001e2000c10113c */
[----:B------:R-:W-:Y:S02]  /*9eeb0*/  ISETP.LT.AND P6, PT, R237, R3, !P5 ;  /* 0x00000003ed00720c */ /* 0x000fe40006fc1270 */
[----:B------:R-:W-:Y:S01]  /*9eec0*/  PRMT R3, R63, 0x7771, RZ ;  /* 0x000077713f037816 */ /* 0x000fe200000000ff */
[----:B0-----:R-:W2:Y:S01]  /*9eed0*/  LDL.LU.64 R168, [R1+0x58] ;  /* 0x0000580001a87983 */ /* 0x001ea20000300a00 */
[----:B------:R-:W0:Y:S09]  /*9eee0*/  LDC R0, c[0x0][0x228] ;  /* 0x00008a00ff007b82 */ /* 0x000e320000000800 */
[----:B---3--:R3:W-:Y:S01]  /*9eef0*/  @P6 STG.E.U8 desc[UR60][R232.64], R3 ;  /* 0x00000003e8006986 */ /* 0x0087e2000c10113c */
[----:B-1----:R-:W-:-:S02]  /*9ef00*/  ISETP.LT.AND P6, PT, R192, R60, !P5 ;  /* 0x0000003cc000720c */ /* 0x002fc40006fc1270 */
[C---:B------:R-:W-:Y:S01]  /*9ef10*/  PRMT R60, R63.reuse, 0x7772, RZ ;  /* 0x000077723f3c7816 */ /* 0x040fe200000000ff */
[----:B---3--:R-:W3:Y:S01]  /*9ef20*/  LDL.LU.64 R232, [R1+0x50] ;  /* 0x0000500001e87983 */ /* 0x008ee20000300a00 */
        /* <DEDUP_REMOVED lines=16> */
[----:B------:R-:W1:Y:S02]  /*9f030*/  LDC R0, c[0x0][0x228] ;  /* 0x00008a00ff007b82 */ /* 0x000e640000000800 */
[----:B------:R-:W4:Y:S01]  /*9f040*/  LDL.LU.64 R166, [R1+0x30] ;  /* 0x0000300001a67983 */ /* 0x000f220000300a00 */
[----:B------:R-:W-:Y:S01]  /*9f050*/  PRMT R3, R56, 0x7771, RZ ;  /* 0x0000777138037816 */ /* 0x000fe200000000ff */
[----:B------:R-:W-:-:S08]  /*9f060*/  VIADD R62, R236, 0x71 ;  /* 0x00000071ec3e7836 */ /* 0x000fd00000000000 */
        /* <DEDUP_REMOVED lines=11> */
[----:B------:R-:W0:Y:S01]  /*9f120*/  LDC R60, c[0x0][0x228] ;  /* 0x00008a00ff3c7b82 */ /* 0x000e220000000800 */
[----:B---3--:R3:W-:Y:S01]  /*9f130*/  @P6 STG.E.U8 desc[UR60][R232.64], R56 ;  /* 0x00000038e8006986 */ /* 0x0087e2000c10113c */
[----:B-1----:R-:W-:Y:S02]  /*9f140*/  ISETP.LT.AND P6, PT, R252, R0, !P5 ;  /* 0x00000000fc00720c */ /* 0x002fe40006fc1270 */
[----:B------:R-:W-:Y:S01]  /*9f150*/  PRMT R0, R52, 0x7770, RZ ;  /* 0x0000777034007816 */ /* 0x000fe200000000ff */
[----:B---3--:R-:W3:Y:S10]  /*9f160*/  LDL.LU.64 R232, [R1+0x18] ;  /* 0x0000180001e87983 */ /* 0x008ef40000300a00 */
[----:B------:R1:W-:Y:S01]  /*9f170*/  @P6 STG.E.U8 desc[UR60][R186.64], R0 ;  /* 0x00000000ba006986 */ /* 0x0003e2000c10113c */
[----:B------:R-:W-:-:S02]  /*9f180*/  ISETP.LT.AND P6, PT, R237, R3, !P5 ;  /* 0x00000003ed00720c */ /* 0x000fc40006fc1270 */
[C---:B------:R-:W-:Y:S01]  /*9f190*/  PRMT R3, R52.reuse, 0x7771, RZ ;  /* 0x0000777134037816 */ /* 0x040fe200000000ff */
[----:B-1----:R-:W3:Y:S01]  /*9f1a0*/  LDL.LU.64 R186, [R1+0x10] ;  /* 0x0000100001ba7983 */ /* 0x002ee20000300a00 */
[----:B------:R-:W-:Y:S01]  /*9f1b0*/  PRMT R56, R52, 0x7772, RZ ;  /* 0x0000777234387816 */ /* 0x000fe200000000ff */
[----:B------:R-:W1:Y:S08]  /*9f1c0*/  LDC R0, c[0x0][0x228] ;  /* 0x00008a00ff007b82 */ /* 0x000e700000000800 */
[----:B----4-:R4:W-:Y:S01]  /*9f1d0*/  @P6 STG.E.U8 desc[UR60][R188.64], R3 ;  /* 0x00000003bc006986 */ /* 0x0109e2000c10113c */
[----:B0-----:R-:W-:-:S02]  /*9f1e0*/  ISETP.LT.AND P6, PT, R192, R60, !P5 ;  /* 0x0000003cc000720c */ /* 0x001fc40006fc1270 */
[----:B------:R-:W0:Y:S01]  /*9f1f0*/  LDC R60, c[0x0][0x22c] ;  /* 0x00008b00ff3c7b82 */ /* 0x000e220000000800 */
[----:B----4-:R-:W4:Y:S01]  /*9f200*/  LDL.LU.64 R188, [R1+0x8] ;  /* 0x0000080001bc7983 */ /* 0x010f220000300a00 */
[----:B------:R-:W-:Y:S01]  /*9f210*/  VIADD R61, R236, 0x72 ;  /* 0x00000072ec3d7836 */ /* 0x000fe20000000000 */
[----:B------:R-:W-:-:S05]  /*9f220*/  PRMT R52, R52, 0x7773, RZ ;  /* 0x0000777334347816 */ /* 0x000fca00000000ff */
[----:B------:R-:W2:Y:S03]  /*9f230*/  LDC R3, c[0x0][0x228] ;  /* 0x00008a00ff037b82 */ /* 0x000ea60000000800 */
[----:B------:R1:W-:Y:S04]  /*9f240*/  @P6 STG.E.U8 desc[UR60][R230.64], R56 ;  /* 0x00000038e6006986 */ /* 0x0003e8000c10113c */
[----:B-1----:R-:W4:Y:S01]  /*9f250*/  LDL.LU.64 R230, [R1] ;  /* 0x0000000001e67983 */ /* 0x002f220000300a00 */
[----:B------:R-:W-:Y:S01]  /*9f260*/  ISETP.LT.AND P5, PT, R190, R0, !P5 ;  /* 0x00000000be00720c */ /* 0x000fe20006fa1270 */
[----:B------:R-:W1:Y:S08]  /*9f270*/  LDC R56, c[0x0][0x228] ;  /* 0x00008a00ff387b82 */ /* 0x000e700000000800 */
[----:B------:R-:W1:Y:S01]  /*9f280*/  LDC R0, c[0x0][0x228] ;  /* 0x00008a00ff007b82 */ /* 0x000e620000000800 */
[----:B0-----:R-:W-:-:S03]  /*9f290*/  ISETP.GE.AND P6, PT, R61, R60, PT ;  /* 0x0000003c3d00720c */ /* 0x001fc60003fc6270 */
[----:B------:R0:W-:Y:S01]  /*9f2a0*/  @P5 STG.E.U8 desc[UR60][R166.64], R52 ;  /* 0x00000034a6005986 */ /* 0x0001e2000c10113c */
[----:B-1----:R-:W-:Y:S02]  /*9f2b0*/  ISETP.LT.AND P5, PT, R252, R0, !P6 ;  /* 0x00000000fc00720c */ /* 0x002fe400077a1270 */
[C---:B------:R-:W-:Y:S01]  /*9f2c0*/  PRMT R0, R57.reuse, 0x7770, RZ ;  /* 0x0000777039007816 */ /* 0x040fe200000000ff */
[----:B------:R-:W-:Y:S01]  /*9f2d0*/  VIADD R61, R236, 0x73 ;  /* 0x00000073ec3d7836 */ /* 0x000fe20000000000 */
[----:B0-----:R-:W-:-:S09]  /*9f2e0*/  PRMT R52, R57, 0x7772, RZ ;  /* 0x0000777239347816 */ /* 0x001fd200000000ff */
[----:B--2---:R0:W-:Y:S01]  /*9f2f0*/  @P5 STG.E.U8 desc[UR60][R170.64], R0 ;  /* 0x00000000aa005986 */ /* 0x0041e2000c10113c */
[----:B------:R-:W-:Y:S01]  /*9f300*/  ISETP.LT.AND P5, PT, R237, R3, !P6 ;  /* 0x00000003ed00720c */ /* 0x000fe200077a1270 */
[----:B0-----:R-:W0:Y:S01]  /*9f310*/  LDC R0, c[0x0][0x228] ;  /* 0x00008a00ff007b82 */ /* 0x001e220000000800 */
[----:B------:R-:W-:-:S11]  /*9f320*/  PRMT R3, R57, 0x7771, RZ ;  /* 0x0000777139037816 */ /* 0x000fd600000000ff */
[----:B------:R1:W-:Y:S01]  /*9f330*/  @P5 STG.E.U8 desc[UR60][R168.64], R3 ;  /* 0x00000003a8005986 */ /* 0x0003e2000c10113c */
[----:B------:R-:W-:Y:S02]  /*9f340*/  ISETP.LT.AND P5, PT, R192, R56, !P6 ;  /* 0x00000038c000720c */ /* 0x000fe400077a1270 */
[----:B------:R-:W2:Y:S01]  /*9f350*/  LDC R56, c[0x0][0x22c] ;  /* 0x00008b00ff387b82 */ /* 0x000ea20000000800 */
[----:B------:R-:W-:-:S07]  /*9f360*/  PRMT R57, R57, 0x7773, RZ ;  /* 0x0000777339397816 */ /* 0x000fce00000000ff */
[----:B-1----:R-:W1:Y:S01]  /*9f370*/  LDC R3, c[0x0][0x228] ;  /* 0x00008a00ff037b82 */ /* 0x002e620000000800 */
[----:B0-----:R-:W-:-:S07]  /*9f380*/  ISETP.LT.AND P6, PT, R190, R0, !P6 ;  /* 0x00000000be00720c */ /* 0x001fce00077c1270 */
[----:B------:R-:W0:Y:S01]  /*9f390*/  LDC R0, c[0x0][0x228] ;  /* 0x00008a00ff007b82 */ /* 0x000e220000000800 */
[----:B---3--:R3:W-:Y:S01]  /*9f3a0*/  @P5 STG.E.U8 desc[UR60][R232.64], R52 ;  /* 0x00000034e8005986 */ /* 0x0087e2000c10113c */
[----:B--2---:R-:W-:-:S06]  /*9f3b0*/  ISETP.GE.AND P5, PT, R61, R56, PT ;  /* 0x000000383d00720c */ /* 0x004fcc0003fa6270 */
[----:B---3--:R-:W2:Y:S01]  /*9f3c0*/  LDC R52, c[0x0][0x228] ;  /* 0x00008a00ff347b82 */ /* 0x008ea20000000800 */
[----:B------:R-:W-:Y:S01]  /*9f3d0*/  @P6 STG.E.U8 desc[UR60][R186.64], R57 ;  /* 0x00000039ba006986 */ /* 0x000fe2000c10113c */
[----:B0-----:R-:W-:Y:S02]  /*9f3e0*/  ISETP.LT.AND P6, PT, R252, R0, !P5 ;  /* 0x00000000fc00720c */ /* 0x001fe40006fc1270 */
[----:B------:R-:W-:Y:S01]  /*9f3f0*/  PRMT R0, R53, 0x7770, RZ ;  /* 0x0000777035007816 */ /* 0x000fe200000000ff */
[----:B------:R-:W-:-:S10]  /*9f400*/  VIADD R61, R236, 0x74 ;  /* 0x00000074ec3d7836 */ /* 0x000fd40000000000 */
[----:B----4-:R0:W-:Y:S01]  /*9f410*/  @P6 STG.E.U8 desc[UR60][R188.64], R0 ;  /* 0x00000000bc006986 */ /* 0x0101e2000c10113c */
[----:B-1----:R-:W-:Y:S01]  /*9f420*/  ISETP.LT.AND P6, PT, R237, R3, !P5 ;  /* 0x00000003ed00720c */ /* 0x002fe20006fc1270 */
[----:B0-----:R-:W0:Y:S01]  /*9f430*/  LDC R0, c[0x0][0x228] ;  /* 0x00008a00ff007b82 */ /* 0x001e220000000800 */
[----:B------:R-:W-:-:S11]  /*9f440*/  PRMT R3, R53, 0x7771, RZ ;  /* 0x0000777135037816 */ /* 0x000fd600000000ff */
[----:B------:R1:W-:Y:S01]  /*9f450*/  @P6 STG.E.U8 desc[UR60][R230.64], R3 ;  /* 0x00000003e6006986 */ /* 0x0003e2000c10113c */
[----:B--2---:R-:W-:Y:S02]  /*9f460*/  ISETP.LT.AND P6, PT, R192, R52, !P5 ;  /* 0x00000034c000720c */ /* 0x004fe40006fc1270 */
[----:B------:R-:W2:Y:S01]  /*9f470*/  LDC R52, c[0x0][0x22c] ;  /* 0x00008b00ff347b82 */ /* 0x000ea20000000800 */
[----:B0-----:R-:W-:-:S07]  /*9f480*/  ISETP.LT.AND P5, PT, R190, R0, !P5 ;  /* 0x00000000be00720c */ /* 0x001fce0006fa1270 */
[----:B------:R-:W0:Y:S01]  /*9f490*/  LDC R0, c[0x0][0x228] ;  /* 0x00008a00ff007b82 */ /* 0x000e220000000800 */
[C---:B------:R-:W-:Y:S02]  /*9f4a0*/  PRMT R57, R53.reuse, 0x7772, RZ ;  /* 0x0000777235397816 */ /* 0x040fe400000000ff */
[----:B------:R-:W-:-:S03]  /*9f4b0*/  PRMT R53, R53, 0x7773, RZ ;  /* 0x0000777335357816 */ /* 0x000fc600000000ff */
[----:B------:R3:W-:Y:S04]  /*9f4c0*/  @P6 STG.E.U8 desc[UR60][R250.64], R57 ;  /* 0x00000039fa006986 */ /* 0x0007e8000c10113c */
[----:B------:R4:W-:Y:S01]  /*9f4d0*/  @P5 STG.E.U8 desc[UR60][R248.64], R53 ;  /* 0x00000035f8005986 */ /* 0x0009e2000c10113c */
[----:B--2---:R-:W-:-:S04]  /*9f4e0*/  ISETP.GE.AND P6, PT, R61, R52, PT ;  /* 0x000000343d00720c */ /* 0x004fc80003fc6270 */
[----:B0-----:R-:W-:Y:S02]  /*9f4f0*/  ISETP.LT.AND P5, PT, R252, R0, !P6 ;  /* 0x00000000fc00720c */ /* 0x001fe400077a1270 */
[----:B------:R-:W0:Y:S01]  /*9f500*/  LDC R0, c[0x0][0x228] ;  /* 0x00008a00ff007b82 */ /* 0x000e220000000800 */
[----:B-1----:R-:W-:-:S10]  /*9f510*/  PRMT R3, R58, 0x7770, RZ ;  /* 0x000077703a037816 */ /* 0x002fd400000000ff */
[----:B------:R1:W-:Y:S01]  /*9f520*/  @P5 STG.E.U8 desc[UR60][R246.64], R3 ;  /* 0x00000003f6005986 */ /* 0x0003e2000c10113c */
[----:B0-----:R-:W-:Y:S02]  /*9f530*/  ISETP.LT.AND P5, PT, R237, R0, !P6 ;  /* 0x00000000ed00720c */ /* 0x001fe400077a1270 */
[----:B------:R-:W0:Y:S01]  /*9f540*/  LDC R0, c[0x0][0x228] ;  /* 0x00008a00ff007b82 */ /* 0x000e220000000800 */
[----:B---3--:R-:W-:-:S10]  /*9f550*/  PRMT R57, R58, 0x7771, RZ ;  /* 0x000077713a397816 */ /* 0x008fd400000000ff */
[----:B------:R2:W-:Y:S01]  /*9f560*/  @P5 STG.E.U8 desc[UR60][R244.64], R57 ;  /* 0x00000039f4005986 */ /* 0x0005e2000c10113c */
[----:B0-----:R-:W-:Y:S02]  /*9f570*/  ISETP.LT.AND P5, PT, R192, R0, !P6 ;  /* 0x00000000c000720c */ /* 0x001fe400077a1270 */
[----:B------:R-:W0:Y:S01]  /*9f580*/  LDC R0, c[0x0][0x22c] ;  /* 0x00008b00ff007b82 */ /* 0x000e220000000800 */
[----:B----4-:R-:W-:Y:S01]  /*9f590*/  PRMT R53, R58, 0x7772, RZ ;  /* 0x000077723a357816 */ /* 0x010fe200000000ff */
[----:B------:R-:W-:-:S09]  /*9f5a0*/  VIADD R61, R236, 0x75 ;  /* 0x00000075ec3d7836 */ /* 0x000fd20000000000 */
[----:B------:R3:W-:Y:S01]  /*9f5b0*/  @P5 STG.E.U8 desc[UR60][R238.64], R53 ;  /* 0x00000035ee005986 */ /* 0x0007e2000c10113c */
[----:B0-----:R-:W-:Y:S02]  /*9f5c0*/  ISETP.GE.AND P5, PT, R61, R0, PT ;  /* 0x000000003d00720c */ /* 0x001fe40003fa6270 */
[----:B------:R-:W0:Y:S01]  /*9f5d0*/  LDC R0, c[0x0][0x228] ;  /* 0x00008a00ff007b82 */ /* 0x000e220000000800 */
[----:B-1----:R-:W-:Y:S02]  /*9f5e0*/  PRMT R3, R58, 0x7773, RZ ;  /* 0x000077733a037816 */ /* 0x002fe400000000ff */
[----:B0-----:R-:W-:-:S05]  /*9f5f0*/  ISETP.LT.AND P6, PT, R190, R0, !P6 ;  /* 0x00000000be00720c */ /* 0x001fca00077c1270 */
[----:B------:R-:W0:Y:S08]  /*9f600*/  LDC R0, c[0x0][0x228] ;  /* 0x00008a00ff007b82 */ /* 0x000e300000000800 */
[----:B------:R1:W-:Y:S01]  /*9f610*/  @P6 STG.E.U8 desc[UR60][R228.64], R3 ;  /* 0x00000003e4006986 */ /* 0x0003e2000c10113c */
[----:B0-----:R-:W-:Y:S02]  /*9f620*/  ISETP.LT.AND P6, PT, R252, R0, !P5 ;  /* 0x00000000fc00720c */ /* 0x001fe40006fc1270 */
[----:B------:R-:W0:Y:S01]  /*9f630*/  LDC R0, c[0x0][0x228] ;  /* 0x00008a00ff007b82 */ /* 0x000e220000000800 */
[----:B--2---:R-:W-:-:S10]  /*9f640*/  PRMT R57, R54, 0x7770, RZ ;  /* 0x0000777036397816 */ /* 0x004fd400000000ff */
[----:B------:R-:W-:Y:S01]  /*9f650*/  @P6 STG.E.U8 desc[UR60][R226.64], R57 ;  /* 0x00000039e2006986 */ /* 0x000fe2000c10113c */
[----:B0-----:R-:W-:Y:S02]  /*9f660*/  ISETP.LT.AND P6, PT, R237, R0, !P5 ;  /* 0x00000000ed00720c */ /* 0x001fe40006fc1270 */
[----:B------:R-:W0:Y:S01]  /*9f670*/  LDC R0, c[0x0][0x228] ;  /* 0x00008a00ff007b82 */ /* 0x000e220000000800 */
[----:B---3--:R-:W-:-:S10]  /*9f680*/  PRMT R53, R54, 0x7771, RZ ;  /* 0x0000777136357816 */ /* 0x008fd400000000ff */
[----:B------:R2:W-:Y:S01]  /*9f690*/  @P6 STG.E.U8 desc[UR60][R224.64], R53 ;  /* 0x00000035e0006986 */ /* 0x0005e2000c10113c */
[----:B------:R-:W-:Y:S02]  /*9f6a0*/  PRMT R61, R54, 0x7772, RZ ;  /* 0x00007772363d7816 */ /* 0x000fe400000000ff */
[----:B0-----:R-:W-:Y:S01]  /*9f6b0*/  ISETP.LT.AND P6, PT, R192, R0, !P5 ;  /* 0x00000000c000720c */ /* 0x001fe20006fc1270 */
[----:B------:R-:W-:-:S12]  /*9f6c0*/  VIADD R0, R236, 0x76 ;  /* 0x00000076ec007836 */ /* 0x000fd80000000000 */
[----:B------:R0:W-:Y:S01]  /*9f6d0*/  @P6 STG.E.U8 desc[UR60][R222.64], R61 ;  /* 0x0000003dde006986 */ /* 0x0001e2000c10113c */
[----:B------:R-:W-:Y:S02]  /*9f6e0*/  ISETP.GE.AND P6, PT, R0, R191, PT ;  /* 0x000000bf0000720c */ /* 0x000fe40003fc6270 */
[----:B------:R-:W3:Y:S01]  /*9f6f0*/  LDC R0, c[0x0][0x228] ;  /* 0x00008a00ff007b82 */ /* 0x000ee20000000800 */
[----:B-1----:R-:W-:Y:S02]  /*9f700*/  PRMT R3, R54, 0x7773, RZ ;  /* 0x0000777336037816 */ /* 0x002fe400000000ff */
[----:B---3--:R-:W-:-:S05]  /*9f710*/  ISETP.LT.AND P5, PT, R190, R0, !P5 ;  /* 0x00000000be00720c */ /* 0x008fca0006fa1270 */
[----:B------:R-:W1:Y:S08]  /*9f720*/  LDC R0, c[0x0][0x228] ;  /* 0x00008a00ff007b82 */ /* 0x000e700000000800 */
[----:B------:R3:W-:Y:S01]  /*9f730*/  @P5 STG.E.U8 desc[UR60][R220.64], R3 ;  /* 0x00000003dc005986 */ /* 0x0007e2000c10113c */
[----:B-1----:R-:W-:Y:S02]  /*9f740*/  ISETP.LT.AND P5, PT, R252, R0, !P6 ;  /* 0x00000000fc00720c */ /* 0x002fe400077a1270 */
[----:B------:R-:W1:Y:S01]  /*9f750*/  LDC R0, c[0x0][0x228] ;  /* 0x00008a00ff007b82 */ /* 0x000e620000000800 */
[----:B--2---:R-:W-:-:S10]  /*9f760*/  PRMT R53, R59, 0x7770, RZ ;  /* 0x000077703b357816 */ /* 0x004fd400000000ff */
[----:B------:R2:W-:Y:S01]  /*9f770*/  @P5 STG.E.U8 desc[UR60][R218.64], R53 ;  /* 0x00000035da005986 */ /* 0x0005e2000c10113c */
[----:B-1----:R-:W-:Y:S02]  /*9f780*/  ISETP.LT.AND P5, PT, R237, R0, !P6 ;  /* 0x00000000ed00720c */ /* 0x002fe400077a1270 */
[----:B------:R-:W1:Y:S01]  /*9f790*/  LDC R0, c[0x0][0x228] ;  /* 0x00008a00ff007b82 */ /* 0x000e620000000800 */
[----:B------:R-:W-:-:S10]  /*9f7a0*/  PRMT R57, R59, 0x7771, RZ ;  /* 0x000077713b397816 */ /* 0x000fd400000000ff */
[----:B------:R4:W-:Y:S01]  /*9f7b0*/  @P5 STG.E.U8 desc[UR60][R216.64], R57 ;  /* 0x00000039d8005986 */ /* 0x0009e2000c10113c */
[----:B0-----:R-:W-:Y:S02]  /*9f7c0*/  PRMT R61, R59, 0x7772, RZ ;  /* 0x000077723b3d7816 */ /* 0x001fe400000000ff */
[----:B-1----:R-:W-:Y:S01]  /*9f7d0*/  ISETP.LT.AND P5, PT, R192, R0, !P6 ;  /* 0x00000000c000720c */ /* 0x002fe200077a1270 */
[----:B------:R-:W-:-:S12]  /*9f7e0*/  VIADD R0, R236, 0x77 ;  /* 0x00000077ec007836 */ /* 0x000fd80000000000 */
[----:B------:R-:W-:Y:S01]  /*9f7f0*/  @P5 STG.E.U8 desc[UR60][R214.64], R61 ;  /* 0x0000003dd6005986 */ /* 0x000fe2000c10113c */
[----:B------:R-:W-:Y:S02]  /*9f800*/  ISETP.GE.AND P5, PT, R0, R193, PT ;  /* 0x000000c10000720c */ /* 0x000fe40003fa6270 */
[----:B------:R-:W0:Y:S01]  /*9f810*/  LDC R0, c[0x0][0x228] ;  /* 0x00008a00ff007b82 */ /* 0x000e220000000800 */
[----:B------:R-:W-:Y:S02]  /*9f820*/  PRMT R59, R59, 0x7773, RZ ;  /* 0x000077733b3b7816 */ /* 0x000fe400000000ff */
[----:B0-----:R-:W-:-:S05]  /*9f830*/  ISETP.LT.AND P6, PT, R190, R0, !P6 ;  /* 0x00000000be00720c */ /* 0x001fca00077c1270 */
[----:B------:R-:W0:Y:S08]  /*9f840*/  LDC R0, c[0x0][0x228] ;  /* 0x00008a00ff007b82 */ /* 0x000e300000000800 */
[----:B------:R-:W-:Y:S01]  /*9f850*/  @P6 STG.E.U8 desc[UR60][R212.64], R59 ;  /* 0x0000003bd4006986 */ /* 0x000fe2000c10113c */
[----:B0-----:R-:W-:Y:S02]  /*9f860*/  ISETP.LT.AND P6, PT, R252, R0, !P5 ;  /* 0x00000000fc00720c */ /* 0x001fe40006fc1270 */
[----:B------:R-:W0:Y:S01]  /*9f870*/  LDC R0, c[0x0][0x228] ;  /* 0x00008a00ff007b82 */ /* 0x000e220000000800 */
[----:B---3--:R-:W-:-:S10]  /*9f880*/  PRMT R3, R55, 0x7770, RZ ;  /* 0x0000777037037816 */ /* 0x008fd400000000ff */
[----:B------:R1:W-:Y:S01]  /*9f890*/  @P6 STG.E.U8 desc[UR60][R210.64], R3 ;  /* 0x00000003d2006986 */ /* 0x0003e2000c10113c */
[----:B0-----:R-:W-:Y:S02]  /*9f8a0*/  ISETP.LT.AND P6, PT, R237, R0, !P5 ;  /* 0x00000000ed00720c */ /* 0x001fe40006fc1270 */
[----:B------:R-:W0:Y:S01]  /*9f8b0*/  LDC R0, c[0x0][0x228] ;  /* 0x00008a00ff007b82 */ /* 0x000e220000000800 */
[----:B--2---:R-:W-:-:S10]  /*9f8c0*/  PRMT R53, R55, 0x7771, RZ ;  /* 0x0000777137357816 */ /* 0x004fd400000000ff */
[----:B------:R-:W-:Y:S01]  /*9f8d0*/  @P6 STG.E.U8 desc[UR60][R208.64], R53 ;  /* 0x00000035d0006986 */ /* 0x000fe2000c10113c */
[----:B----4-:R-:W-:Y:S02]  /*9f8e0*/  PRMT R57, R55, 0x7772, RZ ;  /* 0x0000777237397816 */ /* 0x010fe400000000ff */
[----:B0-----:R-:W-:Y:S01]  /*9f8f0*/  ISETP.LT.AND P6, PT, R192, R0, !P5 ;  /* 0x00000000c000720c */ /* 0x001fe20006fc1270 */
[----:B------:R-:W-:-:S12]  /*9f900*/  VIADD R0, R236, 0x7c ;  /* 0x0000007cec007836 */ /* 0x000fd80000000000 */
[----:B------:R0:W-:Y:S01]  /*9f910*/  @P6 STG.E.U8 desc[UR60][R206.64], R57 ;  /* 0x00000039ce006986 */ /* 0x0001e2000c10113c */
[----:B------:R-:W-:Y:S02]  /*9f920*/  ISETP.GE.AND P6, PT, R0, R175, PT ;  /* 0x000000af0000720c */ /* 0x000fe40003fc6270 */
[----:B------:R-:W2:Y:S01]  /*9f930*/  LDC R0, c[0x0][0x228] ;  /* 0x00008a00ff007b82 */ /* 0x000ea20000000800 */
[----:B------:R-:W-:Y:S02]  /*9f940*/  PRMT R55, R55, 0x7773, RZ ;  /* 0x0000777337377816 */ /* 0x000fe400000000ff */
[----:B--2---:R-:W-:-:S05]  /*9f950*/  ISETP.LT.AND P5, PT, R190, R0, !P5 ;  /* 0x00000000be00720c */ /* 0x004fca0006fa1270 */
[----:B------:R-:W2:Y:S08]  /*9f960*/  LDC R0, c[0x0][0x228] ;  /* 0x00008a00ff007b82 */ /* 0x000eb00000000800 */
[----:B------:R-:W-:Y:S01]  /*9f970*/  @P5 STG.E.U8 desc[UR60][R204.64], R55 ;  /* 0x00000037cc005986 */ /* 0x000fe2000c10113c */
[C---:B-1----:R-:W-:Y:S02]  /*9f980*/  PRMT R3, R176.reuse, 0x7770, RZ ;  /* 0x00007770b0037816 */ /* 0x042fe400000000ff */
[C---:B0-----:R-:W-:Y:S01]  /*9f990*/  PRMT R57, R176.reuse, 0x7771, RZ ;  /* 0x00007771b0397816 */ /* 0x041fe200000000ff */
[----:B------:R0:W1:Y:S01]  /*9f9a0*/  LDS.128 R52, [R2] ;  /* 0x0000000002347984 */ /* 0x0000620000000c00 */
[----:B------:R-:W-:Y:S01]  /*9f9b0*/  PRMT R59, R176, 0x7772, RZ ;  /* 0x00007772b03b7816 */ /* 0x000fe200000000ff */
[----:B0-----:R-:W0:Y:S01]  /*9f9c0*/  LDC R2, c[0x0][0x228] ;  /* 0x00008a00ff027b82 */ /* 0x001e220000000800 */
[----:B--2---:R-:W-:-:S07]  /*9f9d0*/  ISETP.LT.AND P5, PT, R252, R0, !P0 ;  /* 0x00000000fc00720c */ /* 0x004fce00047a1270 */
[----:B------:R-:W2:Y:S06]  /*9f9e0*/  LDC R0, c[0x0][0x228] ;  /* 0x00008a00ff007b82 */ /* 0x000eac0000000800 */
[----:B------:R3:W-:Y:S01]  /*9f9f0*/  @P5 STG.E.U8 desc[UR60][R202.64], R3 ;  /* 0x00000003ca005986 */ /* 0x0007e2000c10113c */
[----:B--2---:R-:W-:Y:S02]  /*9fa00*/  ISETP.LT.AND P5, PT, R237, R0, !P0 ;  /* 0x00000000ed00720c */ /* 0x004fe400047a1270 */
[----:B------:R-:W2:Y:S11]  /*9fa10*/  LDC R0, c[0x0][0x228] ;  /* 0x00008a00ff007b82 */ /* 0x000eb60000000800 */
[----:B------:R1:W-:Y:S01]  /*9fa20*/  @P5 STG.E.U8 desc[UR60][R200.64], R57 ;  /* 0x00000039c8005986 */ /* 0x0003e2000c10113c */
[----:B--2---:R-:W-:Y:S01]  /*9fa30*/  ISETP.LT.AND P5, PT, R192, R0, !P0 ;  /* 0x00000000c000720c */ /* 0x004fe200047a1270 */
[----:B------:R-:W-:-:S12]  /*9fa40*/  VIADD R0, R236, 0x7d ;  /* 0x0000007dec007836 */ /* 0x000fd80000000000 */
[----:B------:R2:W-:Y:S01]  /*9fa50*/  @P5 STG.E.U8 desc[UR60][R198.64], R59 ;  /* 0x0000003bc6005986 */ /* 0x0005e2000c10113c */
[----:B------:R-:W-:Y:S02]  /*9fa60*/  ISETP.GE.AND P5, PT, R0, R241, PT ;  /* 0x000000f10000720c */ /* 0x000fe40003fa6270 */
[----:B------:R-:W4:Y:S01]  /*9fa70*/  LDC R0, c[0x0][0x228] ;  /* 0x00008a00ff007b82 */ /* 0x000f220000000800 */
[----:B---3--:R-:W-:Y:S02]  /*9fa80*/  PRMT R3, R176, 0x7773, RZ ;  /* 0x00007773b0037816 */ /* 0x008fe400000000ff */
[----:B----4-:R-:W-:-:S05]  /*9fa90*/  ISETP.LT.AND P0, PT, R190, R0, !P0 ;  /* 0x00000000be00720c */ /* 0x010fca0004701270 */
[----:B------:R-:W3:Y:S08]  /*9faa0*/  LDC R0, c[0x0][0x228] ;  /* 0x00008a00ff007b82 */ /* 0x000ef00000000800 */
[----:B------:R4:W-:Y:S01]  /*9fab0*/  @P0 STG.E.U8 desc[UR60][R196.64], R3 ;  /* 0x00000003c4000986 */ /* 0x0009e2000c10113c */
[----:B---3--:R-:W-:Y:S02]  /*9fac0*/  ISETP.LT.AND P0, PT, R252, R0, !P1 ;  /* 0x00000000fc00720c */ /* 0x008fe40004f01270 */
[----:B------:R-:W3:Y:S01]  /*9fad0*/  LDC R0, c[0x0][0x228] ;  /* 0x00008a00ff007b82 */ /* 0x000ee20000000800 */
[----:B-1----:R-:W-:-:S10]  /*9fae0*/  PRMT R57, R52, 0x7770, RZ ;  /* 0x0000777034397816 */ /* 0x002fd400000000ff */
[----:B------:R1:W-:Y:S01]  /*9faf0*/  @P0 STG.E.U8 desc[UR60][R194.64], R57 ;  /* 0x00000039c2000986 */ /* 0x0003e2000c10113c */
[----:B---3--:R-:W-:Y:S02]  /*9fb00*/  ISETP.LT.AND P0, PT, R237, R0, !P1 ;  /* 0x00000000ed00720c */ /* 0x008fe40004f01270 */
[----:B------:R-:W3:Y:S01]  /*9fb10*/  LDC R0, c[0x0][0x228] ;  /* 0x00008a00ff007b82 */ /* 0x000ee20000000800 */
[----:B--2---:R-:W-:-:S10]  /*9fb20*/  PRMT R59, R52, 0x7771, RZ ;  /* 0x00007771343b7816 */ /* 0x004fd400000000ff */
[----:B------:R2:W-:Y:S01]  /*9fb30*/  @P0 STG.E.U8 desc[UR60][R184.64], R59 ;  /* 0x0000003bb8000986 */ /* 0x0005e2000c10113c */
[----:B---3--:R-:W-:Y:S02]  /*9fb40*/  ISETP.LT.AND P0, PT, R192, R0, !P1 ;  /* 0x00000000c000720c */ /* 0x008fe40004f01270 */
[----:B------:R-:W3:Y:S01]  /*9fb50*/  LDC R0, c[0x0][0x228] ;  /* 0x00008a00ff007b82 */ /* 0x000ee20000000800 */
[----:B----4-:R-:W-:Y:S02]  /*9fb60*/  PRMT R3, R52, 0x7772, RZ ;  /* 0x0000777234037816 */ /* 0x010fe400000000ff */
[----:B---3--:R-:W-:-:S05]  /*9fb70*/  ISETP.LT.AND P1, PT, R190, R0, !P1 ;  /* 0x00000000be00720c */ /* 0x008fca0004f21270 */
[----:B------:R-:W3:Y:S03]  /*9fb80*/  LDC R0, c[0x0][0x228] ;  /* 0x00008a00ff007b82 */ /* 0x000ee60000000800 */
[----:B------:R4:W-:Y:S01]  /*9fb90*/  @P0 STG.E.U8 desc[UR60][R182.64], R3 ;  /* 0x00000003b6000986 */ /* 0x0009e2000c10113c */
[----:B-1----:R-:W-:Y:S02]  /*9fba0*/  PRMT R57, R52, 0x7773, RZ ;  /* 0x0000777334397816 */ /* 0x002fe400000000ff */
[----:B--2---:R-:W-:Y:S02]  /*9fbb0*/  PRMT R59, R177, 0x7770, RZ ;  /* 0x00007770b13b7816 */ /* 0x004fe400000000ff */
[----:B------:R-:W1:Y:S01]  /*9fbc0*/  LDC R52, c[0x0][0x228] ;  /* 0x00008a00ff347b82 */ /* 0x000e620000000800 */
[----:B---3--:R-:W-:-:S07]  /*9fbd0*/  ISETP.LT.AND P0, PT, R252, R0, !P2 ;  /* 0x00000000fc00720c */ /* 0x008fce0005701270 */
[----:B------:R-:W2:Y:S01]  /*9fbe0*/  LDC R0, c[0x0][0x228] ;  /* 0x00008a00ff007b82 */ /* 0x000ea20000000800 */
[----:B------:R3:W-:Y:S01]  /*9fbf0*/  @P1 STG.E.U8 desc[UR60][R180.64], R57 ;  /* 0x00000039b4001986 */ /* 0x0007e2000c10113c */
[----:B----4-:R-:W-:-:S04]  /*9fc00*/  PRMT R3, R177, 0x7771, RZ ;  /* 0x00007771b1037816 */ /* 0x010fc800000000ff */
[----:B------:R4:W-:Y:S01]  /*9fc10*/  @P0 STG.E.U8 desc[UR60][R50.64], R59 ;  /* 0x0000003b32000986 */ /* 0x0009e2000c10113c */
[----:B--2---:R-:W-:Y:S02]  /*9fc20*/  ISETP.LT.AND P0, PT, R237, R0, !P2 ;  /* 0x00000000ed00720c */ /* 0x004fe40005701270 */
[----:B------:R-:W2:Y:S01]  /*9fc30*/  LDC R0, c[0x0][0x228] ;  /* 0x00008a00ff007b82 */ /* 0x000ea20000000800 */
[----:B---3--:R-:W-:-:S10]  /*9fc40*/  PRMT R57, R177, 0x7772, RZ ;  /* 0x00007772b1397816 */ /* 0x008fd400000000ff */
[----:B------:R-:W-:Y:S01]  /*9fc50*/  @P0 STG.E.U8 desc[UR60][R48.64], R3 ;  /* 0x0000000330000986 */ /* 0x000fe2000c10113c */
[----:B0-----:R-:W-:Y:S02]  /*9fc60*/  ISETP.LT.AND P0, PT, R192, R2, !P2 ;  /* 0x00000002c000720c */ /* 0x001fe40005701270 */
[----:B------:R-:W0:Y:S01]  /*9fc70*/  LDC R2, c[0x0][0x228] ;  /* 0x00008a00ff027b82 */ /* 0x000e220000000800 */
[----:B-1----:R-:W-:-:S07]  /*9fc80*/  ISETP.LT.AND P2, PT, R190, R52, !P2 ;  /* 0x00000034be00720c */ /* 0x002fce0005741270 */
[----:B------:R-:W1:Y:S03]  /*9fc90*/  LDC R52, c[0x0][0x228] ;  /* 0x00008a00ff347b82 */ /* 0x000e660000000800 */
[----:B------:R-:W-:Y:S01]  /*9fca0*/  @P0 STG.E.U8 desc[UR60][R46.64], R57 ;  /* 0x000000392e000986 */ /* 0x000fe2000c10113c */
[----:B--2---:R-:W-:-:S04]  /*9fcb0*/  ISETP.LT.AND P0, PT, R252, R0, !P3 ;  /* 0x00000000fc00720c */ /* 0x004fc80005f01270 */
[----:B------:R-:W2:Y:S01]  /*9fcc0*/  LDC R0, c[0x0][0x228] ;  /* 0x00008a00ff007b82 */ /* 0x000ea20000000800 */
[----:B------:R-:W-:-:S05]  /*9fcd0*/  PRMT R177, R177, 0x7773, RZ ;  /* 0x00007773b1b17816 */ /* 0x000fca00000000ff */
[----:B------:R3:W-:Y:S01]  /*9fce0*/  @P2 STG.E.U8 desc[UR60][R44.64], R177 ;  /* 0x000000b12c002986 */ /* 0x0007e2000c10113c */
[----:B0-----:R-:W-:Y:S01]  /*9fcf0*/  ISETP.LT.AND P2, PT, R237, R2, !P3 ;  /* 0x00000002ed00720c */ /* 0x001fe20005f41270 */
[----:B------:R-:W-:Y:S01]  /*9fd00*/  VIADD R236, R236, 0x7e ;  /* 0x0000007eecec7836 */ /* 0x000fe20000000000 */
[----:B------:R-:W0:Y:S01]  /*9fd10*/  LDC R2, c[0x0][0x228] ;  /* 0x00008a00ff027b82 */ /* 0x000e220000000800 */
[----:B----4-:R-:W-:-:S05]  /*9fd20*/  PRMT R51, R53, 0x7770, RZ ;  /* 0x0000777035337816 */ /* 0x010fca00000000ff */
[----:B------:R-:W-:Y:S01]  /*9fd30*/  @P0 STG.E.U8 desc[UR60][R42.64], R51 ;  /* 0x000000332a000986 */ /* 0x000fe2000c10113c */
[----:B-1----:R-:W-:Y:S01]  /*9fd40*/  ISETP.LT.AND P0, PT, R192, R52, !P3 ;  /* 0x00000034c000720c */ /* 0x002fe20005f01270 */
[----:B---3--:R-:W1:Y:S01]  /*9fd50*/  LDC R44, c[0x0][0x228] ;  /* 0x00008a00ff2c7b82 */ /* 0x008e620000000800 */
[----:B--2---:R-:W-:-:S07]  /*9fd60*/  ISETP.LT.AND P3, PT, R190, R0, !P3 ;  /* 0x00000000be00720c */ /* 0x004fce0005f61270 */
[----:B------:R-:W2:Y:S01]  /*9fd70*/  LDC R0, c[0x0][0x228] ;  /* 0x00008a00ff007b82 */ /* 0x000ea20000000800 */
[C---:B------:R-:W-:Y:S02]  /*9fd80*/  PRMT R3, R53.reuse, 0x7771, RZ ;  /* 0x0000777135037816 */ /* 0x040fe400000000ff */
[----:B------:R-:W-:-:S03]  /*9fd90*/  PRMT R47, R53, 0x7772, RZ ;  /* 0x00007772352f7816 */ /* 0x000fc600000000ff */
[----:B------:R3:W-:Y:S02]  /*9fda0*/  @P2 STG.E.U8 desc[UR60][R40.64], R3 ;  /* 0x0000000328002986 */ /* 0x0007e4000c10113c */
[----:B------:R-:W4:Y:S02]  /*9fdb0*/  LDC R48, c[0x0][0x228] ;  /* 0x00008a00ff307b82 */ /* 0x000f240000000800 */
[----:B------:R-:W-:Y:S01]  /*9fdc0*/  @P0 STG.E.U8 desc[UR60][R38.64], R47 ;  /* 0x0000002f26000986 */ /* 0x000fe2000c10113c */
[----:B0-----:R-:W-:Y:S02]  /*9fdd0*/  ISETP.LT.AND P0, PT, R252, R2, !P6 ;  /* 0x00000002fc00720c */ /* 0x001fe40007701270 */
[----:B------:R-:W-:-:S03]  /*9fde0*/  PRMT R53, R53, 0x7773, RZ ;  /* 0x0000777335357816 */ /* 0x000fc600000000ff */
[----:B------:R-:W0:Y:S02]  /*9fdf0*/  LDC R2, c[0x0][0x228] ;  /* 0x00008a00ff027b82 */ /* 0x000e240000000800 */
[----:B------:R0:W-:Y:S01]  /*9fe00*/  @P3 STG.E.U8 desc[UR60][R36.64], R53 ;  /* 0x0000003524003986 */ /* 0x0001e2000c10113c */
[----:B--2---:R-:W-:-:S05]  /*9fe10*/  ISETP.LT.AND P3, PT, R237, R0, !P6 ;  /* 0x00000000ed00720c */ /* 0x004fca0007761270 */
[----:B---3--:R-:W2:Y:S01]  /*9fe20*/  LDC R40, c[0x0][0x228] ;  /* 0x00008a00ff287b82 */ /* 0x008ea20000000800 */
[----:B------:R-:W-:-:S07]  /*9fe30*/  PRMT R43, R178, 0x7770, RZ ;  /* 0x00007770b22b7816 */ /* 0x000fce00000000ff */
[----:B------:R-:W3:Y:S01]  /*9fe40*/  LDC R0, c[0x0][0x228] ;  /* 0x00008a00ff007b82 */ /* 0x000ee20000000800 */
[----:B------:R4:W-:Y:S01]  /*9fe50*/  @P0 STG.E.U8 desc[UR60][R34.64], R43 ;  /* 0x0000002b22000986 */ /* 0x0009e2000c10113c */
[----:B-1----:R-:W-:Y:S02]  /*9fe60*/  ISETP.LT.AND P0, PT, R192, R44, !P6 ;  /* 0x0000002cc000720c */ /* 0x002fe40007701270 */
[----:B0-----:R-:W-:-:S04]  /*9fe70*/  ISETP.LT.AND P6, PT, R190, R2, !P6 ;  /* 0x00000002be00720c */ /* 0x001fc800077c1270 */
[----:B------:R-:W0:Y:S01]  /*9fe80*/  LDC R2, c[0x0][0x228] ;  /* 0x00008a00ff027b82 */ /* 0x000e220000000800 */
[----:B------:R-:W-:-:S05]  /*9fe90*/  PRMT R3, R178, 0x7771, RZ ;  /* 0x00007771b2037816 */ /* 0x000fca00000000ff */
[----:B------:R1:W-:Y:S01]  /*9fea0*/  @P3 STG.E.U8 desc[UR60][R32.64], R3 ;  /* 0x0000000320003986 */ /* 0x0003e2000c10113c */
[----:B------:R-:W-:Y:S01]  /*9feb0*/  PRMT R37, R178, 0x7772, RZ ;  /* 0x00007772b2257816 */ /* 0x000fe200000000ff */
[----:B----4-:R-:W4:Y:S01]  /*9fec0*/  LDC R34, c[0x0][0x228] ;  /* 0x00008a00ff227b82 */ /* 0x010f220000000800 */
[----:B---3--:R-:W-:-:S07]  /*9fed0*/  ISETP.LT.AND P3, PT, R252, R0, !P5 ;  /* 0x00000000fc00720c */ /* 0x008fce0006f61270 */
[----:B------:R-:W3:Y:S01]  /*9fee0*/  LDC R0, c[0x0][0x228] ;  /* 0x00008a00ff007b82 */ /* 0x000ee20000000800 */
[----:B------:R-:W-:Y:S01]  /*9fef0*/  PRMT R39, R178, 0x7773, RZ ;  /* 0x00007773b2277816 */ /* 0x000fe200000000ff */
[----:B------:R2:W-:Y:S04]  /*9ff00*/  @P0 STG.E.U8 desc[UR60][R30.64], R37 ;  /* 0x000000251e000986 */ /* 0x0005e8000c10113c */
[----:B------:R4:W-:Y:S01]  /*9ff10*/  @P6 STG.E.U8 desc[UR60][R28.64], R39 ;  /* 0x000000271c006986 */ /* 0x0009e2000c10113c */
[----:B0-----:R-:W-:Y:S02]  /*9ff20*/  ISETP.LT.AND P6, PT, R237, R2, !P5 ;  /* 0x00000002ed00720c */ /* 0x001fe40006fc1270 */
[----:B------:R-:W0:Y:S01]  /*9ff30*/  LDC R2, c[0x0][0x228] ;  /* 0x00008a00ff027b82 */ /* 0x000e220000000800 */
[----:B-1----:R-:W-:-:S05]  /*9ff40*/  PRMT R3, R54, 0x7770, RZ ;  /* 0x0000777036037816 */ /* 0x002fca00000000ff */
[----:B------:R1:W-:Y:S01]  /*9ff50*/  @P3 STG.E.U8 desc[UR60][R26.64], R3 ;  /* 0x000000031a003986 */ /* 0x0003e2000c10113c */
[C---:B------:R-:W-:Y:S02]  /*9ff60*/  PRMT R33, R54.reuse, 0x7771, RZ ;  /* 0x0000777136217816 */ /* 0x040fe400000000ff */
[----:B--2---:R-:W-:Y:S01]  /*9ff70*/  PRMT R31, R54, 0x7772, RZ ;  /* 0x00007772361f7816 */ /* 0x004fe200000000ff */
[----:B----4-:R-:W2:Y:S01]  /*9ff80*/  LDC R28, c[0x0][0x228] ;  /* 0x00008a00ff1c7b82 */ /* 0x010ea20000000800 */
[----:B---3--:R-:W-:-:S07]  /*9ff90*/  ISETP.LT.AND P3, PT, R192, R0, !P5 ;  /* 0x00000000c000720c */ /* 0x008fce0006f61270 */
[----:B------:R-:W3:Y:S01]  /*9ffa0*/  LDC R0, c[0x0][0x228] ;  /* 0x00008a00ff007b82 */ /* 0x000ee20000000800 */
[----:B------:R-:W-:Y:S01]  /*9ffb0*/  ISETP.GE.AND P1, PT, R236, R243, PT ;  /* 0x000000f3ec00720c */ /* 0x000fe20003f26270 */
[----:B------:R-:W-:Y:S06]  /*9ffc0*/  @P6 STG.E.U8 desc[UR60][R24.64], R33 ;  /* 0x0000002118006986 */ /* 0x000fec000c10113c */
[----:B------:R-:W4:Y:S01]  /*9ffd0*/  LDC R29, c[0x0][0x228] ;  /* 0x00008a00ff1d7b82 */ /* 0x000f220000000800 */
[----:B------:R4:W-:Y:S01]  /*9ffe0*/  @P3 STG.E.U8 desc[UR60][R22.64], R31 ;  /* 0x0000001f16003986 */ /* 0x0009e2000c10113c */
[----:B0-----:R-:W-:-:S06]  /*9fff0*/  ISETP.LT.AND P3, PT, R237, R2, !P1 ;  /* 0x00000002ed00720c */ /* 0x001fcc0004f61270 */
[----:B------:R-:W0:Y:S08]  /*a0000*/  LDC R2, c[0x0][0x228] ;  /* 0x00008a00ff027b82 */ /* 0x000e300000000800 */
[----:B-1----:R-:W1:Y:S01]  /*a0010*/  LDC R26, c[0x0][0x228] ;  /* 0x00008a00ff1a7b82 */ /* 0x002e620000000800 */
[----:B---3--:R-:W-:Y:S02]  /*a0020*/  ISETP.LT.AND P5, PT, R190, R0, !P5 ;  /* 0x00000000be00720c */ /* 0x008fe40006fa1270 */
[----:B------:R-:W-:-:S02]  /*a0030*/  ISETP.LT.AND P6, PT, R252, R34, !P1 ;  /* 0x00000022fc00720c */ /* 0x000fc40004fc1270 */
[----:B------:R-:W-:Y:S02]  /*a0040*/  PRMT R3, R54, 0x7773, RZ ;  /* 0x0000777336037816 */ /* 0x000fe400000000ff */
[----:B------:R-:W-:Y:S02]  /*a0050*/  PRMT R27, R179, 0x7770, RZ ;  /* 0x00007770b31b7816 */ /* 0x000fe400000000ff */
[----:B------:R-:W-:-:S05]  /*a0060*/  ISETP.LT.AND P2, PT, R252, R48, !P4 ;  /* 0x00000030fc00720c */ /* 0x000fca0006741270 */
[----:B------:R3:W-:Y:S01]  /*a0070*/  @P5 STG.E.U8 desc[UR60][R20.64], R3 ;  /* 0x0000000314005986 */ /* 0x0007e2000c10113c */
[----:B--2---:R-:W-:Y:S02]  /*a0080*/  ISETP.LT.AND P5, PT, R192, R28, !P1 ;  /* 0x0000001cc000720c */ /* 0x004fe40004fa1270 */
[----:B0-----:R-:W-:Y:S01]  /*a0090*/  ISETP.LT.AND P1, PT, R190, R2, !P1 ;  /* 0x00000002be00720c */ /* 0x001fe20004f21270 */
[----:B------:R0:W-:Y:S01]  /*a00a0*/  @P6 STG.E.U8 desc[UR60][R18.64], R27 ;  /* 0x0000001b12006986 */ /* 0x0001e2000c10113c */
[----:B------:R-:W-:Y:S02]  /*a00b0*/  ISETP.LT.AND P0, PT, R237, R40, !P4 ;  /* 0x00000028ed00720c */ /* 0x000fe40006701270 */
[----:B----4-:R-:W-:Y:S02]  /*a00c0*/  ISETP.LT.AND P6, PT, R192, R29, !P4 ;  /* 0x0000001dc000720c */ /* 0x010fe400067c1270 */
[----:B-1----:R-:W-:Y:S02]  /*a00d0*/  ISETP.LT.AND P4, PT, R190, R26, !P4 ;  /* 0x0000001abe00720c */ /* 0x002fe40006781270 */
[----:B------:R-:W-:-:S02]  /*a00e0*/  PRMT R23, R179, 0x7771, RZ ;  /* 0x00007771b3177816 */ /* 0x000fc400000000ff */
[C---:B------:R-:W-:Y:S02]  /*a00f0*/  PRMT R25, R179.reuse, 0x7772, RZ ;  /* 0x00007772b3197816 */ /* 0x040fe400000000ff */
[----:B------:R-:W-:Y:S02]  /*a0100*/  PRMT R179, R179, 0x7773, RZ ;  /* 0x00007773b3b37816 */ /* 0x000fe400000000ff */
[C---:B------:R-:W-:Y:S01]  /*a0110*/  PRMT R29, R55.reuse, 0x7770, RZ ;  /* 0x00007770371d7816 */ /* 0x040fe200000000ff */
[----:B------:R0:W-:Y:S01]  /*a0120*/  @P3 STG.E.U8 desc[UR60][R14.64], R23 ;  /* 0x000000170e003986 */ /* 0x0001e2000c10113c */
[C---:B------:R-:W-:Y:S02]  /*a0130*/  PRMT R31, R55.reuse, 0x7771, RZ ;  /* 0x00007771371f7816 */ /* 0x040fe400000000ff */
[C---:B---3--:R-:W-:Y:S01]  /*a0140*/  PRMT R3, R55.reuse, 0x7772, RZ ;  /* 0x0000777237037816 */ /* 0x048fe200000000ff */
[----:B------:R0:W-:Y:S04]  /*a0150*/  @P5 STG.E.U8 desc[UR60][R12.64], R25 ;  /* 0x000000190c005986 */ /* 0x0001e8000c10113c */
[----:B------:R0:W-:Y:S04]  /*a0160*/  @P1 STG.E.U8 desc[UR60][R10.64], R179 ;  /* 0x000000b30a001986 */ /* 0x0001e8000c10113c */
[----:B------:R0:W-:Y:S04]  /*a0170*/  @P2 STG.E.U8 desc[UR60][R16.64], R29 ;  /* 0x0000001d10002986 */ /* 0x0001e8000c10113c */
[----:B------:R0:W-:Y:S01]  /*a0180*/  @P0 STG.E.U8 desc[UR60][R8.64], R31 ;  /* 0x0000001f08000986 */ /* 0x0001e2000c10113c */
[----:B------:R-:W-:-:S03]  /*a0190*/  PRMT R55, R55, 0x7773, RZ ;  /* 0x0000777337377816 */ /* 0x000fc600000000ff */
[----:B------:R0:W-:Y:S01]  /*a01a0*/  @P6 STG.E.U8 desc[UR60][R6.64], R3 ;  /* 0x0000000306006986 */ /* 0x0001e2000c10113c */
[----:B------:R-:W-:Y:S05]  /*a01b0*/  @!P4 EXIT ;  /* 0x000000000000c94d */ /* 0x000fea0003800000 */
[----:B-----5:R-:W-:Y:S01]  /*a01c0*/  STG.E.U8 desc[UR60][R4.64], R55 ;  /* 0x0000003704007986 */ /* 0x020fe2000c10113c */
[----:B------:R-:W-:Y:S05]  /*a01d0*/  EXIT ;  /* 0x000000000000794d */ /* 0x000fea0003800000 */
.L_x_3:
[----:B------:R-:W-:-:S00]  /*a01e0*/  BRA `(.L_x_3) ;  /* 0xfffffffc00fc7947 */ /* 0x000fc0000383ffff */
[----:B------:R-:W-:-:S00]  /*a01f0*/  NOP ;  /* 0x0000000000007918 */ /* 0x000fc00000000000 */
        /* <DEDUP_REMOVED lines=8> */
.L_x_4:


//--------------------- .nv.shared.matmul_kernel  --------------------------
	.section	.nv.shared.matmul_kernel,"aw",@nobits
	.sectionflags	@""
	.align	16
	.zero		1024


//--------------------- .nv.shared.reserved.0     --------------------------
	.section	.nv.shared.reserved.0,"aw",@nobits
	.weak		__nv_reservedSMEM_offset_0_alias
	.size		__nv_reservedSMEM_offset_0_alias, 0, 0
	.other		__nv_reservedSMEM_offset_0_alias,@"STO_CUDA_RESERVED_SHARED STV_DEFAULT"
__nv_reservedSMEM_offset_0_alias:
	.zero		0


//--------------------- .nv.constant0.matmul_kernel --------------------------
	.section	.nv.constant0.matmul_kernel,"a",@progbits
	.sectionflags	@""
	.align	4
.nv.constant0.matmul_kernel:
	.zero		608


//--------------------- SYMBOLS --------------------------

	.type		.nv.reservedSmem.offset0,@object
	.size		.nv.reservedSmem.offset0,0x4
